def matmul_kernel(
    a_ptr,
    b_ptr,
    c_ptr,
    M,
    N,
    K,
    stride_am,
    stride_ak,
    stride_bk,
    stride_bn,
    stride_cm,
    stride_cn,
    BLOCK_M: tl.constexpr,
    BLOCK_N: tl.constexpr,
    BLOCK_K: tl.constexpr,
    GROUP_M: tl.constexpr,
):
    pid = tl.program_id(axis=0)
    num_pid_m = tl.cdiv(M, BLOCK_M)
    num_pid_n = tl.cdiv(N, BLOCK_N)
    num_pid_in_group = GROUP_M * num_pid_n
    group_id = pid // num_pid_in_group
    first_pid_m = group_id * GROUP_M
    group_size_m = min(num_pid_m - first_pid_m, GROUP_M)
    pid_m = first_pid_m + ((pid % num_pid_in_group) % group_size_m)
    pid_n = (pid % num_pid_in_group) // group_size_m

    offs_am = (pid_m * BLOCK_M + tl.arange(0, BLOCK_M)) % M
    offs_bn = (pid_n * BLOCK_N + tl.arange(0, BLOCK_N)) % N
    offs_k = tl.arange(0, BLOCK_K)
    a_ptrs = a_ptr + offs_am[:, None] * stride_am + offs_k[None, :] * stride_ak
    b_ptrs = b_ptr + offs_k[:, None] * stride_bk + offs_bn[None, :] * stride_bn

    acc = tl.zeros((BLOCK_M, BLOCK_N), dtype=tl.float32)
    for kk in range(0, tl.cdiv(K, BLOCK_K)):
        a = tl.load(a_ptrs, mask=offs_k[None, :] < K - kk * BLOCK_K, other=0.0)
        b = tl.load(b_ptrs, mask=offs_k[:, None] < K - kk * BLOCK_K, other=0.0)
        acc = tl.dot(a, b, acc)
        a_ptrs += BLOCK_K * stride_ak
        b_ptrs += BLOCK_K * stride_bk

    c = acc.to(c_ptr.dtype.element_ty)
    offs_cm = pid_m * BLOCK_M + tl.arange(0, BLOCK_M)
    offs_cn = pid_n * BLOCK_N + tl.arange(0, BLOCK_N)
    c_ptrs = c_ptr + offs_cm[:, None] * stride_cm + offs_cn[None, :] * stride_cn
    mask = (offs_cm[:, None] < M) & (offs_cn[None, :] < N)
    tl.store(c_ptrs, c, mask=mask)

# config = {"BLOCK_K": 32, "BLOCK_M": 32, "BLOCK_N": 256, "GROUP_M": 8, "arch": "sm_80", "dtype": "fp16", "num_ctas": 1, "num_stages": 2, "num_warps": 2}
# arch = sm_80


// ===== COMPILED SASS (sm_80) =====

	.target	sm_80

	.elftype	@"ET_EXEC"


//--------------------- .note.nv.tkinfo           --------------------------
	.section	.note.nv.tkinfo,"",@"SHT_NOTE"
	.sectionflags	@"SHF_NOTE_NV_TKINFO"
	.tkinfo
        /*0018*/ 	.word	0x00000002
        /*0030*/ 	.string	""
        /*0030*/ 	.string	"ptxas"
        /*0030*/ 	.string	"Cuda compilation tools, release 13.0, V13.0.88"
        /*0030*/ 	.string	"Build cuda_13.0.r13.0/compiler.36424714_0"
        /*0030*/ 	.string	"-v  -suppress-debug-info  -lineinfo  -arch sm_80 "



//--------------------- .note.nv.cuinfo           --------------------------
	.section	.note.nv.cuinfo,"",@"SHT_NOTE"
	.sectionflags	@"SHF_NOTE_NV_CUINFO"
        /*0018*/ 	.short	0x0002
        /*001a*/ 	.short	0x0050
        /*001c*/ 	.short	0x0082
	.zero		2


//--------------------- .nv.info                  --------------------------
	.section	.nv.info,"",@"SHT_CUDA_INFO"
	.align	4


	//----- nvinfo : EIATTR_REGCOUNT
	.align		4
        /*0000*/ 	.byte	0x04, 0x2f
        /*0002*/ 	.short	(.L_1 - .L_0)
	.align		4
.L_0:
        /*0004*/ 	.word	index@(matmul_kernel)
        /*0008*/ 	.word	0x00000020


	//----- nvinfo : EIATTR_FRAME_SIZE
	.align		4
.L_1:
        /*000c*/ 	.byte	0x04, 0x11
        /*000e*/ 	.short	(.L_3 - .L_2)
	.align		4
.L_2:
        /*0010*/ 	.word	index@(matmul_kernel)
        /*0014*/ 	.word	0x00000e40


	//----- nvinfo : EIATTR_MIN_STACK_SIZE
	.align		4
.L_3:
        /*0018*/ 	.byte	0x04, 0x12
        /*001a*/ 	.short	(.L_5 - .L_4)
	.align		4
.L_4:
        /*001c*/ 	.word	index@(matmul_kernel)
        /*0020*/ 	.word	0x00000e40
.L_5:


//--------------------- .nv.info.matmul_kernel    --------------------------
	.section	.nv.info.matmul_kernel,"",@"SHT_CUDA_INFO"
	.sectionflags	@""
	.align	4


	//----- nvinfo : EIATTR_CUDA_API_VERSION
	.align		4
        /*0000*/ 	.byte	0x04, 0x37
        /*0002*/ 	.short	(.L_7 - .L_6)
.L_6:
        /*0004*/ 	.word	0x00000082


	//----- nvinfo : EIATTR_SW2861232_WAR
	.align		4
.L_7:
        /*0008*/ 	.byte	0x01, 0x35
	.zero		2


	//----- nvinfo : EIATTR_PARAM_CBANK
	.align		4
        /*000c*/ 	.byte	0x04, 0x0a
        /*000e*/ 	.short	(.L_9 - .L_8)
	.align		4
.L_8:
        /*0010*/ 	.word	index@(.nv.constant0.matmul_kernel)
        /*0014*/ 	.short	0x0160
        /*0016*/ 	.short	0x0050


	//----- nvinfo : EIATTR_CBANK_PARAM_SIZE
	.align		4
.L_9:
        /*0018*/ 	.byte	0x03, 0x19
        /*001a*/ 	.short	0x0050


	//----- nvinfo : EIATTR_KPARAM_INFO
	.align		4
        /*001c*/ 	.byte	0x04, 0x17
        /*001e*/ 	.short	(.L_11 - .L_10)
.L_10:
        /*0020*/ 	.word	0x00000000
        /*0024*/ 	.short	0x000d
        /*0026*/ 	.short	0x0048
        /*0028*/ 	.byte	0x00, 0xf4, 0x21, 0x00


	//----- nvinfo : EIATTR_KPARAM_INFO
	.align		4
.L_11:
        /*002c*/ 	.byte	0x04, 0x17
        /*002e*/ 	.short	(.L_13 - .L_12)
.L_12:
        /*0030*/ 	.word	0x00000000
        /*0034*/ 	.short	0x000c
        /*0036*/ 	.short	0x0040
        /*0038*/ 	.byte	0x00, 0xf4, 0x21, 0x00


	//----- nvinfo : EIATTR_KPARAM_INFO
	.align		4
.L_13:
        /*003c*/ 	.byte	0x04, 0x17
        /*003e*/ 	.short	(.L_15 - .L_14)
.L_14:
        /*0040*/ 	.word	0x00000000
        /*0044*/ 	.short	0x000b
        /*0046*/ 	.short	0x0038
        /*0048*/ 	.byte	0x00, 0xf0, 0x11, 0x00


	//----- nvinfo : EIATTR_KPARAM_INFO
	.align		4
.L_15:
        /*004c*/ 	.byte	0x04, 0x17
        /*004e*/ 	.short	(.L_17 - .L_16)
.L_16:
        /*0050*/ 	.word	0x00000000
        /*0054*/ 	.short	0x000a
        /*0056*/ 	.short	0x0034
        /*0058*/ 	.byte	0x00, 0xf0, 0x11, 0x00


	//----- nvinfo : EIATTR_KPARAM_INFO
	.align		4
.L_17:
        /*005c*/ 	.byte	0x04, 0x17
        /*005e*/ 	.short	(.L_19 - .L_18)
.L_18:
        /*0060*/ 	.word	0x00000000
        /*0064*/ 	.short	0x0009
        /*0066*/ 	.short	0x0030
        /*0068*/ 	.byte	0x00, 0xf0, 0x11, 0x00


	//----- nvinfo : EIATTR_KPARAM_INFO
	.align		4
.L_19:
        /*006c*/ 	.byte	0x04, 0x17
        /*006e*/ 	.short	(.L_21 - .L_20)
.L_20:
        /*0070*/ 	.word	0x00000000
        /*0074*/ 	.short	0x0008
        /*0076*/ 	.short	0x002c
        /*0078*/ 	.byte	0x00, 0xf0, 0x11, 0x00


	//----- nvinfo : EIATTR_KPARAM_INFO
	.align		4
.L_21:
        /*007c*/ 	.byte	0x04, 0x17
        /*007e*/ 	.short	(.L_23 - .L_22)
.L_22:
        /*0080*/ 	.word	0x00000000
        /*0084*/ 	.short	0x0007
        /*0086*/ 	.short	0x0028
        /*0088*/ 	.byte	0x00, 0xf0, 0x11, 0x00


	//----- nvinfo : EIATTR_KPARAM_INFO
	.align		4
.L_23:
        /*008c*/ 	.byte	0x04, 0x17
        /*008e*/ 	.short	(.L_25 - .L_24)
.L_24:
        /*0090*/ 	.word	0x00000000
        /*0094*/ 	.short	0x0006
        /*0096*/ 	.short	0x0024
        /*0098*/ 	.byte	0x00, 0xf0, 0x11, 0x00


	//----- nvinfo : EIATTR_KPARAM_INFO
	.align		4
.L_25:
        /*009c*/ 	.byte	0x04, 0x17
        /*009e*/ 	.short	(.L_27 - .L_26)
.L_26:
        /*00a0*/ 	.word	0x00000000
        /*00a4*/ 	.short	0x0005
        /*00a6*/ 	.short	0x0020
        /*00a8*/ 	.byte	0x00, 0xf0, 0x11, 0x00


	//----- nvinfo : EIATTR_KPARAM_INFO
	.align		4
.L_27:
        /*00ac*/ 	.byte	0x04, 0x17
        /*00ae*/ 	.short	(.L_29 - .L_28)
.L_28:
        /*00b0*/ 	.word	0x00000000
        /*00b4*/ 	.short	0x0004
        /*00b6*/ 	.short	0x001c
        /*00b8*/ 	.byte	0x00, 0xf0, 0x11, 0x00


	//----- nvinfo : EIATTR_KPARAM_INFO
	.align		4
.L_29:
        /*00bc*/ 	.byte	0x04, 0x17
        /*00be*/ 	.short	(.L_31 - .L_30)
.L_30:
        /*00c0*/ 	.word	0x00000000
        /*00c4*/ 	.short	0x0003
        /*00c6*/ 	.short	0x0018
        /*00c8*/ 	.byte	0x00, 0xf0, 0x11, 0x00


	//----- nvinfo : EIATTR_KPARAM_INFO
	.align		4
.L_31:
        /*00cc*/ 	.byte	0x04, 0x17
        /*00ce*/ 	.short	(.L_33 - .L_32)
.L_32:
        /*00d0*/ 	.word	0x00000000
        /*00d4*/ 	.short	0x0002
        /*00d6*/ 	.short	0x0010
        /*00d8*/ 	.byte	0x00, 0xf4, 0x21, 0x00


	//----- nvinfo : EIATTR_KPARAM_INFO
	.align		4
.L_33:
        /*00dc*/ 	.byte	0x04, 0x17
        /*00de*/ 	.short	(.L_35 - .L_34)
.L_34:
        /*00e0*/ 	.word	0x00000000
        /*00e4*/ 	.short	0x0001
        /*00e6*/ 	.short	0x0008
        /*00e8*/ 	.byte	0x00, 0xf4, 0x21, 0x00


	//----- nvinfo : EIATTR_KPARAM_INFO
	.align		4
.L_35:
        /*00ec*/ 	.byte	0x04, 0x17
        /*00ee*/ 	.short	(.L_37 - .L_36)
.L_36:
        /*00f0*/ 	.word	0x00000000
        /*00f4*/ 	.short	0x0000
        /*00f6*/ 	.short	0x0000
        /*00f8*/ 	.byte	0x00, 0xf4, 0x21, 0x00


	//----- nvinfo : EIATTR_MAXREG_COUNT
	.align		4
.L_37:
        /*00fc*/ 	.byte	0x03, 0x1b
        /*00fe*/ 	.short	0x00ff


	//----- nvinfo : EIATTR_NUM_BARRIERS
	.align		4
        /*0100*/ 	.byte	0x02, 0x4c
        /*0102*/ 	.byte	0x01
	.zero		1


	//----- nvinfo : EIATTR_ANNOTATIONS
	.align		4
        /*0104*/ 	.byte	0x04, 0x55
        /*0106*/ 	.short	(.L_39 - .L_38)


	//   ....[0]....
.L_38:
        /*0108*/ 	.word	0x00000001
        /*010c*/ 	.byte	0x40, 0x06, 0x00, 0x00, 0x01, 0x00, 0x00, 0x00, 0x70, 0x06, 0x00, 0x00, 0x01, 0x00, 0x00, 0x00
        /* <DEDUP_REMOVED lines=2056> */
        /*819c*/ 	.byte	0xb0, 0x27, 0x02, 0x00, 0x01, 0x00, 0x00, 0x00, 0xd0, 0x27, 0x02, 0x00


	//----- nvinfo : EIATTR_MERCURY_ISA_VERSION
	.align		4
.L_39:
        /*81a8*/ 	.byte	0x03, 0x5f
        /*81aa*/ 	.short	0x0000


	//----- nvinfo : EIATTR_EXIT_INSTR_OFFSETS
	.align		4
        /*81ac*/ 	.byte	0x04, 0x1c
        /*81ae*/ 	.short	(.L_41 - .L_40)


	//   ....[0]....
.L_40:
        /*81b0*/ 	.word	0x00022af0


	//   ....[1]....
        /*81b4*/ 	.word	0x00022b20


	//----- nvinfo : EIATTR_REQNTID
	.align		4
.L_41:
        /*81b8*/ 	.byte	0x04, 0x10
        /*81ba*/ 	.short	(.L_43 - .L_42)
.L_42:
        /*81bc*/ 	.word	0x00000040
        /*81c0*/ 	.word	0x00000001
        /*81c4*/ 	.word	0x00000001
.L_43:


//--------------------- .nv.callgraph             --------------------------
	.section	.nv.callgraph,"",@"SHT_CUDA_CALLGRAPH"
	.align	4
	.sectionentsize	8
	.align		4
        /*0000*/ 	.word	0x00000000
	.align		4
        /*0004*/ 	.word	0xffffffff
	.align		4
        /*0008*/ 	.word	0x00000000
	.align		4
        /*000c*/ 	.word	0xfffffffe
	.align		4
        /*0010*/ 	.word	0x00000000
	.align		4
        /*0014*/ 	.word	0xfffffffd
	.align		4
        /*0018*/ 	.word	0x00000000
	.align		4
        /*001c*/ 	.word	0xfffffffc


//--------------------- .nv.rel.action            --------------------------
	.section	.nv.rel.action,"",@"SHT_CUDA_RELOCINFO"
	.align	8
	.sectionentsize	8
        /*0000*/ 	.byte	0x73, 0x00, 0x00, 0x00, 0x00, 0x00, 0x00, 0x00, 0x00, 0x00, 0x00, 0x11, 0x25, 0x00, 0x05, 0x36


//--------------------- .nv.constant0.matmul_kernel --------------------------
	.section	.nv.constant0.matmul_kernel,"a",@progbits
	.sectionflags	@""
	.align	4
.nv.constant0.matmul_kernel:
	.zero		432


//--------------------- .text.matmul_kernel       --------------------------
	.section	.text.matmul_kernel,"ax",@progbits
	.sectioninfo	@"SHI_REGISTERS=32"
	.align	128
        .global         matmul_kernel
        .type           matmul_kernel,@function
        .size           matmul_kernel,(.L_x_5 - matmul_kernel)
        .other          matmul_kernel,@"STO_CUDA_ENTRY STV_DEFAULT"
matmul_kernel:
.text.matmul_kernel:
[----:B------:R-:W-:-:S03]  /*0000*/  IMAD.MOV.U32 R1, RZ, RZ, c[0x0][0x28] ;  /* 0x00000a00ff017624 */ /* 0x000fc600078e00ff */
[----:B------:R-:W-:Y:S01]  /*0010*/  IMAD.MOV.U32 R0, RZ, RZ, c[0x0][0x17c] ;  /* 0x00005f00ff007624 */ /* 0x000fe200078e00ff */
[----:B------:R-:W0:Y:S01]  /*0020*/  S2R R12, SR_TID.X ;  /* 0x00000000000c7919 */ /* 0x000e220000002100 */
[----:B------:R-:W-:Y:S01]  /*0030*/  IADD3 R1, R1, -0xe40, RZ ;  /* 0xfffff1c001017810 */ /* 0x000fe20007ffe0ff */
[----:B------:R-:W-:Y:S02]  /*0040*/  ULDC UR4, c[0x0][0x180] ;  /* 0x0000600000047ab9 */ /* 0x000fe40000000800 */
[----:B------:R-:W-:Y:S01]  /*0050*/  IADD3 R0, R0, 0xff, RZ ;  /* 0x000000ff00007810 */ /* 0x000fe20007ffe0ff */
[----:B------:R-:W-:-:S03]  /*0060*/  ULDC.64 UR6, c[0x0][0x118] ;  /* 0x0000460000067ab9 */ /* 0x000fc60000000a00 */
[----:B------:R-:W-:-:S04]  /*0070*/  SHF.R.S32.HI R3, RZ, 0x1f, R0 ;  /* 0x0000001fff037819 */ /* 0x000fc80000011400 */
[----:B------:R-:W-:-:S04]  /*0080*/  LEA.HI R3, R3, R0, RZ, 0x8 ;  /* 0x0000000003037211 */ /* 0x000fc800078f40ff */
[----:B------:R-:W-:Y:S02]  /*0090*/  SHF.R.S32.HI R0, RZ, 0x8, R3 ;  /* 0x00000008ff007819 */ /* 0x000fe40000011403 */
[----:B------:R-:W1:Y:S03]  /*00a0*/  S2R R3, SR_CTAID.X ;  /* 0x0000000000037919 */ /* 0x000e660000002500 */
[----:B------:R-:W-:Y:S01]  /*00b0*/  IMAD.SHL.U32 R0, R0, 0x8, RZ ;  /* 0x0000000800007824 */ /* 0x000fe200078e00ff */
[----:B0-----:R-:W-:-:S04]  /*00c0*/  LOP3.LUT R13, R12, 0x1f, RZ, 0xc0, !PT ;  /* 0x0000001f0c0d7812 */ /* 0x001fc800078ec0ff */
[-C--:B------:R-:W-:Y:S02]  /*00d0*/  IABS R7, R0.reuse ;  /* 0x0000000000077213 */ /* 0x080fe40000000000 */
[----:B------:R-:W-:Y:S02]  /*00e0*/  IABS R10, R0 ;  /* 0x00000000000a7213 */ /* 0x000fe40000000000 */
[----:B------:R-:W0:Y:S01]  /*00f0*/  I2F.RP R2, R7 ;  /* 0x0000000700027306 */ /* 0x000e220000209400 */
[----:B-1----:R-:W-:-:S07]  /*0100*/  IABS R8, R3 ;  /* 0x0000000300087213 */ /* 0x002fce0000000000 */
[----:B0-----:R-:W0:Y:S02]  /*0110*/  MUFU.RCP R2, R2 ;  /* 0x0000000200027308 */ /* 0x001e240000001000 */
[----:B0-----:R-:W-:Y:S01]  /*0120*/  IADD3 R4, R2, 0xffffffe, RZ ;  /* 0x0ffffffe02047810 */ /* 0x001fe20007ffe0ff */
[----:B------:R-:W-:-:S05]  /*0130*/  IMAD.MOV R2, RZ, RZ, -R10 ;  /* 0x000000ffff027224 */ /* 0x000fca00078e0a0a */
[----:B------:R0:W1:Y:S02]  /*0140*/  F2I.FTZ.U32.TRUNC.NTZ R5, R4 ;  /* 0x0000000400057305 */ /* 0x000064000021f000 */
[----:B0-----:R-:W-:Y:S02]  /*0150*/  IMAD.MOV.U32 R4, RZ, RZ, RZ ;  /* 0x000000ffff047224 */ /* 0x001fe400078e00ff */
[----:B-1----:R-:W-:-:S04]  /*0160*/  IMAD.MOV R6, RZ, RZ, -R5 ;  /* 0x000000ffff067224 */ /* 0x002fc800078e0a05 */
[----:B------:R-:W-:Y:S02]  /*0170*/  IMAD R9, R6, R7, RZ ;  /* 0x0000000706097224 */ /* 0x000fe400078e02ff */
[----:B------:R-:W-:Y:S02]  /*0180*/  IMAD.MOV.U32 R6, RZ, RZ, R8 ;  /* 0x000000ffff067224 */ /* 0x000fe400078e0008 */
[----:B------:R-:W-:-:S06]  /*0190*/  IMAD.HI.U32 R5, R5, R9, R4 ;  /* 0x0000000905057227 */ /* 0x000fcc00078e0004 */
[----:B------:R-:W-:-:S04]  /*01a0*/  IMAD.HI.U32 R5, R5, R6, RZ ;  /* 0x0000000605057227 */ /* 0x000fc800078e00ff */
[----:B------:R-:W-:-:S05]  /*01b0*/  IMAD R2, R5, R2, R6 ;  /* 0x0000000205027224 */ /* 0x000fca00078e0206 */
[----:B------:R-:W-:-:S13]  /*01c0*/  ISETP.GT.U32.AND P1, PT, R7, R2, PT ;  /* 0x000000020700720c */ /* 0x000fda0003f24070 */
[----:B------:R-:W-:Y:S01]  /*01d0*/  @!P1 IMAD.IADD R2, R2, 0x1, -R7 ;  /* 0x0000000102029824 */ /* 0x000fe200078e0a07 */
[----:B------:R-:W-:Y:S02]  /*01e0*/  @!P1 IADD3 R5, R5, 0x1, RZ ;  /* 0x0000000105059810 */ /* 0x000fe40007ffe0ff */
[----:B------:R-:W-:Y:S02]  /*01f0*/  ISETP.NE.AND P1, PT, R0, RZ, PT ;  /* 0x000000ff0000720c */ /* 0x000fe40003f25270 */
[----:B------:R-:W-:Y:S02]  /*0200*/  ISETP.GE.U32.AND P0, PT, R2, R7, PT ;  /* 0x000000070200720c */ /* 0x000fe40003f06070 */
[----:B------:R-:W-:-:S04]  /*0210*/  LOP3.LUT R2, R3, R0, RZ, 0x3c, !PT ;  /* 0x0000000003027212 */ /* 0x000fc800078e3cff */
[----:B------:R-:W-:Y:S01]  /*0220*/  ISETP.GE.AND P2, PT, R2, RZ, PT ;  /* 0x000000ff0200720c */ /* 0x000fe20003f46270 */
[----:B------:R-:W-:-:S05]  /*0230*/  IMAD.MOV.U32 R2, RZ, RZ, 0x1f ;  /* 0x0000001fff027424 */ /* 0x000fca00078e00ff */
[----:B------:R-:W-:Y:S02]  /*0240*/  IADD3 R2, R2, c[0x0][0x178], RZ ;  /* 0x00005e0002027a10 */ /* 0x000fe40007ffe0ff */
[----:B------:R-:W-:-:S05]  /*0250*/  @P0 IADD3 R5, R5, 0x1, RZ ;  /* 0x0000000105050810 */ /* 0x000fca0007ffe0ff */
[----:B------:R-:W-:Y:S01]  /*0260*/  IMAD.MOV.U32 R4, RZ, RZ, R5 ;  /* 0x000000ffff047224 */ /* 0x000fe200078e0005 */
[----:B------:R-:W-:-:S03]  /*0270*/  SHF.R.S32.HI R5, RZ, 0x1f, R2 ;  /* 0x0000001fff057819 */ /* 0x000fc60000011402 */
[----:B------:R-:W-:Y:S01]  /*0280*/  @!P2 IMAD.MOV R4, RZ, RZ, -R4 ;  /* 0x000000ffff04a224 */ /* 0x000fe200078e0a04 */
[----:B------:R-:W-:Y:S02]  /*0290*/  @!P1 LOP3.LUT R4, RZ, R0, RZ, 0x33, !PT ;  /* 0x00000000ff049212 */ /* 0x000fe400078e33ff */
[----:B------:R-:W-:-:S03]  /*02a0*/  LEA.HI R5, R5, R2, RZ, 0x5 ;  /* 0x0000000205057211 */ /* 0x000fc600078f28ff */
[----:B------:R-:W-:Y:S02]  /*02b0*/  IMAD.SHL.U32 R2, R4, 0x8, RZ ;  /* 0x0000000804027824 */ /* 0x000fe400078e00ff */
[----:B------:R-:W-:-:S03]  /*02c0*/  IMAD.MOV R4, RZ, RZ, -R4 ;  /* 0x000000ffff047224 */ /* 0x000fc600078e0a04 */
[----:B------:R-:W-:Y:S01]  /*02d0*/  LEA.HI.SX32 R5, R5, -R2, 0x1b ;  /* 0x8000000205057211 */ /* 0x000fe200078fdaff */
[----:B------:R-:W-:Y:S02]  /*02e0*/  IMAD R11, R0, R4, R3 ;  /* 0x00000004000b7224 */ /* 0x000fe400078e0203 */
[----:B------:R-:W-:Y:S01]  /*02f0*/  IMAD.MOV.U32 R4, RZ, RZ, RZ ;  /* 0x000000ffff047224 */ /* 0x000fe200078e00ff */
[----:B------:R-:W-:-:S04]  /*0300*/  IMNMX R8, R5, 0x8, PT ;  /* 0x0000000805087817 */ /* 0x000fc80003800200 */
[----:B------:R-:W-:-:S04]  /*0310*/  IABS R7, R8 ;  /* 0x0000000800077213 */ /* 0x000fc80000000000 */
[----:B------:R-:W0:Y:S08]  /*0320*/  I2F.RP R6, R7 ;  /* 0x0000000700067306 */ /* 0x000e300000209400 */
[----:B0-----:R-:W0:Y:S02]  /*0330*/  MUFU.RCP R6, R6 ;  /* 0x0000000600067308 */ /* 0x001e240000001000 */
[----:B0-----:R-:W-:-:S02]  /*0340*/  IADD3 R5, R6, 0xffffffe, RZ ;  /* 0x0ffffffe06057810 */ /* 0x001fc40007ffe0ff */
[----:B------:R-:W-:-:S04]  /*0350*/  SHF.R.U32.HI R6, RZ, 0x5, R12 ;  /* 0x00000005ff067819 */ /* 0x000fc8000001160c */
[----:B------:R-:W0:Y:S01]  /*0360*/  F2I.FTZ.U32.TRUNC.NTZ R5, R5 ;  /* 0x0000000500057305 */ /* 0x000e22000021f000 */
[----:B------:R-:W-:Y:S01]  /*0370*/  SGXT.U32 R14, R6, 0x1 ;  /* 0x00000001060e781a */ /* 0x000fe20000000000 */
[----:B0-----:R-:W-:-:S04]  /*0380*/  IMAD.MOV R9, RZ, RZ, -R5 ;  /* 0x000000ffff097224 */ /* 0x001fc800078e0a05 */
[----:B------:R-:W-:Y:S01]  /*0390*/  IMAD.MOV.U32 R0, RZ, RZ, R9 ;  /* 0x000000ffff007224 */ /* 0x000fe200078e0009 */
[----:B------:R-:W-:-:S03]  /*03a0*/  IABS R9, R11 ;  /* 0x0000000b00097213 */ /* 0x000fc60000000000 */
[----:B------:R-:W-:Y:S01]  /*03b0*/  IMAD R3, R0, R7, RZ ;  /* 0x0000000700037224 */ /* 0x000fe200078e02ff */
[----:B------:R-:W-:-:S03]  /*03c0*/  IABS R0, R8 ;  /* 0x0000000800007213 */ /* 0x000fc60000000000 */
[----:B------:R-:W-:-:S04]  /*03d0*/  IMAD.HI.U32 R4, R5, R3, R4 ;  /* 0x0000000305047227 */ /* 0x000fc800078e0004 */
[----:B------:R-:W-:Y:S02]  /*03e0*/  IMAD.MOV R0, RZ, RZ, -R0 ;  /* 0x000000ffff007224 */ /* 0x000fe400078e0a00 */
[----:B------:R-:W-:-:S04]  /*03f0*/  IMAD.HI.U32 R4, R4, R9, RZ ;  /* 0x0000000904047227 */ /* 0x000fc800078e00ff */
[----:B------:R-:W-:Y:S02]  /*0400*/  IMAD R0, R4, R0, R9 ;  /* 0x0000000004007224 */ /* 0x000fe400078e0209 */
[----:B------:R-:W-:-:S03]  /*0410*/  IMAD.MOV.U32 R5, RZ, RZ, c[0x0][0x180] ;  /* 0x00006000ff057624 */ /* 0x000fc600078e00ff */
[----:B------:R-:W-:Y:S02]  /*0420*/  ISETP.GT.U32.AND P1, PT, R7, R0, PT ;  /* 0x000000000700720c */ /* 0x000fe40003f24070 */
[----:B------:R-:W-:Y:S02]  /*0430*/  IADD3 R15, R5, 0x1f, RZ ;  /* 0x0000001f050f7810 */ /* 0x000fe40007ffe0ff */
[C---:B------:R-:W-:Y:S02]  /*0440*/  LOP3.LUT R5, R14.reuse, 0x4, RZ, 0xfc, !PT ;  /* 0x000000040e057812 */ /* 0x040fe400078efcff */
[C---:B------:R-:W-:Y:S02]  /*0450*/  LOP3.LUT R5, R14.reuse, 0xa, RZ, 0xfc, !PT ;  /* 0x0000000a0e057812 */ /* 0x040fe400078efcff */
[C---:B------:R-:W-:Y:S02]  /*0460*/  LOP3.LUT R5, R14.reuse, 0x10, RZ, 0xfc, !PT ;  /* 0x000000100e057812 */ /* 0x040fe400078efcff */
[----:B------:R-:W-:-:S02]  /*0470*/  LOP3.LUT R5, R14, 0x16, RZ, 0xfc, !PT ;  /* 0x000000160e057812 */ /* 0x000fc400078efcff */
[----:B------:R-:W-:Y:S01]  /*0480*/  LOP3.LUT R5, R14, 0x1c, RZ, 0xfc, !PT ;  /* 0x0000001c0e057812 */ /* 0x000fe200078efcff */
[----:B------:R-:W-:Y:S01]  /*0490*/  @!P1 IMAD.IADD R0, R0, 0x1, -R7 ;  /* 0x0000000100009824 */ /* 0x000fe200078e0a07 */
[----:B------:R-:W-:Y:S02]  /*04a0*/  @!P1 IADD3 R4, R4, 0x1, RZ ;  /* 0x0000000104049810 */ /* 0x000fe40007ffe0ff */
[----:B------:R-:W-:Y:S02]  /*04b0*/  ISETP.NE.AND P1, PT, R8, RZ, PT ;  /* 0x000000ff0800720c */ /* 0x000fe40003f25270 */
[----:B------:R-:W-:Y:S02]  /*04c0*/  ISETP.GE.U32.AND P0, PT, R0, R7, PT ;  /* 0x000000070000720c */ /* 0x000fe40003f06070 */
[----:B------:R-:W-:-:S04]  /*04d0*/  LOP3.LUT R0, R11, R8, RZ, 0x3c, !PT ;  /* 0x000000080b007212 */ /* 0x000fc800078e3cff */
[----:B------:R-:W-:-:S07]  /*04e0*/  ISETP.GE.AND P2, PT, R0, RZ, PT ;  /* 0x000000ff0000720c */ /* 0x000fce0003f46270 */
[----:B------:R-:W-:Y:S02]  /*04f0*/  @P0 IADD3 R4, R4, 0x1, RZ ;  /* 0x0000000104040810 */ /* 0x000fe40007ffe0ff */
[----:B------:R-:W-:-:S04]  /*0500*/  ISETP.GT.AND P0, PT, R15, 0x1f, PT ;  /* 0x0000001f0f00780c */ /* 0x000fc80003f04270 */
[----:B------:R-:W-:Y:S01]  /*0510*/  @!P2 IMAD.MOV R4, RZ, RZ, -R4 ;  /* 0x000000ffff04a224 */ /* 0x000fe200078e0a04 */
[----:B------:R-:W-:-:S05]  /*0520*/  @!P1 LOP3.LUT R4, RZ, R8, RZ, 0x33, !PT ;  /* 0x00000008ff049212 */ /* 0x000fca00078e33ff */
[----:B------:R-:W-:-:S04]  /*0530*/  IMAD.MOV R3, RZ, RZ, -R4 ;  /* 0x000000ffff037224 */ /* 0x000fc800078e0a04 */
[----:B------:R-:W-:-:S04]  /*0540*/  IMAD R3, R8, R3, R11 ;  /* 0x0000000308037224 */ /* 0x000fc800078e020b */
[----:B------:R-:W-:Y:S01]  /*0550*/  IMAD.IADD R0, R2, 0x1, R3 ;  /* 0x0000000102007824 */ /* 0x000fe200078e0203 */
[C---:B------:R-:W-:Y:S02]  /*0560*/  LOP3.LUT R2, R14.reuse, 0x2, RZ, 0xfc, !PT ;  /* 0x000000020e027812 */ /* 0x040fe400078efcff */
[----:B------:R-:W-:Y:S01]  /*0570*/  LOP3.LUT R2, R14, 0x8, RZ, 0xfc, !PT ;  /* 0x000000080e027812 */ /* 0x000fe200078efcff */
[----:B------:R-:W-:Y:S01]  /*0580*/  IMAD R0, R0, 0x20, R13 ;  /* 0x0000002000007824 */ /* 0x000fe200078e020d */
[C---:B------:R-:W-:Y:S02]  /*0590*/  LOP3.LUT R2, R14.reuse, 0xe, RZ, 0xfc, !PT ;  /* 0x0000000e0e027812 */ /* 0x040fe400078efcff */
[----:B------:R-:W-:Y:S01]  /*05a0*/  LOP3.LUT R2, R14, 0x14, RZ, 0xfc, !PT ;  /* 0x000000140e027812 */ /* 0x000fe200078efcff */
[----:B------:R-:W-:Y:S01]  /*05b0*/  IMAD.SHL.U32 R2, R4, 0x100, RZ ;  /* 0x0000010004027824 */ /* 0x000fe200078e00ff */
[C---:B------:R-:W-:Y:S02]  /*05c0*/  LOP3.LUT R3, R14.reuse, 0x6, RZ, 0xfc, !PT ;  /* 0x000000060e037812 */ /* 0x040fe400078efcff */
[----:B------:R-:W-:-:S02]  /*05d0*/  LOP3.LUT R3, R14, 0xc, RZ, 0xfc, !PT ;  /* 0x0000000c0e037812 */ /* 0x000fc400078efcff */
[C---:B------:R-:W-:Y:S02]  /*05e0*/  LOP3.LUT R3, R14.reuse, 0x12, RZ, 0xfc, !PT ;  /* 0x000000120e037812 */ /* 0x040fe400078efcff */
[C---:B------:R-:W-:Y:S02]  /*05f0*/  LOP3.LUT R3, R14.reuse, 0x18, RZ, 0xfc, !PT ;  /* 0x000000180e037812 */ /* 0x040fe400078efcff */
[----:B------:R-:W-:Y:S02]  /*0600*/  LOP3.LUT R4, R14, 0x1a, RZ, 0xfc, !PT ;  /* 0x0000001a0e047812 */ /* 0x000fe400078efcff */
[--C-:B------:R-:W-:Y:S02]  /*0610*/  LOP3.LUT R6, R2, 0x2, R14.reuse, 0xfe, !PT ;  /* 0x0000000202067812 */ /* 0x100fe400078efe0e */
[----:B------:R-:W-:Y:S02]  /*0620*/  LOP3.LUT R3, R14, 0x1e, RZ, 0xfc, !PT ;  /* 0x0000001e0e037812 */ /* 0x000fe400078efcff */
[C---:B------:R-:W-:Y:S01]  /*0630*/  LOP3.LUT R4, R2.reuse, R14, RZ, 0xfc, !PT ;  /* 0x0000000e02047212 */ /* 0x040fe200078efcff */
[----:B------:R0:W-:Y:S01]  /*0640*/  STL [R1+0x6c4], R6 ;  /* 0x0006c40601007387 */ /* 0x0001e20000100800 */
[----:B------:R-:W-:-:S02]  /*0650*/  LOP3.LUT R3, R2, 0x4, R14, 0xfe, !PT ;  /* 0x0000000402037812 */ /* 0x000fc400078efe0e */
[--C-:B------:R-:W-:Y:S01]  /*0660*/  LOP3.LUT R5, R2, 0x6, R14.reuse, 0xfe, !PT ;  /* 0x0000000602057812 */ /* 0x100fe200078efe0e */
[----:B------:R-:W-:Y:S01]  /*0670*/  STL [R1+0x2a0], R4 ;  /* 0x0002a00401007387 */ /* 0x000fe20000100800 */
[C---:B------:R-:W-:Y:S02]  /*0680*/  LOP3.LUT R28, R4.reuse, 0x36, RZ, 0xfc, !PT ;  /* 0x00000036041c7812 */ /* 0x040fe400078efcff */
[----:B------:R-:W-:Y:S01]  /*0690*/  LOP3.LUT R29, R4, 0xde, RZ, 0xfc, !PT ;  /* 0x000000de041d7812 */ /* 0x000fe200078efcff */
[----:B------:R1:W-:Y:S01]  /*06a0*/  STL [R1+0x6c8], R3 ;  /* 0x0006c80301007387 */ /* 0x0003e20000100800 */
[----:B0-----:R-:W-:-:S03]  /*06b0*/  LOP3.LUT R6, R2, 0xa, R14, 0xfe, !PT ;  /* 0x0000000a02067812 */ /* 0x001fc600078efe0e */
[----:B------:R0:W-:Y:S01]  /*06c0*/  STL [R1+0x6cc], R5 ;  /* 0x0006cc0501007387 */ /* 0x0001e20000100800 */
[C-C-:B-1----:R-:W-:Y:S02]  /*06d0*/  LOP3.LUT R3, R2.reuse, 0x8, R14.reuse, 0xfe, !PT ;  /* 0x0000000802037812 */ /* 0x142fe400078efe0e */
[----:B0-----:R-:W-:-:S03]  /*06e0*/  LOP3.LUT R5, R2, 0xc, R14, 0xfe, !PT ;  /* 0x0000000c02057812 */ /* 0x001fc600078efe0e */
[----:B------:R0:W-:Y:S04]  /*06f0*/  STL [R1+0x6d0], R3 ;  /* 0x0006d00301007387 */ /* 0x0001e80000100800 */
[----:B------:R1:W-:Y:S04]  /*0700*/  STL [R1+0x6d4], R6 ;  /* 0x0006d40601007387 */ /* 0x0003e80000100800 */
[----:B------:R2:W-:Y:S01]  /*0710*/  STL [R1+0x6d8], R5 ;  /* 0x0006d80501007387 */ /* 0x0005e20000100800 */
[C-C-:B0-----:R-:W-:Y:S02]  /*0720*/  LOP3.LUT R3, R2.reuse, 0xe, R14.reuse, 0xfe, !PT ;  /* 0x0000000e02037812 */ /* 0x141fe400078efe0e */
[----:B-1----:R-:W-:-:S03]  /*0730*/  LOP3.LUT R6, R2, 0x10, R14, 0xfe, !PT ;  /* 0x0000001002067812 */ /* 0x002fc600078efe0e */
[----:B------:R0:W-:Y:S01]  /*0740*/  STL [R1+0x6dc], R3 ;  /* 0x0006dc0301007387 */ /* 0x0001e20000100800 */
[----:B--2---:R-:W-:-:S03]  /*0750*/  LOP3.LUT R5, R2, 0x12, R14, 0xfe, !PT ;  /* 0x0000001202057812 */ /* 0x004fc600078efe0e */
        /* <DEDUP_REMOVED lines=12> */
[----:B------:R1:W-:Y:S01]  /*0820*/  STL [R1+0x6f8], R6 ;  /* 0x0006f80601007387 */ /* 0x0003e20000100800 */
[----:B------:R-:W-:-:S03]  /*0830*/  LOP3.LUT R2, R4, 0x22, RZ, 0xfc, !PT ;  /* 0x0000002204027812 */ /* 0x000fc600078efcff */
[----:B------:R2:W-:Y:S01]  /*0840*/  STL [R1+0x6fc], R5 ;  /* 0x0006fc0501007387 */ /* 0x0005e20000100800 */
[C---:B0-----:R-:W-:Y:S02]  /*0850*/  LOP3.LUT R3, R4.reuse, 0x20, RZ, 0xfc, !PT ;  /* 0x0000002004037812 */ /* 0x041fe400078efcff */
[----:B-1----:R-:W-:-:S03]  /*0860*/  LOP3.LUT R6, R4, 0xe6, RZ, 0xfc, !PT ;  /* 0x000000e604067812 */ /* 0x002fc600078efcff */
[----:B------:R0:W-:Y:S01]  /*0870*/  STL [R1+0x73c], R3 ;  /* 0x00073c0301007387 */ /* 0x0001e20000100800 */
[----:B--2---:R-:W-:-:S03]  /*0880*/  LOP3.LUT R5, R4, 0x24, RZ, 0xfc, !PT ;  /* 0x0000002404057812 */ /* 0x004fc600078efcff */
[----:B------:R1:W-:Y:S04]  /*0890*/  STL [R1+0x740], R2 ;  /* 0x0007400201007387 */ /* 0x0003e80000100800 */
        /* <DEDUP_REMOVED lines=19> */
[----:B0-----:R-:W-:-:S03]  /*09d0*/  LOP3.LUT R3, R4, 0x3a, RZ, 0xfc, !PT ;  /* 0x0000003a04037812 */ /* 0x001fc600078efcff */
[----:B------:R-:W-:Y:S01]  /*09e0*/  STL [R1+0x768], R28 ;  /* 0x0007681c01007387 */ /* 0x000fe20000100800 */
[----:B-1----:R-:W-:-:S03]  /*09f0*/  LOP3.LUT R2, R4, 0x3c, RZ, 0xfc, !PT ;  /* 0x0000003c04027812 */ /* 0x002fc600078efcff */
[----:B------:R0:W-:Y:S01]  /*0a00*/  STL [R1+0x770], R3 ;  /* 0x0007700301007387 */ /* 0x0001e20000100800 */
[----:B--2---:R-:W-:-:S03]  /*0a10*/  LOP3.LUT R5, R4, 0x42, RZ, 0xfc, !PT ;  /* 0x0000004204057812 */ /* 0x004fc600078efcff */
[----:B------:R1:W-:Y:S01]  /*0a20*/  STL [R1+0x774], R2 ;  /* 0x0007740201007387 */ /* 0x0003e20000100800 */
[C---:B0-----:R-:W-:Y:S02]  /*0a30*/  LOP3.LUT R3, R4.reuse, 0x3e, RZ, 0xfc, !PT ;  /* 0x0000003e04037812 */ /* 0x041fe400078efcff */
[----:B-1----:R-:W-:-:S03]  /*0a40*/  LOP3.LUT R2, R4, 0x40, RZ, 0xfc, !PT ;  /* 0x0000004004027812 */ /* 0x002fc600078efcff */
[----:B------:R0:W-:Y:S04]  /*0a50*/  STL [R1+0x778], R3 ;  /* 0x0007780301007387 */ /* 0x0001e80000100800 */
        /* <DEDUP_REMOVED lines=160> */
[C---:B-1----:R-:W-:Y:S02]  /*1460*/  LOP3.LUT R2, R4.reuse, 0xe2, RZ, 0xfc, !PT ;  /* 0x000000e204027812 */ /* 0x042fe400078efcff */
[----:B--2---:R-:W-:-:S03]  /*1470*/  LOP3.LUT R5, R4, 0xea, RZ, 0xfc, !PT ;  /* 0x000000ea04057812 */ /* 0x004fc600078efcff */
[----:B------:R0:W-:Y:S04]  /*1480*/  STL [R1+0x8c4], R2 ;  /* 0x0008c40201007387 */ /* 0x0001e80000100800 */
[----:B------:R1:W-:Y:S04]  /*1490*/  STL [R1+0x8cc], R6 ;  /* 0x0008cc0601007387 */ /* 0x0003e80000100800 */
[----:B------:R-:W-:Y:S01]  /*14a0*/  STL [R1+0x8c8], R3 ;  /* 0x0008c80301007387 */ /* 0x000fe20000100800 */
[C---:B0-----:R-:W-:Y:S02]  /*14b0*/  LOP3.LUT R2, R4.reuse, 0xe8, RZ, 0xfc, !PT ;  /* 0x000000e804027812 */ /* 0x041fe400078efcff */
[----:B-1----:R-:W-:-:S03]  /*14c0*/  LOP3.LUT R6, R4, 0xee, RZ, 0xfc, !PT ;  /* 0x000000ee04067812 */ /* 0x002fc600078efcff */
[----:B------:R0:W-:Y:S04]  /*14d0*/  STL [R1+0x8d0], R2 ;  /* 0x0008d00201007387 */ /* 0x0001e80000100800 */
        /* <DEDUP_REMOVED lines=19> */
[----:B------:R1:W-:Y:S04]  /*1610*/  STL [R1+0x6c0], R0 ;  /* 0x0006c00001007387 */ /* 0x0003e80000100800 */
[----:B------:R1:W-:Y:S01]  /*1620*/  STL [R1+0x888], R2 ;  /* 0x0008880201007387 */ /* 0x0003e20000100800 */
[----:B------:R-:W-:Y:S05]  /*1630*/  @P0 BRA `(.L_x_0) ;  /* 0x0000037000000947 */ /* 0x000fea0003800000 */
[----:B-1----:R-:W-:Y:S01]  /*1640*/  IMAD.SHL.U32 R0, R12, 0x20, RZ ;  /* 0x000000200c007824 */ /* 0x002fe200078e00ff */
[----:B------:R-:W-:Y:S01]  /*1650*/  CS2R R24, SRZ ;  /* 0x0000000000187805 */ /* 0x000fe2000001ff00 */
[----:B------:R-:W-:Y:S01]  /*1660*/  CS2R R26, SRZ ;  /* 0x00000000001a7805 */ /* 0x000fe2000001ff00 */
[----:B------:R-:W-:Y:S01]  /*1670*/  CS2R R20, SRZ ;  /* 0x0000000000147805 */ /* 0x000fe2000001ff00 */
[----:B------:R-:W-:Y:S01]  /*1680*/  CS2R R22, SRZ ;  /* 0x0000000000167805 */ /* 0x000fe2000001ff00 */
[----:B------:R0:W-:Y:S01]  /*1690*/  STL [R1+0x6bc], R0 ;  /* 0x0006bc0001007387 */ /* 0x0001e20000100800 */
[----:B------:R-:W-:Y:S01]  /*16a0*/  CS2R R16, SRZ ;  /* 0x0000000000107805 */ /* 0x000fe2000001ff00 */
[----:B------:R-:W-:Y:S01]  /*16b0*/  CS2R R18, SRZ ;  /* 0x0000000000127805 */ /* 0x000fe2000001ff00 */
[----:B------:R-:W-:Y:S01]  /*16c0*/  CS2R R12, SRZ ;  /* 0x00000000000c7805 */ /* 0x000fe2000001ff00 */
[----:B------:R0:W-:Y:S01]  /*16d0*/  STL [R1], RZ ;  /* 0x000000ff01007387 */ /* 0x0001e20000100800 */
[----:B------:R-:W-:Y:S01]  /*16e0*/  CS2R R14, SRZ ;  /* 0x00000000000e7805 */ /* 0x000fe2000001ff00 */
[----:B------:R-:W-:Y:S01]  /*16f0*/  CS2R R8, SRZ ;  /* 0x0000000000087805 */ /* 0x000fe2000001ff00 */
[----:B------:R-:W-:Y:S01]  /*1700*/  CS2R R10, SRZ ;  /* 0x00000000000a7805 */ /* 0x000fe2000001ff00 */
[----:B------:R0:W-:Y:S01]  /*1710*/  STL [R1+0x4], RZ ;  /* 0x000004ff01007387 */ /* 0x0001e20000100800 */
[----:B------:R-:W-:Y:S01]  /*1720*/  CS2R R4, SRZ ;  /* 0x0000000000047805 */ /* 0x000fe2000001ff00 */
[----:B------:R-:W-:-:S02]  /*1730*/  CS2R R6, SRZ ;  /* 0x0000000000067805 */ /* 0x000fc4000001ff00 */
[----:B------:R0:W-:Y:S04]  /*1740*/  STL [R1+0x8], RZ ;  /* 0x000008ff01007387 */ /* 0x0001e80000100800 */
        /* <DEDUP_REMOVED lines=36> */
[----:B------:R0:W-:Y:S01]  /*1990*/  STL [R1+0x9c], RZ ;  /* 0x00009cff01007387 */ /* 0x0001e20000100800 */
[----:B------:R-:W-:Y:S05]  /*19a0*/  BRA `(.L_x_1) ;  /* 0x0001cfb000007947 */ /* 0x000fea0003800000 */
.L_x_0:
[----:B------:R-:W-:Y:S01]  /*19b0*/  IMAD.MOV.U32 R7, RZ, RZ, R0 ;  /* 0x000000ffff077224 */ /* 0x000fe200078e0000 */
[----:B-1----:R-:W-:Y:S01]  /*19c0*/  IABS R0, c[0x0][0x178] ;  /* 0x00005e0000007a13 */ /* 0x002fe20000000000 */
[----:B------:R-:W2:Y:S04]  /*19d0*/  LDL R8, [R1+0x8f8] ;  /* 0x0008f80001087983 */ /* 0x000ea80000100800 */
[----:B------:R-:W-:Y:S01]  /*19e0*/  IMAD.MOV.U32 R9, RZ, RZ, R0 ;  /* 0x000000ffff097224 */ /* 0x000fe200078e0000 */
[----:B------:R-:W3:Y:S03]  /*19f0*/  LDL R25, [R1+0x8f4] ;  /* 0x0008f40001197983 */ /* 0x000ee60000100800 */
[----:B------:R-:W0:Y:S01]  /*1a00*/  I2F.RP R0, R9 ;  /* 0x0000000900007306 */ /* 0x000e220000209400 */
[----:B------:R-:W4:Y:S04]  /*1a10*/  LDL R26, [R1+0x8f0] ;  /* 0x0008f000011a7983 */ /* 0x000f280000100800 */
[----:B------:R-:W4:Y:S04]  /*1a20*/  LDL R20, [R1+0x8e8] ;  /* 0x0008e80001147983 */ /* 0x000f280000100800 */
[----:B------:R-:W4:Y:S04]  /*1a30*/  LDL R21, [R1+0x8ec] ;  /* 0x0008ec0001157983 */ /* 0x000f280000100800 */
[----:B------:R-:W4:Y:S01]  /*1a40*/  LDL R22, [R1+0x8e4] ;  /* 0x0008e40001167983 */ /* 0x000f220000100800 */
[----:B0-----:R-:W0:Y:S01]  /*1a50*/  MUFU.RCP R0, R0 ;  /* 0x0000000000007308 */ /* 0x001e220000001000 */
[----:B------:R-:W-:-:S02]  /*1a60*/  IMAD.MOV.U32 R15, RZ, RZ, R3 ;  /* 0x000000ffff0f7224 */ /* 0x000fc400078e0003 */
[----:B------:R-:W4:Y:S04]  /*1a70*/  LDL R23, [R1+0x8e0] ;  /* 0x0008e00001177983 */ /* 0x000f280000100800 */
[----:B------:R-:W4:Y:S04]  /*1a80*/  LDL R16, [R1+0x8dc] ;  /* 0x0008dc0001107983 */ /* 0x000f280000100800 */
[----:B------:R-:W4:Y:S04]  /*1a90*/  LDL R17, [R1+0x8d8] ;  /* 0x0008d80001117983 */ /* 0x000f280000100800 */
[----:B------:R-:W4:Y:S01]  /*1aa0*/  LDL R18, [R1+0x8d4] ;  /* 0x0008d40001127983 */ /* 0x000f220000100800 */
[----:B0-----:R-:W-:-:S03]  /*1ab0*/  IADD3 R0, R0, 0xffffffe, RZ ;  /* 0x0ffffffe00007810 */ /* 0x001fc60007ffe0ff */
[----:B------:R-:W4:Y:S01]  /*1ac0*/  LDL R14, [R1+0x8cc] ;  /* 0x0008cc00010e7983 */ /* 0x000f220000100800 */
[----:B------:R0:W-:Y:S03]  /*1ad0*/  F2I.FTZ.U32.TRUNC.NTZ R3, R0 ;  /* 0x0000000000037305 */ /* 0x0001e6000021f000 */
[----:B------:R-:W4:Y:S04]  /*1ae0*/  LDL R10, [R1+0x8c4] ;  /* 0x0008c400010a7983 */ /* 0x000f280000100800 */
[----:B------:R-:W4:Y:S04]  /*1af0*/  LDL R12, [R1+0x8c0] ;  /* 0x0008c000010c7983 */ /* 0x000f280000100800 */
[----:B0-----:R-:W4:Y:S01]  /*1b00*/  LDL R0, [R1+0x2a0] ;  /* 0x0002a00001007983 */ /* 0x001f220000100800 */
[----:B------:R-:W-:Y:S01]  /*1b10*/  IMAD.MOV.U32 R11, RZ, RZ, R29 ;  /* 0x000000ffff0b7224 */ /* 0x000fe200078e001d */
[----:B------:R-:W-:Y:S01]  /*1b20*/  IABS R29, c[0x0][0x17c] ;  /* 0x00005f00001d7a13 */ /* 0x000fe20000000000 */
[----:B------:R-:W-:Y:S01]  /*1b30*/  IMAD.MOV.U32 R24, RZ, RZ, R2 ;  /* 0x000000ffff187224 */ /* 0x000fe200078e0002 */
[----:B------:R-:W4:Y:S02]  /*1b40*/  LDL R13, [R1+0x8b8] ;  /* 0x0008b800010d7983 */ /* 0x000f240000100800 */
[----:B------:R-:W0:Y:S02]  /*1b50*/  I2F.RP R2, R29 ;  /* 0x0000001d00027306 */ /* 0x000e240000209400 */
[----:B------:R-:W4:Y:S06]  /*1b60*/  LDL R19, [R1+0x8d0] ;  /* 0x0008d00001137983 */ /* 0x000f2c0000100800 */
[----:B0-----:R-:W0:Y:S02]  /*1b70*/  MUFU.RCP R2, R2 ;  /* 0x0000000200027308 */ /* 0x001e240000001000 */
[----:B0-----:R-:W-:-:S06]  /*1b80*/  IADD3 R2, R2, 0xffffffe, RZ ;  /* 0x0ffffffe02027810 */ /* 0x001fcc0007ffe0ff */
[----:B------:R-:W0:Y:S01]  /*1b90*/  F2I.FTZ.U32.TRUNC.NTZ R5, R2 ;  /* 0x0000000200057305 */ /* 0x000e22000021f000 */
[----:B------:R-:W-:Y:S02]  /*1ba0*/  IMAD.MOV.U32 R4, RZ, RZ, RZ ;  /* 0x000000ffff047224 */ /* 0x000fe400078e00ff */
[----:B0-----:R-:W-:-:S04]  /*1bb0*/  IMAD.MOV R27, RZ, RZ, -R5 ;  /* 0x000000ffff1b7224 */ /* 0x001fc800078e0a05 */
[----:B------:R-:W-:-:S04]  /*1bc0*/  IMAD R27, R27, R29, RZ ;  /* 0x0000001d1b1b7224 */ /* 0x000fc800078e02ff */
[----:B------:R-:W-:Y:S02]  /*1bd0*/  IMAD.HI.U32 R27, R5, R27, R4 ;  /* 0x0000001b051b7227 */ /* 0x000fe400078e0004 */
[----:B------:R-:W0:Y:S02]  /*1be0*/  S2R R5, SR_TID.X ;  /* 0x0000000000057919 */ /* 0x000e240000002100 */
[----:B------:R-:W-:Y:S02]  /*1bf0*/  IMAD.MOV R6, RZ, RZ, -R3 ;  /* 0x000000ffff067224 */ /* 0x000fe400078e0a03 */
[----:B------:R-:W-:Y:S02]  /*1c00*/  IMAD.MOV.U32 R2, RZ, RZ, RZ ;  /* 0x000000ffff027224 */ /* 0x000fe400078e00ff */
[----:B------:R-:W-:Y:S02]  /*1c10*/  IMAD R6, R6, R9, RZ ;  /* 0x0000000906067224 */ /* 0x000fe400078e02ff */
[----:B------:R-:W-:-:S02]  /*1c20*/  IMAD.MOV.U32 R4, RZ, RZ, R7 ;  /* 0x000000ffff047224 */ /* 0x000fc400078e0007 */
[----:B------:R-:W-:-:S04]  /*1c30*/  IMAD.HI.U32 R7, R3, R6, R2 ;  /* 0x0000000603077227 */ /* 0x000fc800078e0002 */
[----:B------:R-:W-:Y:S02]  /*1c40*/  IMAD.MOV.U32 R6, RZ, RZ, R4 ;  /* 0x000000ffff067224 */ /* 0x000fe400078e0004 */
[C---:B0-----:R-:W-:Y:S02]  /*1c50*/  IMAD.SHL.U32 R4, R5.reuse, 0x40, RZ ;  /* 0x0000004005047824 */ /* 0x041fe400078e00ff */
[----:B------:R-:W-:-:S03]  /*1c60*/  IMAD.SHL.U32 R5, R5, 0x8, RZ ;  /* 0x0000000805057824 */ /* 0x000fc600078e00ff */
[----:B------:R-:W-:Y:S02]  /*1c70*/  LOP3.LUT R4, R4, 0x1c0, RZ, 0xc0, !PT ;  /* 0x000001c004047812 */ /* 0x000fe400078ec0ff */
[----:B------:R-:W-:Y:S02]  /*1c80*/  IABS R6, R6 ;  /* 0x0000000600067213 */ /* 0x000fe40000000000 */
[----:B------:R-:W-:Y:S02]  /*1c90*/  LOP3.LUT R4, R4, 0x30, R5, 0xf8, !PT ;  /* 0x0000003004047812 */ /* 0x000fe400078ef805 */
[----:B------:R-:W-:Y:S01]  /*1ca0*/  IABS R3, R24 ;  /* 0x0000001800037213 */ /* 0x000fe20000000000 */
[----:B------:R-:W-:Y:S02]  /*1cb0*/  IMAD.HI.U32 R7, R7, R6, RZ ;  /* 0x0000000607077227 */ /* 0x000fe400078e00ff */
[----:B------:R0:W-:Y:S02]  /*1cc0*/  STL [R1+0x94], R4 ;  /* 0x0000940401007387 */ /* 0x0001e40000100800 */
[----:B------:R-:W-:-:S02]  /*1cd0*/  IMAD.MOV R7, RZ, RZ, -R7 ;  /* 0x000000ffff077224 */ /* 0x000fc400078e0a07 */
[----:B0-----:R-:W-:-:S04]  /*1ce0*/  IMAD.HI.U32 R4, R27, R3, RZ ;  /* 0x000000031b047227 */ /* 0x001fc800078e00ff */
[----:B------:R-:W-:Y:S02]  /*1cf0*/  IMAD.MOV R4, RZ, RZ, -R4 ;  /* 0x000000ffff047224 */ /* 0x000fe400078e0a04 */
[----:B------:R-:W-:Y:S02]  /*1d00*/  IMAD R6, R9, R7, R6 ;  /* 0x0000000709067224 */ /* 0x000fe400078e0206 */
[----:B------:R-:W-:-:S03]  /*1d10*/  IMAD R3, R29, R4, R3 ;  /* 0x000000041d037224 */ /* 0x000fc600078e0203 */
[----:B------:R4:W-:Y:S04]  /*1d20*/  STL [R1+0x2a4], R6 ;  /* 0x0002a40601007387 */ /* 0x0009e80000100800 */
[----:B------:R0:W-:Y:S01]  /*1d30*/  STL [R1+0x70], R3 ;  /* 0x0000700301007387 */ /* 0x0001e20000100800 */
[----:B--2---:R-:W-:Y:S02]  /*1d40*/  IABS R8, R8 ;  /* 0x0000000800087213 */ /* 0x004fe40000000000 */
[----:B---3--:R-:W-:-:S03]  /*1d50*/  IABS R5, R25 ;  /* 0x0000001900057213 */ /* 0x008fc60000000000 */
[----:B------:R-:W-:-:S04]  /*1d60*/  IMAD.HI.U32 R9, R27, R8, RZ ;  /* 0x000000081b097227 */ /* 0x000fc800078e00ff */
[----:B------:R-:W-:-:S04]  /*1d70*/  IMAD.HI.U32 R7, R27, R5, RZ ;  /* 0x000000051b077227 */ /* 0x000fc800078e00ff */
[----:B------:R-:W-:Y:S01]  /*1d80*/  IMAD.MOV R9, RZ, RZ, -R9 ;  /* 0x000000ffff097224 */ /* 0x000fe200078e0a09 */
[----:B----4-:R-:W-:Y:S01]  /*1d90*/  IABS R6, R20 ;  /* 0x0000001400067213 */ /* 0x010fe20000000000 */
[----:B------:R-:W-:Y:S01]  /*1da0*/  IMAD.MOV R7, RZ, RZ, -R7 ;  /* 0x000000ffff077224 */ /* 0x000fe200078e0a07 */
[----:B0-----:R-:W-:Y:S01]  /*1db0*/  IABS R3, R21 ;  /* 0x0000001500037213 */ /* 0x001fe20000000000 */
[C---:B------:R-:W-:Y:S02]  /*1dc0*/  IMAD R8, R29.reuse, R9, R8 ;  /* 0x000000091d087224 */ /* 0x040fe400078e0208 */
[----:B------:R-:W-:Y:S02]  /*1dd0*/  IMAD R5, R29, R7, R5 ;  /* 0x000000071d057224 */ /* 0x000fe400078e0205 */
[----:B------:R-:W-:Y:S01]  /*1de0*/  IMAD.HI.U32 R7, R27, R6, RZ ;  /* 0x000000061b077227 */ /* 0x000fe200078e00ff */
[----:B------:R0:W-:Y:S01]  /*1df0*/  STL [R1+0x6c], R8 ;  /* 0x00006c0801007387 */ /* 0x0001e20000100800 */
[----:B------:R-:W-:-:S05]  /*1e00*/  IABS R0, R0 ;  /* 0x0000000000007213 */ /* 0x000fca0000000000 */
[----:B------:R-:W-:-:S04]  /*1e10*/  IMAD.HI.U32 R2, R27, R0, RZ ;  /* 0x000000001b027227 */ /* 0x000fc800078e00ff */
[----:B------:R-:W-:-:S04]  /*1e20*/  IMAD.MOV R2, RZ, RZ, -R2 ;  /* 0x000000ffff027224 */ /* 0x000fc800078e0a02 */
[----:B------:R-:W-:Y:S01]  /*1e30*/  IMAD R0, R29, R2, R0 ;  /* 0x000000021d007224 */ /* 0x000fe200078e0200 */
[----:B------:R-:W-:-:S05]  /*1e40*/  IABS R2, R26 ;  /* 0x0000001a00027213 */ /* 0x000fca0000000000 */
[----:B------:R-:W-:-:S04]  /*1e50*/  IMAD.HI.U32 R4, R27, R2, RZ ;  /* 0x000000021b047227 */ /* 0x000fc800078e00ff */
[----:B------:R-:W-:-:S04]  /*1e60*/  IMAD.MOV R4, RZ, RZ, -R4 ;  /* 0x000000ffff047224 */ /* 0x000fc800078e0a04 */
[----:B------:R-:W-:Y:S02]  /*1e70*/  IMAD R2, R29, R4, R2 ;  /* 0x000000041d027224 */ /* 0x000fe400078e0202 */
[----:B------:R-:W-:Y:S01]  /*1e80*/  IMAD.HI.U32 R4, R27, R3, RZ ;  /* 0x000000031b047227 */ /* 0x000fe200078e00ff */
[----:B------:R1:W-:Y:S01]  /*1e90*/  STL [R1+0x68], R5 ;  /* 0x0000680501007387 */ /* 0x0003e20000100800 */
[----:B0-----:R-:W-:Y:S02]  /*1ea0*/  IABS R8, R22 ;  /* 0x0000001600087213 */ /* 0x001fe40000000000 */
[----:B------:R-:W-:Y:S01]  /*1eb0*/  IMAD.MOV R7, RZ, RZ, -R7 ;  /* 0x000000ffff077224 */ /* 0x000fe200078e0a07 */
[----:B------:R0:W-:Y:S01]  /*1ec0*/  STL [R1+0x64], R2 ;  /* 0x0000640201007387 */ /* 0x0001e20000100800 */
[----:B------:R-:W-:Y:S01]  /*1ed0*/  IMAD.MOV R4, RZ, RZ, -R4 ;  /* 0x000000ffff047224 */ /* 0x000fe200078e0a04 */
[----:B-1----:R-:W-:Y:S01]  /*1ee0*/  IABS R5, R23 ;  /* 0x0000001700057213 */ /* 0x002fe20000000000 */
[----:B------:R-:W-:Y:S01]  /*1ef0*/  IMAD R6, R29, R7, R6 ;  /* 0x000000071d067224 */ /* 0x000fe200078e0206 */
[----:B0-----:R-:W-:Y:S01]  /*1f00*/  IABS R2, R16 ;  /* 0x0000001000027213 */ /* 0x001fe20000000000 */
[----:B------:R-:W-:-:S04]  /*1f10*/  IMAD.HI.U32 R9, R27, R8, RZ ;  /* 0x000000081b097227 */ /* 0x000fc800078e00ff */
[----:B------:R-:W-:Y:S02]  /*1f20*/  IMAD R3, R29, R4, R3 ;  /* 0x000000041d037224 */ /* 0x000fe400078e0203 */
[----:B------:R-:W-:-:S04]  /*1f30*/  IMAD.HI.U32 R7, R27, R5, RZ ;  /* 0x000000051b077227 */ /* 0x000fc800078e00ff */
[----:B------:R-:W-:-:S04]  /*1f40*/  IMAD.HI.U32 R4, R27, R2, RZ ;  /* 0x000000021b047227 */ /* 0x000fc800078e00ff */
[----:B------:R-:W-:Y:S02]  /*1f50*/  IMAD.MOV R9, RZ, RZ, -R9 ;  /* 0x000000ffff097224 */ /* 0x000fe400078e0a09 */
[----:B------:R-:W-:Y:S02]  /*1f60*/  IMAD.MOV R7, RZ, RZ, -R7 ;  /* 0x000000ffff077224 */ /* 0x000fe400078e0a07 */
[----:B------:R-:W-:Y:S01]  /*1f70*/  IMAD.MOV R4, RZ, RZ, -R4 ;  /* 0x000000ffff047224 */ /* 0x000fe200078e0a04 */
[----:B------:R0:W-:Y:S01]  /*1f80*/  STL [R1+0x60], R6 ;  /* 0x0000600601007387 */ /* 0x0001e20000100800 */
[C---:B------:R-:W-:Y:S02]  /*1f90*/  IMAD R8, R29.reuse, R9, R8 ;  /* 0x000000091d087224 */ /* 0x040fe400078e0208 */
[C---:B------:R-:W-:Y:S01]  /*1fa0*/  IMAD R5, R29.reuse, R7, R5 ;  /* 0x000000071d057224 */ /* 0x040fe200078e0205 */
[----:B------:R1:W-:Y:S01]  /*1fb0*/  STL [R1+0x5c], R3 ;  /* 0x00005c0301007387 */ /* 0x0003e20000100800 */
[----:B------:R-:W-:Y:S01]  /*1fc0*/  IMAD R2, R29, R4, R2 ;  /* 0x000000041d027224 */ /* 0x000fe200078e0202 */
[----:B0-----:R-:W-:-:S02]  /*1fd0*/  IABS R6, R17 ;  /* 0x0000001100067213 */ /* 0x001fc40000000000 */
[----:B------:R-:W-:Y:S01]  /*1fe0*/  STL [R1+0x58], R8 ;  /* 0x0000580801007387 */ /* 0x000fe20000100800 */
[----:B-1----:R-:W-:-:S03]  /*1ff0*/  IABS R3, R18 ;  /* 0x0000001200037213 */ /* 0x002fc60000000000 */
[----:B------:R0:W-:Y:S01]  /*2000*/  STL [R1+0x54], R5 ;  /* 0x0000540501007387 */ /* 0x0001e20000100800 */
[----:B------:R-:W-:-:S03]  /*2010*/  IMAD.HI.U32 R7, R27, R6, RZ ;  /* 0x000000061b077227 */ /* 0x000fc600078e00ff */
[----:B------:R1:W-:Y:S01]  /*2020*/  STL [R1+0x50], R2 ;  /* 0x0000500201007387 */ /* 0x0003e20000100800 */
[----:B------:R-:W-:Y:S01]  /*2030*/  IMAD.HI.U32 R4, R27, R3, RZ ;  /* 0x000000031b047227 */ /* 0x000fe200078e00ff */
[----:B0-----:R-:W-:Y:S02]  /*2040*/  IABS R5, R14 ;  /* 0x0000000e00057213 */ /* 0x001fe40000000000 */
[----:B------:R-:W2:Y:S01]  /*2050*/  LDL R14, [R1+0x8b4] ;  /* 0x0008b400010e7983 */ /* 0x000ea20000100800 */
[----:B------:R-:W-:Y:S01]  /*2060*/  IMAD.MOV R7, RZ, RZ, -R7 ;  /* 0x000000ffff077224 */ /* 0x000fe200078e0a07 */
[----:B-1----:R-:W-:Y:S01]  /*2070*/  IABS R2, R15 ;  /* 0x0000000f00027213 */ /* 0x002fe20000000000 */
[----:B------:R-:W-:Y:S01]  /*2080*/  IMAD.MOV R4, RZ, RZ, -R4 ;  /* 0x000000ffff047224 */ /* 0x000fe200078e0a04 */
[----:B------:R-:W3:Y:S01]  /*2090*/  LDL R15, [R1+0x8b0] ;  /* 0x0008b000010f7983 */ /* 0x000ee20000100800 */
[C---:B------:R-:W-:Y:S02]  /*20a0*/  IMAD R6, R29.reuse, R7, R6 ;  /* 0x000000071d067224 */ /* 0x040fe400078e0206 */
[----:B------:R-:W-:-:S03]  /*20b0*/  IMAD R3, R29, R4, R3 ;  /* 0x000000041d037224 */ /* 0x000fc600078e0203 */
[----:B------:R0:W-:Y:S04]  /*20c0*/  STL [R1+0x4c], R6 ;  /* 0x00004c0601007387 */ /* 0x0001e80000100800 */
[----:B------:R1:W-:Y:S01]  /*20d0*/  STL [R1+0x48], R3 ;  /* 0x0000480301007387 */ /* 0x0003e20000100800 */
[----:B0-----:R-:W-:-:S03]  /*20e0*/  IABS R6, R10 ;  /* 0x0000000a00067213 */ /* 0x001fc60000000000 */
[----:B------:R-:W4:Y:S01]  /*20f0*/  LDL R10, [R1+0x8a4] ;  /* 0x0008a400010a7983 */ /* 0x000f220000100800 */
[----:B------:R-:W-:Y:S01]  /*2100*/  IABS R8, R19 ;  /* 0x0000001300087213 */ /* 0x000fe20000000000 */
[----:B------:R-:W-:-:S04]  /*2110*/  IMAD.HI.U32 R7, R27, R5, RZ ;  /* 0x000000051b077227 */ /* 0x000fc800078e00ff */
[----:B------:R-:W-:-:S04]  /*2120*/  IMAD.HI.U32 R9, R27, R8, RZ ;  /* 0x000000081b097227 */ /* 0x000fc800078e00ff */
[----:B------:R-:W-:-:S04]  /*2130*/  IMAD.HI.U32 R4, R27, R2, RZ ;  /* 0x000000021b047227 */ /* 0x000fc800078e00ff */
[----:B------:R-:W-:Y:S02]  /*2140*/  IMAD.MOV R9, RZ, RZ, -R9 ;  /* 0x000000ffff097224 */ /* 0x000fe400078e0a09 */
[----:B------:R-:W-:Y:S02]  /*2150*/  IMAD.MOV R7, RZ, RZ, -R7 ;  /* 0x000000ffff077224 */ /* 0x000fe400078e0a07 */
[----:B------:R-:W-:Y:S02]  /*2160*/  IMAD.MOV R4, RZ, RZ, -R4 ;  /* 0x000000ffff047224 */ /* 0x000fe400078e0a04 */
[C---:B------:R-:W-:Y:S02]  /*2170*/  IMAD R8, R29.reuse, R9, R8 ;  /* 0x000000091d087224 */ /* 0x040fe400078e0208 */
[C---:B------:R-:W-:Y:S02]  /*2180*/  IMAD R5, R29.reuse, R7, R5 ;  /* 0x000000071d057224 */ /* 0x040fe400078e0205 */
[----:B------:R-:W-:Y:S01]  /*2190*/  IMAD R2, R29, R4, R2 ;  /* 0x000000041d027224 */ /* 0x000fe200078e0202 */
[----:B-1----:R-:W-:Y:S01]  /*21a0*/  IABS R3, R12 ;  /* 0x0000000c00037213 */ /* 0x002fe20000000000 */
[----:B------:R0:W-:Y:S04]  /*21b0*/  STL [R1+0x44], R8 ;  /* 0x0000440801007387 */ /* 0x0001e80000100800 */
[----:B------:R-:W4:Y:S04]  /*21c0*/  LDL R12, [R1+0x8a8] ;  /* 0x0008a800010c7983 */ /* 0x000f280000100800 */
[----:B------:R1:W-:Y:S01]  /*21d0*/  STL [R1+0x40], R5 ;  /* 0x0000400501007387 */ /* 0x0003e20000100800 */
[----:B0-----:R-:W-:-:S03]  /*21e0*/  IABS R8, R11 ;  /* 0x0000000b00087213 */ /* 0x001fc60000000000 */
[----:B------:R2:W-:Y:S04]  /*21f0*/  STL [R1+0x3c], R2 ;  /* 0x00003c0201007387 */ /* 0x0005e80000100800 */
[----:B------:R-:W4:Y:S01]  /*2200*/  LDL R11, [R1+0x8ac] ;  /* 0x0008ac00010b7983 */ /* 0x000f220000100800 */
[----:B------:R-:W-:-:S04]  /*2210*/  IMAD.HI.U32 R7, R27, R6, RZ ;  /* 0x000000061b077227 */ /* 0x000fc800078e00ff */
[----:B------:R-:W-:Y:S01]  /*2220*/  IMAD.HI.U32 R4, R27, R3, RZ ;  /* 0x000000031b047227 */ /* 0x000fe200078e00ff */
[----:B-1----:R-:W-:Y:S02]  /*2230*/  IABS R5, R13 ;  /* 0x0000000d00057213 */ /* 0x002fe40000000000 */
[----:B------:R-:W4:Y:S01]  /*2240*/  LDL R13, [R1+0x89c] ;  /* 0x00089c00010d7983 */ /* 0x000f220000100800 */
[----:B------:R-:W-:Y:S02]  /*2250*/  IMAD.MOV R7, RZ, RZ, -R7 ;  /* 0x000000ffff077224 */ /* 0x000fe400078e0a07 */
[----:B------:R-:W-:Y:S02]  /*2260*/  IMAD.MOV R4, RZ, RZ, -R4 ;  /* 0x000000ffff047224 */ /* 0x000fe400078e0a04 */
[C---:B------:R-:W-:Y:S02]  /*2270*/  IMAD R6, R29.reuse, R7, R6 ;  /* 0x000000071d067224 */ /* 0x040fe400078e0206 */
[----:B------:R-:W-:-:S02]  /*2280*/  IMAD R3, R29, R4, R3 ;  /* 0x000000041d037224 */ /* 0x000fc400078e0203 */
[----:B------:R-:W-:-:S04]  /*2290*/  IMAD.HI.U32 R9, R27, R8, RZ ;  /* 0x000000081b097227 */ /* 0x000fc800078e00ff */
[----:B------:R-:W-:-:S04]  /*22a0*/  IMAD.MOV R9, RZ, RZ, -R9 ;  /* 0x000000ffff097224 */ /* 0x000fc800078e0a09 */
[----:B------:R-:W-:Y:S01]  /*22b0*/  IMAD R8, R29, R9, R8 ;  /* 0x000000091d087224 */ /* 0x000fe200078e0208 */
[----:B--2---:R-:W-:Y:S02]  /*22c0*/  IABS R2, R14 ;  /* 0x0000000e00027213 */ /* 0x004fe40000000000 */
[----:B------:R-:W2:Y:S04]  /*22d0*/  LDL R14, [R1+0x8a0] ;  /* 0x0008a000010e7983 */ /* 0x000ea80000100800 */
[----:B------:R3:W-:Y:S04]  /*22e0*/  STL [R1+0x38], R6 ;  /* 0x0000380601007387 */ /* 0x0007e80000100800 */
[----:B------:R4:W-:Y:S01]  /*22f0*/  STL [R1+0x34], R3 ;  /* 0x0000340301007387 */ /* 0x0009e20000100800 */
[----:B---3--:R-:W-:-:S03]  /*2300*/  IABS R6, R15 ;  /* 0x0000000f00067213 */ /* 0x008fc60000000000 */
[----:B------:R-:W3:Y:S01]  /*2310*/  LDL R15, [R1+0x894] ;  /* 0x00089400010f7983 */ /* 0x000ee20000100800 */
[----:B----4-:R-:W-:-:S03]  /*2320*/  IABS R3, R10 ;  /* 0x0000000a00037213 */ /* 0x010fc60000000000 */
[----:B------:R0:W-:Y:S04]  /*2330*/  STL [R1+0x15c], R8 ;  /* 0x00015c0801007387 */ /* 0x0001e80000100800 */
[----:B------:R-:W4:Y:S01]  /*2340*/  LDL R10, [R1+0x898] ;  /* 0x00089800010a7983 */ /* 0x000f220000100800 */
[----:B------:R-:W-:-:S04]  /*2350*/  IMAD.HI.U32 R7, R27, R5, RZ ;  /* 0x000000051b077227 */ /* 0x000fc800078e00ff */
[----:B------:R-:W-:-:S04]  /*2360*/  IMAD.HI.U32 R4, R27, R2, RZ ;  /* 0x000000021b047227 */ /* 0x000fc800078e00ff */
[----:B------:R-:W-:Y:S02]  /*2370*/  IMAD.MOV R7, RZ, RZ, -R7 ;  /* 0x000000ffff077224 */ /* 0x000fe400078e0a07 */
[----:B------:R-:W-:Y:S02]  /*2380*/  IMAD.MOV R4, RZ, RZ, -R4 ;  /* 0x000000ffff047224 */ /* 0x000fe400078e0a04 */
[C---:B------:R-:W-:Y:S02]  /*2390*/  IMAD R5, R29.reuse, R7, R5 ;  /* 0x000000071d057224 */ /* 0x040fe400078e0205 */
[----:B------:R-:W-:-:S03]  /*23a0*/  IMAD R2, R29, R4, R2 ;  /* 0x000000041d027224 */ /* 0x000fc600078e0202 */
[----:B------:R1:W-:Y:S04]  /*23b0*/  STL [R1+0x170], R5 ;  /* 0x0001700501007387 */ /* 0x0003e80000100800 */
[----:B------:R1:W-:Y:S01]  /*23c0*/  STL [R1+0x178], R2 ;  /* 0x0001780201007387 */ /* 0x0003e20000100800 */
[----:B0-----:R-:W-:-:S03]  /*23d0*/  IABS R8, R12 ;  /* 0x0000000c00087213 */ /* 0x001fc60000000000 */
[----:B------:R-:W4:Y:S01]  /*23e0*/  LDL R12, [R1+0x88c] ;  /* 0x00088c00010c7983 */ /* 0x000f220000100800 */
[----:B------:R-:W-:-:S04]  /*23f0*/  IMAD.HI.U32 R7, R27, R6, RZ ;  /* 0x000000061b077227 */ /* 0x000fc800078e00ff */
[C---:B------:R-:W-:Y:S01]  /*2400*/  IMAD.HI.U32 R4, R27.reuse, R3, RZ ;  /* 0x000000031b047227 */ /* 0x040fe200078e00ff */
[----:B-1----:R-:W-:Y:S02]  /*2410*/  IABS R5, R11 ;  /* 0x0000000b00057213 */ /* 0x002fe40000000000 */
[----:B------:R-:W4:Y:S01]  /*2420*/  LDL R11, [R1+0x890] ;  /* 0x00089000010b7983 */ /* 0x000f220000100800 */
[----:B------:R-:W-:Y:S02]  /*2430*/  IMAD.MOV R7, RZ, RZ, -R7 ;  /* 0x000000ffff077224 */ /* 0x000fe400078e0a07 */
[----:B------:R-:W-:Y:S02]  /*2440*/  IMAD.MOV R4, RZ, RZ, -R4 ;  /* 0x000000ffff047224 */ /* 0x000fe400078e0a04 */
[----:B------:R-:W-:Y:S01]  /*2450*/  IMAD.HI.U32 R9, R27, R8, RZ ;  /* 0x000000081b097227 */ /* 0x000fe200078e00ff */
[----:B------:R-:W-:Y:S02]  /*2460*/  IABS R2, R13 ;  /* 0x0000000d00027213 */ /* 0x000fe40000000000 */
[----:B------:R-:W4:Y:S01]  /*2470*/  LDL R13, [R1+0x884] ;  /* 0x00088400010d7983 */ /* 0x000f220000100800 */
[----:B------:R-:W-:-:S02]  /*2480*/  IMAD R6, R29, R7, R6 ;  /* 0x000000071d067224 */ /* 0x000fc400078e0206 */
[----:B------:R-:W-:Y:S02]  /*2490*/  IMAD R3, R29, R4, R3 ;  /* 0x000000041d037224 */ /* 0x000fe400078e0203 */
[----:B------:R-:W-:Y:S01]  /*24a0*/  IMAD.MOV R9, RZ, RZ, -R9 ;  /* 0x000000ffff097224 */ /* 0x000fe200078e0a09 */
[----:B------:R2:W-:Y:S01]  /*24b0*/  STL [R1+0x168], R6 ;  /* 0x0001680601007387 */ /* 0x0005e20000100800 */
[----:B------:R-:W-:-:S03]  /*24c0*/  IMAD.HI.U32 R7, R27, R5, RZ ;  /* 0x000000051b077227 */ /* 0x000fc600078e00ff */
[----:B------:R3:W-:Y:S01]  /*24d0*/  STL [R1+0x16c], R3 ;  /* 0x00016c0301007387 */ /* 0x0007e20000100800 */
[----:B------:R-:W-:Y:S02]  /*24e0*/  IMAD R8, R29, R9, R8 ;  /* 0x000000091d087224 */ /* 0x000fe400078e0208 */
[----:B------:R-:W-:-:S04]  /*24f0*/  IMAD.HI.U32 R4, R27, R2, RZ ;  /* 0x000000021b047227 */ /* 0x000fc800078e00ff */
[----:B------:R-:W-:Y:S02]  /*2500*/  IMAD.MOV R7, RZ, RZ, -R7 ;  /* 0x000000ffff077224 */ /* 0x000fe400078e0a07 */
[----:B------:R-:W-:Y:S02]  /*2510*/  IMAD.MOV R4, RZ, RZ, -R4 ;  /* 0x000000ffff047224 */ /* 0x000fe400078e0a04 */
[C---:B------:R-:W-:Y:S02]  /*2520*/  IMAD R5, R29.reuse, R7, R5 ;  /* 0x000000071d057224 */ /* 0x040fe400078e0205 */
[----:B------:R-:W-:Y:S01]  /*2530*/  IMAD R2, R29, R4, R2 ;  /* 0x000000041d027224 */ /* 0x000fe200078e0202 */
[----:B--2---:R-:W-:Y:S02]  /*2540*/  IABS R6, R14 ;  /* 0x0000000e00067213 */ /* 0x004fe40000000000 */
[----:B------:R-:W2:Y:S04]  /*2550*/  LDL R14, [R1+0x880] ;  /* 0x00088000010e7983 */ /* 0x000ea80000100800 */
[----:B------:R4:W-:Y:S01]  /*2560*/  STL [R1+0x140], R8 ;  /* 0x0001400801007387 */ /* 0x0009e20000100800 */
[----:B---3--:R-:W-:-:S03]  /*2570*/  IABS R3, R15 ;  /* 0x0000000f00037213 */ /* 0x008fc60000000000 */
[----:B------:R-:W3:Y:S04]  /*2580*/  LDL R15, [R1+0x87c] ;  /* 0x00087c00010f7983 */ /* 0x000ee80000100800 */
[----:B------:R0:W-:Y:S01]  /*2590*/  STL [R1+0x154], R5 ;  /* 0x0001540501007387 */ /* 0x0001e20000100800 */
[----:B----4-:R-:W-:-:S03]  /*25a0*/  IABS R8, R10 ;  /* 0x0000000a00087213 */ /* 0x010fc60000000000 */
[----:B------:R1:W-:Y:S04]  /*25b0*/  STL [R1+0x158], R2 ;  /* 0x0001580201007387 */ /* 0x0003e80000100800 */
[----:B------:R-:W4:Y:S01]  /*25c0*/  LDL R10, [R1+0x878] ;  /* 0x00087800010a7983 */ /* 0x000f220000100800 */
[----:B------:R-:W-:-:S04]  /*25d0*/  IMAD.HI.U32 R7, R27, R6, RZ ;  /* 0x000000061b077227 */ /* 0x000fc800078e00ff */
[----:B------:R-:W-:-:S04]  /*25e0*/  IMAD.HI.U32 R4, R27, R3, RZ ;  /* 0x000000031b047227 */ /* 0x000fc800078e00ff */
[----:B------:R-:W-:Y:S02]  /*25f0*/  IMAD.MOV R7, RZ, RZ, -R7 ;  /* 0x000000ffff077224 */ /* 0x000fe400078e0a07 */
[----:B------:R-:W-:Y:S02]  /*2600*/  IMAD.MOV R4, RZ, RZ, -R4 ;  /* 0x000000ffff047224 */ /* 0x000fe400078e0a04 */
[----:B------:R-:W-:Y:S01]  /*2610*/  IMAD.HI.U32 R9, R27, R8, RZ ;  /* 0x000000081b097227 */ /* 0x000fe200078e00ff */
[----:B0-----:R-:W-:Y:S02]  /*2620*/  IABS R5, R12 ;  /* 0x0000000c00057213 */ /* 0x001fe40000000000 */
[----:B------:R-:W4:Y:S01]  /*2630*/  LDL R12, [R1+0x874] ;  /* 0x00087400010c7983 */ /* 0x000f220000100800 */
[C---:B------:R-:W-:Y:S02]  /*2640*/  IMAD R6, R29.reuse, R7, R6 ;  /* 0x000000071d067224 */ /* 0x040fe400078e0206 */
[----:B------:R-:W-:-:S02]  /*2650*/  IMAD R3, R29, R4, R3 ;  /* 0x000000041d037224 */ /* 0x000fc400078e0203 */
[C---:B------:R-:W-:Y:S01]  /*2660*/  IMAD.HI.U32 R7, R27.reuse, R5, RZ ;  /* 0x000000051b077227 */ /* 0x040fe200078e00ff */
[----:B-1----:R-:W-:Y:S02]  /*2670*/  IABS R2, R11 ;  /* 0x0000000b00027213 */ /* 0x002fe40000000000 */
[----:B------:R-:W4:Y:S01]  /*2680*/  LDL R11, [R1+0x870] ;  /* 0x00087000010b7983 */ /* 0x000f220000100800 */
[----:B------:R-:W-:Y:S02]  /*2690*/  IMAD.MOV R9, RZ, RZ, -R9 ;  /* 0x000000ffff097224 */ /* 0x000fe400078e0a09 */
[----:B------:R-:W-:Y:S01]  /*26a0*/  IMAD.HI.U32 R4, R27, R2, RZ ;  /* 0x000000021b047227 */ /* 0x000fe200078e00ff */
[----:B------:R0:W-:Y:S03]  /*26b0*/  STL [R1+0x148], R6 ;  /* 0x0001480601007387 */ /* 0x0001e60000100800 */
[----:B------:R-:W-:Y:S01]  /*26c0*/  IMAD.MOV R7, RZ, RZ, -R7 ;  /* 0x000000ffff077224 */ /* 0x000fe200078e0a07 */
[----:B------:R2:W-:Y:S01]  /*26d0*/  STL [R1+0x150], R3 ;  /* 0x0001500301007387 */ /* 0x0005e20000100800 */
[----:B------:R-:W-:-:S02]  /*26e0*/  IMAD.MOV R4, RZ, RZ, -R4 ;  /* 0x000000ffff047224 */ /* 0x000fc400078e0a04 */
[C---:B------:R-:W-:Y:S01]  /*26f0*/  IMAD R8, R29.reuse, R9, R8 ;  /* 0x000000091d087224 */ /* 0x040fe200078e0208 */
[----:B0-----:R-:W-:Y:S01]  /*2700*/  IABS R6, R13 ;  /* 0x0000000d00067213 */ /* 0x001fe20000000000 */
[C---:B------:R-:W-:Y:S01]  /*2710*/  IMAD R5, R29.reuse, R7, R5 ;  /* 0x000000071d057224 */ /* 0x040fe200078e0205 */
[----:B------:R-:W4:Y:S01]  /*2720*/  LDL R13, [R1+0x86c] ;  /* 0x00086c00010d7983 */ /* 0x000f220000100800 */
[----:B------:R-:W-:-:S03]  /*2730*/  IMAD R2, R29, R4, R2 ;  /* 0x000000041d027224 */ /* 0x000fc600078e0202 */
[----:B------:R3:W-:Y:S01]  /*2740*/  STL [R1+0x120], R8 ;  /* 0x0001200801007387 */ /* 0x0007e20000100800 */
[----:B--2---:R-:W-:-:S03]  /*2750*/  IABS R3, R14 ;  /* 0x0000000e00037213 */ /* 0x004fc60000000000 */
[----:B------:R-:W2:Y:S04]  /*2760*/  LDL R14, [R1+0x868] ;  /* 0x00086800010e7983 */ /* 0x000ea80000100800 */
[----:B------:R4:W-:Y:S04]  /*2770*/  STL [R1+0x134], R5 ;  /* 0x0001340501007387 */ /* 0x0009e80000100800 */
[----:B------:R0:W-:Y:S01]  /*2780*/  STL [R1+0x138], R2 ;  /* 0x0001380201007387 */ /* 0x0001e20000100800 */
[----:B---3--:R-:W-:-:S03]  /*2790*/  IABS R8, R15 ;  /* 0x0000000f00087213 */ /* 0x008fc60000000000 */
[----:B------:R-:W3:Y:S01]  /*27a0*/  LDL R15, [R1+0x864] ;  /* 0x00086400010f7983 */ /* 0x000ee20000100800 */
[----:B----4-:R-:W-:-:S03]  /*27b0*/  IABS R5, R10 ;  /* 0x0000000a00057213 */ /* 0x010fc60000000000 */
[----:B------:R-:W4:Y:S01]  /*27c0*/  LDL R10, [R1+0x860] ;  /* 0x00086000010a7983 */ /* 0x000f220000100800 */
[----:B------:R-:W-:-:S04]  /*27d0*/  IMAD.HI.U32 R7, R27, R6, RZ ;  /* 0x000000061b077227 */ /* 0x000fc800078e00ff */
[----:B------:R-:W-:-:S04]  /*27e0*/  IMAD.HI.U32 R4, R27, R3, RZ ;  /* 0x000000031b047227 */ /* 0x000fc800078e00ff */
[----:B------:R-:W-:Y:S02]  /*27f0*/  IMAD.MOV R7, RZ, RZ, -R7 ;  /* 0x000000ffff077224 */ /* 0x000fe400078e0a07 */
[----:B------:R-:W-:Y:S02]  /*2800*/  IMAD.MOV R4, RZ, RZ, -R4 ;  /* 0x000000ffff047224 */ /* 0x000fe400078e0a04 */
[C---:B------:R-:W-:Y:S02]  /*2810*/  IMAD R6, R29.reuse, R7, R6 ;  /* 0x000000071d067224 */ /* 0x040fe400078e0206 */
[----:B------:R-:W-:Y:S02]  /*2820*/  IMAD R3, R29, R4, R3 ;  /* 0x000000041d037224 */ /* 0x000fe400078e0203 */
[C---:B------:R-:W-:Y:S01]  /*2830*/  IMAD.HI.U32 R9, R27.reuse, R8, RZ ;  /* 0x000000081b097227 */ /* 0x040fe200078e00ff */
[----:B0-----:R-:W-:Y:S02]  /*2840*/  IABS R2, R12 ;  /* 0x0000000c00027213 */ /* 0x001fe40000000000 */
[----:B------:R-:W4:Y:S01]  /*2850*/  LDL R12, [R1+0x85c] ;  /* 0x00085c00010c7983 */ /* 0x000f220000100800 */
[----:B------:R-:W-:-:S03]  /*2860*/  IMAD.HI.U32 R7, R27, R5, RZ ;  /* 0x000000051b077227 */ /* 0x000fc600078e00ff */
[----:B------:R0:W-:Y:S01]  /*2870*/  STL [R1+0x128], R6 ;  /* 0x0001280601007387 */ /* 0x0001e20000100800 */
[----:B------:R-:W-:-:S03]  /*2880*/  IMAD.HI.U32 R4, R27, R2, RZ ;  /* 0x000000021b047227 */ /* 0x000fc600078e00ff */
[----:B------:R1:W-:Y:S01]  /*2890*/  STL [R1+0x130], R3 ;  /* 0x0001300301007387 */ /* 0x0003e20000100800 */
[----:B------:R-:W-:Y:S01]  /*28a0*/  IMAD.MOV R9, RZ, RZ, -R9 ;  /* 0x000000ffff097224 */ /* 0x000fe200078e0a09 */
[----:B0-----:R-:W-:Y:S02]  /*28b0*/  IABS R6, R11 ;  /* 0x0000000b00067213 */ /* 0x001fe40000000000 */
[----:B------:R-:W4:Y:S01]  /*28c0*/  LDL R11, [R1+0x858] ;  /* 0x00085800010b7983 */ /* 0x000f220000100800 */
[----:B------:R-:W-:Y:S02]  /*28d0*/  IMAD.MOV R7, RZ, RZ, -R7 ;  /* 0x000000ffff077224 */ /* 0x000fe400078e0a07 */
[----:B------:R-:W-:Y:S02]  /*28e0*/  IMAD.MOV R4, RZ, RZ, -R4 ;  /* 0x000000ffff047224 */ /* 0x000fe400078e0a04 */
[C---:B------:R-:W-:Y:S02]  /*28f0*/  IMAD R8, R29.reuse, R9, R8 ;  /* 0x000000091d087224 */ /* 0x040fe400078e0208 */
[----:B------:R-:W-:-:S02]  /*2900*/  IMAD R5, R29, R7, R5 ;  /* 0x000000071d057224 */ /* 0x000fc400078e0205 */
[----:B------:R-:W-:Y:S01]  /*2910*/  IMAD R2, R29, R4, R2 ;  /* 0x000000041d027224 */ /* 0x000fe200078e0202 */
[----:B-1----:R-:W-:Y:S01]  /*2920*/  IABS R3, R13 ;  /* 0x0000000d00037213 */ /* 0x002fe20000000000 */
[----:B------:R2:W-:Y:S04]  /*2930*/  STL [R1+0x104], R8 ;  /* 0x0001040801007387 */ /* 0x0005e80000100800 */
[----:B------:R-:W4:Y:S04]  /*2940*/  LDL R13, [R1+0x854] ;  /* 0x00085400010d7983 */ /* 0x000f280000100800 */
[----:B------:R3:W-:Y:S04]  /*2950*/  STL [R1+0x118], R5 ;  /* 0x0001180501007387 */ /* 0x0007e80000100800 */
[----:B------:R4:W-:Y:S01]  /*2960*/  STL [R1+0x11c], R2 ;  /* 0x00011c0201007387 */ /* 0x0009e20000100800 */
[----:B--2---:R-:W-:-:S03]  /*2970*/  IABS R8, R14 ;  /* 0x0000000e00087213 */ /* 0x004fc60000000000 */
[----:B------:R-:W2:Y:S01]  /*2980*/  LDL R14, [R1+0x850] ;  /* 0x00085000010e7983 */ /* 0x000ea20000100800 */
[----:B---3--:R-:W-:-:S03]  /*2990*/  IABS R5, R15 ;  /* 0x0000000f00057213 */ /* 0x008fc60000000000 */
[----:B------:R-:W3:Y:S01]  /*29a0*/  LDL R15, [R1+0x84c] ;  /* 0x00084c00010f7983 */ /* 0x000ee20000100800 */
[----:B----4-:R-:W-:-:S03]  /*29b0*/  IABS R2, R10 ;  /* 0x0000000a00027213 */ /* 0x010fc60000000000 */
[----:B------:R-:W4:Y:S01]  /*29c0*/  LDL R10, [R1+0x848] ;  /* 0x00084800010a7983 */ /* 0x000f220000100800 */
[----:B------:R-:W-:-:S04]  /*29d0*/  IMAD.HI.U32 R7, R27, R6, RZ ;  /* 0x000000061b077227 */ /* 0x000fc800078e00ff */
[----:B------:R-:W-:-:S04]  /*29e0*/  IMAD.HI.U32 R4, R27, R3, RZ ;  /* 0x000000031b047227 */ /* 0x000fc800078e00ff */
[----:B------:R-:W-:Y:S02]  /*29f0*/  IMAD.MOV R7, RZ, RZ, -R7 ;  /* 0x000000ffff077224 */ /* 0x000fe400078e0a07 */
[----:B------:R-:W-:-:S04]  /*2a00*/  IMAD.HI.U32 R9, R27, R8, RZ ;  /* 0x000000081b097227 */ /* 0x000fc800078e00ff */
[----:B------:R-:W-:Y:S02]  /*2a10*/  IMAD.MOV R4, RZ, RZ, -R4 ;  /* 0x000000ffff047224 */ /* 0x000fe400078e0a04 */
[C---:B------:R-:W-:Y:S02]  /*2a20*/  IMAD R6, R29.reuse, R7, R6 ;  /* 0x000000071d067224 */ /* 0x040fe400078e0206 */
[----:B------:R-:W-:Y:S02]  /*2a30*/  IMAD.MOV R9, RZ, RZ, -R9 ;  /* 0x000000ffff097224 */ /* 0x000fe400078e0a09 */
[C---:B------:R-:W-:Y:S01]  /*2a40*/  IMAD R3, R29.reuse, R4, R3 ;  /* 0x000000041d037224 */ /* 0x040fe200078e0203 */
[----:B------:R0:W-:Y:S01]  /*2a50*/  STL [R1+0x110], R6 ;  /* 0x0001100601007387 */ /* 0x0001e20000100800 */
[----:B------:R-:W-:Y:S02]  /*2a60*/  IMAD R8, R29, R9, R8 ;  /* 0x000000091d087224 */ /* 0x000fe400078e0208 */
[C---:B------:R-:W-:Y:S01]  /*2a70*/  IMAD.HI.U32 R7, R27.reuse, R5, RZ ;  /* 0x000000051b077227 */ /* 0x040fe200078e00ff */
[----:B------:R1:W-:Y:S03]  /*2a80*/  STL [R1+0x114], R3 ;  /* 0x0001140301007387 */ /* 0x0003e60000100800 */
[----:B------:R-:W-:Y:S01]  /*2a90*/  IMAD.HI.U32 R4, R27, R2, RZ ;  /* 0x000000021b047227 */ /* 0x000fe200078e00ff */
[----:B0-----:R-:W-:-:S02]  /*2aa0*/  IABS R6, R12 ;  /* 0x0000000c00067213 */ /* 0x001fc40000000000 */
[----:B------:R-:W4:Y:S01]  /*2ab0*/  LDL R12, [R1+0x844] ;  /* 0x00084400010c7983 */ /* 0x000f220000100800 */
[----:B------:R-:W-:Y:S01]  /*2ac0*/  IMAD.MOV R7, RZ, RZ, -R7 ;  /* 0x000000ffff077224 */ /* 0x000fe200078e0a07 */
[----:B-1----:R-:W-:Y:S02]  /*2ad0*/  IABS R3, R11 ;  /* 0x0000000b00037213 */ /* 0x002fe40000000000 */
[----:B------:R0:W-:Y:S01]  /*2ae0*/  STL [R1+0xe4], R8 ;  /* 0x0000e40801007387 */ /* 0x0001e20000100800 */
[----:B------:R-:W-:-:S03]  /*2af0*/  IMAD.MOV R4, RZ, RZ, -R4 ;  /* 0x000000ffff047224 */ /* 0x000fc600078e0a04 */
[----:B------:R-:W4:Y:S01]  /*2b00*/  LDL R11, [R1+0x840] ;  /* 0x00084000010b7983 */ /* 0x000f220000100800 */
[C---:B------:R-:W-:Y:S02]  /*2b10*/  IMAD R5, R29.reuse, R7, R5 ;  /* 0x000000071d057224 */ /* 0x040fe400078e0205 */
[----:B------:R-:W-:-:S03]  /*2b20*/  IMAD R2, R29, R4, R2 ;  /* 0x000000041d027224 */ /* 0x000fc600078e0202 */
[----:B------:R2:W-:Y:S04]  /*2b30*/  STL [R1+0xf8], R5 ;  /* 0x0000f80501007387 */ /* 0x0005e80000100800 */
[----:B------:R3:W-:Y:S01]  /*2b40*/  STL [R1+0x100], R2 ;  /* 0x0001000201007387 */ /* 0x0007e20000100800 */
[----:B0-----:R-:W-:-:S03]  /*2b50*/  IABS R8, R13 ;  /* 0x0000000d00087213 */ /* 0x001fc60000000000 */
[----:B------:R-:W4:Y:S01]  /*2b60*/  LDL R13, [R1+0x83c] ;  /* 0x00083c00010d7983 */ /* 0x000f220000100800 */
[----:B------:R-:W-:-:S04]  /*2b70*/  IMAD.HI.U32 R7, R27, R6, RZ ;  /* 0x000000061b077227 */ /* 0x000fc800078e00ff */
[----:B------:R-:W-:-:S04]  /*2b80*/  IMAD.HI.U32 R4, R27, R3, RZ ;  /* 0x000000031b047227 */ /* 0x000fc800078e00ff */
[----:B------:R-:W-:Y:S02]  /*2b90*/  IMAD.MOV R7, RZ, RZ, -R7 ;  /* 0x000000ffff077224 */ /* 0x000fe400078e0a07 */
[----:B------:R-:W-:Y:S02]  /*2ba0*/  IMAD.MOV R4, RZ, RZ, -R4 ;  /* 0x000000ffff047224 */ /* 0x000fe400078e0a04 */
[C---:B------:R-:W-:Y:S02]  /*2bb0*/  IMAD R6, R29.reuse, R7, R6 ;  /* 0x000000071d067224 */ /* 0x040fe400078e0206 */
[----:B------:R-:W-:Y:S01]  /*2bc0*/  IMAD R3, R29, R4, R3 ;  /* 0x000000041d037224 */ /* 0x000fe200078e0203 */
[----:B--2---:R-:W-:Y:S02]  /*2bd0*/  IABS R5, R14 ;  /* 0x0000000e00057213 */ /* 0x004fe40000000000 */
[----:B------:R-:W2:Y:S01]  /*2be0*/  LDL R14, [R1+0x838] ;  /* 0x00083800010e7983 */ /* 0x000ea20000100800 */
[----:B---3--:R-:W-:-:S03]  /*2bf0*/  IABS R2, R15 ;  /* 0x0000000f00027213 */ /* 0x008fc60000000000 */
[----:B------:R-:W3:Y:S04]  /*2c00*/  LDL R15, [R1+0x834] ;  /* 0x00083400010f7983 */ /* 0x000ee80000100800 */
[----:B------:R4:W-:Y:S04]  /*2c10*/  STL [R1+0xf0], R6 ;  /* 0x0000f00601007387 */ /* 0x0009e80000100800 */
[----:B------:R0:W-:Y:S01]  /*2c20*/  STL [R1+0xf4], R3 ;  /* 0x0000f40301007387 */ /* 0x0001e20000100800 */
[----:B----4-:R-:W-:-:S03]  /*2c30*/  IABS R6, R10 ;  /* 0x0000000a00067213 */ /* 0x010fc60000000000 */
[----:B------:R-:W4:Y:S01]  /*2c40*/  LDL R10, [R1+0x830] ;  /* 0x00083000010a7983 */ /* 0x000f220000100800 */
        /* <DEDUP_REMOVED lines=9> */
[----:B------:R1:W-:Y:S01]  /*2ce0*/  STL [R1+0xd0], R8 ;  /* 0x0000d00801007387 */ /* 0x0003e20000100800 */
[----:B0-----:R-:W-:-:S03]  /*2cf0*/  IABS R3, R12 ;  /* 0x0000000c00037213 */ /* 0x001fc60000000000 */
[----:B------:R-:W4:Y:S04]  /*2d00*/  LDL R12, [R1+0x82c] ;  /* 0x00082c00010c7983 */ /* 0x000f280000100800 */
[----:B------:R0:W-:Y:S01]  /*2d10*/  STL [R1+0xdc], R5 ;  /* 0x0000dc0501007387 */ /* 0x0001e20000100800 */
[----:B-1----:R-:W-:-:S03]  /*2d20*/  IABS R8, R11 ;  /* 0x0000000b00087213 */ /* 0x002fc60000000000 */
[----:B------:R2:W-:Y:S04]  /*2d30*/  STL [R1+0xe0], R2 ;  /* 0x0000e00201007387 */ /* 0x0005e80000100800 */
[----:B------:R-:W4:Y:S01]  /*2d40*/  LDL R11, [R1+0x828] ;  /* 0x00082800010b7983 */ /* 0x000f220000100800 */
[----:B------:R-:W-:-:S04]  /*2d50*/  IMAD.HI.U32 R7, R27, R6, RZ ;  /* 0x000000061b077227 */ /* 0x000fc800078e00ff */
[----:B------:R-:W-:-:S04]  /*2d60*/  IMAD.HI.U32 R4, R27, R3, RZ ;  /* 0x000000031b047227 */ /* 0x000fc800078e00ff */
[----:B------:R-:W-:Y:S01]  /*2d70*/  IMAD.MOV R7, RZ, RZ, -R7 ;  /* 0x000000ffff077224 */ /* 0x000fe200078e0a07 */
[----:B0-----:R-:W-:Y:S01]  /*2d80*/  IABS R5, R13 ;  /* 0x0000000d00057213 */ /* 0x001fe20000000000 */
[----:B------:R-:W-:Y:S01]  /*2d90*/  IMAD.MOV R4, RZ, RZ, -R4 ;  /* 0x000000ffff047224 */ /* 0x000fe200078e0a04 */
[----:B------:R-:W4:Y:S01]  /*2da0*/  LDL R13, [R1+0x820] ;  /* 0x00082000010d7983 */ /* 0x000f220000100800 */
[C---:B------:R-:W-:Y:S02]  /*2db0*/  IMAD R6, R29.reuse, R7, R6 ;  /* 0x000000071d067224 */ /* 0x040fe400078e0206 */
[----:B------:R-:W-:Y:S02]  /*2dc0*/  IMAD R3, R29, R4, R3 ;  /* 0x000000041d037224 */ /* 0x000fe400078e0203 */
        /* <DEDUP_REMOVED lines=8> */
[----:B------:R-:W3:Y:S04]  /*2e50*/  LDL R15, [R1+0x818] ;  /* 0x00081800010f7983 */ /* 0x000ee80000100800 */
[----:B------:R0:W-:Y:S01]  /*2e60*/  STL [R1+0xbc], R8 ;  /* 0x0000bc0801007387 */ /* 0x0001e20000100800 */
[----:B----4-:R-:W-:-:S03]  /*2e70*/  IABS R3, R10 ;  /* 0x0000000a00037213 */ /* 0x010fc60000000000 */
        /* <DEDUP_REMOVED lines=9> */
[C---:B------:R-:W-:Y:S01]  /*2f10*/  IMAD.HI.U32 R7, R27.reuse, R6, RZ ;  /* 0x000000061b077227 */ /* 0x040fe200078e00ff */
[----:B0-----:R-:W-:Y:S02]  /*2f20*/  IABS R8, R12 ;  /* 0x0000000c00087213 */ /* 0x001fe40000000000 */
[----:B------:R-:W4:Y:S01]  /*2f30*/  LDL R12, [R1+0x810] ;  /* 0x00081000010c7983 */ /* 0x000f220000100800 */
[----:B------:R-:W-:-:S04]  /*2f40*/  IMAD.HI.U32 R4, R27, R3, RZ ;  /* 0x000000031b047227 */ /* 0x000fc800078e00ff */
[----:B------:R-:W-:Y:S01]  /*2f50*/  IMAD.MOV R7, RZ, RZ, -R7 ;  /* 0x000000ffff077224 */ /* 0x000fe200078e0a07 */
[----:B-1----:R-:W-:Y:S02]  /*2f60*/  IABS R5, R11 ;  /* 0x0000000b00057213 */ /* 0x002fe40000000000 */
[----:B------:R-:W4:Y:S01]  /*2f70*/  LDL R11, [R1+0x814] ;  /* 0x00081400010b7983 */ /* 0x000f220000100800 */
[----:B------:R-:W-:Y:S02]  /*2f80*/  IMAD.MOV R4, RZ, RZ, -R4 ;  /* 0x000000ffff047224 */ /* 0x000fe400078e0a04 */
[----:B------:R-:W-:-:S04]  /*2f90*/  IMAD.HI.U32 R9, R27, R8, RZ ;  /* 0x000000081b097227 */ /* 0x000fc800078e00ff */
[C---:B------:R-:W-:Y:S02]  /*2fa0*/  IMAD R6, R29.reuse, R7, R6 ;  /* 0x000000071d067224 */ /* 0x040fe400078e0206 */
[----:B------:R-:W-:Y:S01]  /*2fb0*/  IMAD R3, R29, R4, R3 ;  /* 0x000000041d037224 */ /* 0x000fe200078e0203 */
[----:B------:R-:W-:Y:S01]  /*2fc0*/  IABS R2, R13 ;  /* 0x0000000d00027213 */ /* 0x000fe20000000000 */
[----:B------:R-:W-:Y:S01]  /*2fd0*/  IMAD.MOV R9, RZ, RZ, -R9 ;  /* 0x000000ffff097224 */ /* 0x000fe200078e0a09 */
[----:B------:R-:W4:Y:S01]  /*2fe0*/  LDL R13, [R1+0x80c] ;  /* 0x00080c00010d7983 */ /* 0x000f220000100800 */
[----:B------:R-:W-:-:S03]  /*2ff0*/  IMAD.HI.U32 R7, R27, R5, RZ ;  /* 0x000000051b077227 */ /* 0x000fc600078e00ff */
[----:B------:R2:W-:Y:S01]  /*3000*/  STL [R1+0xc0], R6 ;  /* 0x0000c00601007387 */ /* 0x0005e20000100800 */
[----:B------:R-:W-:Y:S02]  /*3010*/  IMAD R8, R29, R9, R8 ;  /* 0x000000091d087224 */ /* 0x000fe400078e0208 */
[----:B------:R-:W-:Y:S01]  /*3020*/  IMAD.HI.U32 R4, R27, R2, RZ ;  /* 0x000000021b047227 */ /* 0x000fe200078e00ff */
[----:B------:R3:W-:Y:S03]  /*3030*/  STL [R1+0xc4], R3 ;  /* 0x0000c40301007387 */ /* 0x0007e60000100800 */
[----:B------:R-:W-:Y:S02]  /*3040*/  IMAD.MOV R7, RZ, RZ, -R7 ;  /* 0x000000ffff077224 */ /* 0x000fe400078e0a07 */
[----:B------:R-:W-:Y:S02]  /*3050*/  IMAD.MOV R4, RZ, RZ, -R4 ;  /* 0x000000ffff047224 */ /* 0x000fe400078e0a04 */
[----:B------:R-:W-:-:S02]  /*3060*/  IMAD R5, R29, R7, R5 ;  /* 0x000000071d057224 */ /* 0x000fc400078e0205 */
[----:B------:R-:W-:Y:S01]  /*3070*/  IMAD R2, R29, R4, R2 ;  /* 0x000000041d027224 */ /* 0x000fe200078e0202 */
[----:B--2---:R-:W-:Y:S02]  /*3080*/  IABS R6, R14 ;  /* 0x0000000e00067213 */ /* 0x004fe40000000000 */
[----:B------:R-:W2:Y:S04]  /*3090*/  LDL R14, [R1+0x808] ;  /* 0x00080800010e7983 */ /* 0x000ea80000100800 */
[----:B------:R4:W-:Y:S01]  /*30a0*/  STL [R1+0xa8], R8 ;  /* 0x0000a80801007387 */ /* 0x0009e20000100800 */
        /* <DEDUP_REMOVED lines=8> */
[----:B------:R-:W-:Y:S02]  /*3130*/  IMAD.MOV R7, RZ, RZ, -R7 ;  /* 0x000000ffff077224 */ /* 0x000fe400078e0a07 */
[----:B------:R-:W-:Y:S02]  /*3140*/  IMAD.MOV R4, RZ, RZ, -R4 ;  /* 0x000000ffff047224 */ /* 0x000fe400078e0a04 */
[----:B------:R-:W-:-:S04]  /*3150*/  IMAD.HI.U32 R9, R27, R8, RZ ;  /* 0x000000081b097227 */ /* 0x000fc800078e00ff */
[C---:B------:R-:W-:Y:S02]  /*3160*/  IMAD R6, R29.reuse, R7, R6 ;  /* 0x000000071d067224 */ /* 0x040fe400078e0206 */
[----:B------:R-:W-:Y:S01]  /*3170*/  IMAD R3, R29, R4, R3 ;  /* 0x000000041d037224 */ /* 0x000fe200078e0203 */
[----:B0-----:R-:W-:Y:S02]  /*3180*/  IABS R5, R12 ;  /* 0x0000000c00057213 */ /* 0x001fe40000000000 */
[----:B------:R-:W4:Y:S01]  /*3190*/  LDL R12, [R1+0x7fc] ;  /* 0x0007fc00010c7983 */ /* 0x000f220000100800 */
[----:B------:R-:W-:Y:S02]  /*31a0*/  IMAD.MOV R9, RZ, RZ, -R9 ;  /* 0x000000ffff097224 */ /* 0x000fe400078e0a09 */
[C---:B------:R-:W-:Y:S01]  /*31b0*/  IMAD.HI.U32 R7, R27.reuse, R5, RZ ;  /* 0x000000051b077227 */ /* 0x040fe200078e00ff */
[----:B-1----:R-:W-:Y:S02]  /*31c0*/  IABS R2, R11 ;  /* 0x0000000b00027213 */ /* 0x002fe40000000000 */
[----:B------:R-:W4:Y:S03]  /*31d0*/  LDL R11, [R1+0x7f8] ;  /* 0x0007f800010b7983 */ /* 0x000f260000100800 */
        /* <DEDUP_REMOVED lines=25> */
[----:B------:R-:W-:-:S04]  /*3370*/  IMAD.HI.U32 R9, R27, R8, RZ ;  /* 0x000000081b097227 */ /* 0x000fc800078e00ff */
[----:B------:R-:W-:Y:S01]  /*3380*/  IMAD.HI.U32 R7, R27, R5, RZ ;  /* 0x000000051b077227 */ /* 0x000fe200078e00ff */
[----:B0-----:R-:W-:Y:S02]  /*3390*/  IABS R2, R12 ;  /* 0x0000000c00027213 */ /* 0x001fe40000000000 */
[----:B------:R-:W4:Y:S01]  /*33a0*/  LDL R12, [R1+0x7e0] ;  /* 0x0007e000010c7983 */ /* 0x000f220000100800 */
[----:B------:R-:W-:-:S03]  /*33b0*/  IMAD.MOV R9, RZ, RZ, -R9 ;  /* 0x000000ffff097224 */ /* 0x000fc600078e0a09 */
[----:B------:R0:W-:Y:S01]  /*33c0*/  STL [R1+0x98], R6 ;  /* 0x0000980601007387 */ /* 0x0001e20000100800 */
[----:B------:R-:W-:-:S03]  /*33d0*/  IMAD.HI.U32 R4, R27, R2, RZ ;  /* 0x000000021b047227 */ /* 0x000fc600078e00ff */
[----:B------:R1:W-:Y:S01]  /*33e0*/  STL [R1+0x9c], R3 ;  /* 0x00009c0301007387 */ /* 0x0003e20000100800 */
[----:B------:R-:W-:Y:S01]  /*33f0*/  IMAD.MOV R7, RZ, RZ, -R7 ;  /* 0x000000ffff077224 */ /* 0x000fe200078e0a07 */
[----:B0-----:R-:W-:Y:S02]  /*3400*/  IABS R6, R11 ;  /* 0x0000000b00067213 */ /* 0x001fe40000000000 */
[----:B------:R-:W4:Y:S01]  /*3410*/  LDL R11, [R1+0x7e4] ;  /* 0x0007e400010b7983 */ /* 0x000f220000100800 */
[----:B------:R-:W-:Y:S02]  /*3420*/  IMAD.MOV R4, RZ, RZ, -R4 ;  /* 0x000000ffff047224 */ /* 0x000fe400078e0a04 */
[C---:B------:R-:W-:Y:S02]  /*3430*/  IMAD R8, R29.reuse, R9, R8 ;  /* 0x000000091d087224 */ /* 0x040fe400078e0208 */
[C---:B------:R-:W-:Y:S02]  /*3440*/  IMAD R5, R29.reuse, R7, R5 ;  /* 0x000000071d057224 */ /* 0x040fe400078e0205 */
[----:B------:R-:W-:Y:S01]  /*3450*/  IMAD R2, R29, R4, R2 ;  /* 0x000000041d027224 */ /* 0x000fe200078e0202 */
[----:B------:R2:W-:Y:S01]  /*3460*/  STL [R1+0x30], R8 ;  /* 0x0000300801007387 */ /* 0x0005e20000100800 */
[----:B-1----:R-:W-:-:S03]  /*3470*/  IABS R3, R13 ;  /* 0x0000000d00037213 */ /* 0x002fc60000000000 */
        /* <DEDUP_REMOVED lines=19> */
[----:B------:R-:W-:-:S03]  /*35b0*/  IMAD.HI.U32 R7, R27, R5, RZ ;  /* 0x000000051b077227 */ /* 0x000fc600078e00ff */
[----:B------:R1:W-:Y:S01]  /*35c0*/  STL [R1+0x88], R3 ;  /* 0x0000880301007387 */ /* 0x0003e20000100800 */
[----:B------:R-:W-:Y:S01]  /*35d0*/  IMAD.HI.U32 R4, R27, R2, RZ ;  /* 0x000000021b047227 */ /* 0x000fe200078e00ff */
[----:B0-----:R-:W-:Y:S02]  /*35e0*/  IABS R6, R12 ;  /* 0x0000000c00067213 */ /* 0x001fe40000000000 */
[----:B------:R-:W4:Y:S01]  /*35f0*/  LDL R12, [R1+0x7cc] ;  /* 0x0007cc00010c7983 */ /* 0x000f220000100800 */
[----:B------:R-:W-:-:S03]  /*3600*/  IMAD.MOV R7, RZ, RZ, -R7 ;  /* 0x000000ffff077224 */ /* 0x000fc600078e0a07 */
[----:B------:R0:W-:Y:S01]  /*3610*/  STL [R1+0x78], R8 ;  /* 0x0000780801007387 */ /* 0x0001e20000100800 */
[----:B------:R-:W-:Y:S01]  /*3620*/  IMAD.MOV R4, RZ, RZ, -R4 ;  /* 0x000000ffff047224 */ /* 0x000fe200078e0a04 */
[----:B-1----:R-:W-:Y:S02]  /*3630*/  IABS R3, R11 ;  /* 0x0000000b00037213 */ /* 0x002fe40000000000 */
        /* <DEDUP_REMOVED lines=30> */
[----:B------:R1:W-:Y:S04]  /*3820*/  STL [R1+0x174], R8 ;  /* 0x0001740801007387 */ /* 0x0003e80000100800 */
[----:B------:R1:W-:Y:S04]  /*3830*/  STL [R1+0x194], R5 ;  /* 0x0001940501007387 */ /* 0x0003e80000100800 */
[----:B------:R2:W-:Y:S01]  /*3840*/  STL [R1+0x198], R2 ;  /* 0x0001980201007387 */ /* 0x0005e20000100800 */
[----:B0-----:R-:W-:-:S03]  /*3850*/  IABS R3, R12 ;  /* 0x0000000c00037213 */ /* 0x001fc60000000000 */
[----:B------:R-:W4:Y:S01]  /*3860*/  LDL R19, [R1+0x7b4] ;  /* 0x0007b40001137983 */ /* 0x000f220000100800 */
[----:B------:R-:W-:-:S03]  /*3870*/  IMAD.HI.U32 R7, R27, R6, RZ ;  /* 0x000000061b077227 */ /* 0x000fc600078e00ff */
[----:B------:R-:W4:Y:S01]  /*3880*/  LDL R12, [R1+0x7ac] ;  /* 0x0007ac00010c7983 */ /* 0x000f220000100800 */
[----:B-1----:R-:W-:-:S03]  /*3890*/  IABS R8, R11 ;  /* 0x0000000b00087213 */ /* 0x002fc60000000000 */
[----:B------:R-:W4:Y:S01]  /*38a0*/  LDL R11, [R1+0x7b0] ;  /* 0x0007b000010b7983 */ /* 0x000f220000100800 */
[----:B------:R-:W-:-:S04]  /*38b0*/  IMAD.HI.U32 R4, R27, R3, RZ ;  /* 0x000000031b047227 */ /* 0x000fc800078e00ff */
[----:B------:R-:W-:Y:S02]  /*38c0*/  IMAD.MOV R7, RZ, RZ, -R7 ;  /* 0x000000ffff077224 */ /* 0x000fe400078e0a07 */
[----:B------:R-:W-:Y:S02]  /*38d0*/  IMAD.MOV R4, RZ, RZ, -R4 ;  /* 0x000000ffff047224 */ /* 0x000fe400078e0a04 */
[C---:B------:R-:W-:Y:S01]  /*38e0*/  IMAD R6, R29.reuse, R7, R6 ;  /* 0x000000071d067224 */ /* 0x040fe200078e0206 */
[----:B------:R-:W-:Y:S01]  /*38f0*/  IABS R5, R13 ;  /* 0x0000000d00057213 */ /* 0x000fe20000000000 */
[----:B------:R-:W-:Y:S02]  /*3900*/  IMAD R3, R29, R4, R3 ;  /* 0x000000041d037224 */ /* 0x000fe400078e0203 */
[----:B------:R-:W-:-:S04]  /*3910*/  IMAD.HI.U32 R9, R27, R8, RZ ;  /* 0x000000081b097227 */ /* 0x000fc800078e00ff */
[----:B------:R-:W-:-:S04]  /*3920*/  IMAD.HI.U32 R7, R27, R5, RZ ;  /* 0x000000051b077227 */ /* 0x000fc800078e00ff */
[----:B------:R-:W-:Y:S02]  /*3930*/  IMAD.MOV R9, RZ, RZ, -R9 ;  /* 0x000000ffff097224 */ /* 0x000fe400078e0a09 */
[----:B------:R-:W-:Y:S02]  /*3940*/  IMAD.MOV R7, RZ, RZ, -R7 ;  /* 0x000000ffff077224 */ /* 0x000fe400078e0a07 */
[C---:B------:R-:W-:Y:S02]  /*3950*/  IMAD R8, R29.reuse, R9, R8 ;  /* 0x000000091d087224 */ /* 0x040fe400078e0208 */
[----:B------:R-:W-:Y:S01]  /*3960*/  IMAD R5, R29, R7, R5 ;  /* 0x000000071d057224 */ /* 0x000fe200078e0205 */
[----:B--2---:R-:W-:Y:S02]  /*3970*/  IABS R2, R14 ;  /* 0x0000000e00027213 */ /* 0x004fe40000000000 */
[----:B------:R-:W2:Y:S04]  /*3980*/  LDL R14, [R1+0x7a8] ;  /* 0x0007a800010e7983 */ /* 0x000ea80000100800 */
[----:B------:R3:W-:Y:S04]  /*3990*/  STL [R1+0x180], R6 ;  /* 0x0001800601007387 */ /* 0x0007e80000100800 */
[----:B------:R4:W-:Y:S01]  /*39a0*/  STL [R1+0x184], R3 ;  /* 0x0001840301007387 */ /* 0x0009e20000100800 */
[----:B---3--:R-:W-:-:S03]  /*39b0*/  IABS R6, R15 ;  /* 0x0000000f00067213 */ /* 0x008fc60000000000 */
[----:B------:R-:W3:Y:S04]  /*39c0*/  LDL R15, [R1+0x7a0] ;  /* 0x0007a000010f7983 */ /* 0x000ee80000100800 */
[----:B------:R0:W-:Y:S04]  /*39d0*/  STL [R1+0x13c], R8 ;  /* 0x00013c0801007387 */ /* 0x0001e80000100800 */
[----:B------:R-:W3:Y:S04]  /*39e0*/  LDL R13, [R1+0x7a4] ;  /* 0x0007a400010d7983 */ /* 0x000ee80000100800 */
[----:B------:R-:W-:Y:S01]  /*39f0*/  STL [R1+0x160], R5 ;  /* 0x0001600501007387 */ /* 0x000fe20000100800 */
[----:B----4-:R-:W-:-:S03]  /*3a00*/  IABS R3, R10 ;  /* 0x0000000a00037213 */ /* 0x010fc60000000000 */
[----:B------:R-:W4:Y:S01]  /*3a10*/  LDL R10, [R1+0x798] ;  /* 0x00079800010a7983 */ /* 0x000f220000100800 */
[----:B------:R-:W-:-:S04]  /*3a20*/  IMAD.HI.U32 R4, R27, R2, RZ ;  /* 0x000000021b047227 */ /* 0x000fc800078e00ff */
[----:B------:R-:W-:Y:S02]  /*3a30*/  IMAD.MOV R4, RZ, RZ, -R4 ;  /* 0x000000ffff047224 */ /* 0x000fe400078e0a04 */
[----:B------:R-:W-:-:S04]  /*3a40*/  IMAD.HI.U32 R7, R27, R6, RZ ;  /* 0x000000061b077227 */ /* 0x000fc800078e00ff */
[----:B------:R-:W-:Y:S02]  /*3a50*/  IMAD R2, R29, R4, R2 ;  /* 0x000000041d027224 */ /* 0x000fe400078e0202 */
[----:B------:R-:W-:-:S03]  /*3a60*/  IMAD.HI.U32 R4, R27, R3, RZ ;  /* 0x000000031b047227 */ /* 0x000fc600078e00ff */
[----:B------:R1:W-:Y:S01]  /*3a70*/  STL [R1+0x164], R2 ;  /* 0x0001640201007387 */ /* 0x0003e20000100800 */
[----:B------:R-:W-:Y:S02]  /*3a80*/  IMAD.MOV R7, RZ, RZ, -R7 ;  /* 0x000000ffff077224 */ /* 0x000fe400078e0a07 */
[----:B------:R-:W-:Y:S02]  /*3a90*/  IMAD.MOV R4, RZ, RZ, -R4 ;  /* 0x000000ffff047224 */ /* 0x000fe400078e0a04 */
[C---:B------:R-:W-:Y:S02]  /*3aa0*/  IMAD R6, R29.reuse, R7, R6 ;  /* 0x000000071d067224 */ /* 0x040fe400078e0206 */
[----:B------:R-:W-:Y:S01]  /*3ab0*/  IMAD R3, R29, R4, R3 ;  /* 0x000000041d037224 */ /* 0x000fe200078e0203 */
[----:B0-----:R-:W-:Y:S02]  /*3ac0*/  IABS R8, R19 ;  /* 0x0000001300087213 */ /* 0x001fe40000000000 */
[----:B-1----:R-:W-:-:S02]  /*3ad0*/  IABS R2, R12 ;  /* 0x0000000c00027213 */ /* 0x002fc40000000000 */
[----:B------:R-:W-:Y:S02]  /*3ae0*/  IABS R5, R11 ;  /* 0x0000000b00057213 */ /* 0x000fe40000000000 */
[----:B------:R-:W4:Y:S01]  /*3af0*/  LDL R11, [R1+0x79c] ;  /* 0x00079c00010b7983 */ /* 0x000f220000100800 */
[----:B------:R-:W-:-:S03]  /*3b00*/  IMAD.HI.U32 R9, R27, R8, RZ ;  /* 0x000000081b097227 */ /* 0x000fc600078e00ff */
[----:B------:R2:W-:Y:S01]  /*3b10*/  STL [R1+0x144], R6 ;  /* 0x0001440601007387 */ /* 0x0005e20000100800 */
[----:B------:R-:W-:-:S03]  /*3b20*/  IMAD.HI.U32 R7, R27, R5, RZ ;  /* 0x000000051b077227 */ /* 0x000fc600078e00ff */
[----:B------:R3:W-:Y:S01]  /*3b30*/  STL [R1+0x14c], R3 ;  /* 0x00014c0301007387 */ /* 0x0007e20000100800 */
[----:B------:R-:W-:-:S03]  /*3b40*/  IMAD.HI.U32 R4, R27, R2, RZ ;  /* 0x000000021b047227 */ /* 0x000fc600078e00ff */
[----:B------:R-:W4:Y:S01]  /*3b50*/  LDL R19, [R1+0x790] ;  /* 0x0007900001137983 */ /* 0x000f220000100800 */
[----:B------:R-:W-:Y:S02]  /*3b60*/  IMAD.MOV R9, RZ, RZ, -R9 ;  /* 0x000000ffff097224 */ /* 0x000fe400078e0a09 */
[----:B------:R-:W-:Y:S02]  /*3b70*/  IMAD.MOV R7, RZ, RZ, -R7 ;  /* 0x000000ffff077224 */ /* 0x000fe400078e0a07 */
[----:B------:R-:W-:Y:S02]  /*3b80*/  IMAD.MOV R4, RZ, RZ, -R4 ;  /* 0x000000ffff047224 */ /* 0x000fe400078e0a04 */
[C---:B------:R-:W-:Y:S02]  /*3b90*/  IMAD R8, R29.reuse, R9, R8 ;  /* 0x000000091d087224 */ /* 0x040fe400078e0208 */
[C---:B------:R-:W-:Y:S02]  /*3ba0*/  IMAD R5, R29.reuse, R7, R5 ;  /* 0x000000071d057224 */ /* 0x040fe400078e0205 */
[----:B------:R-:W-:Y:S01]  /*3bb0*/  IMAD R2, R29, R4, R2 ;  /* 0x000000041d027224 */ /* 0x000fe200078e0202 */
[----:B--2---:R-:W-:-:S02]  /*3bc0*/  IABS R6, R14 ;  /* 0x0000000e00067213 */ /* 0x004fc40000000000 */
[----:B------:R-:W2:Y:S04]  /*3bd0*/  LDL R14, [R1+0x794] ;  /* 0x00079400010e7983 */ /* 0x000ea80000100800 */
[----:B------:R-:W-:Y:S01]  /*3be0*/  STL [R1+0xfc], R8 ;  /* 0x0000fc0801007387 */ /* 0x000fe20000100800 */
[----:B---3--:R-:W-:-:S03]  /*3bf0*/  IABS R3, R15 ;  /* 0x0000000f00037213 */ /* 0x008fc60000000000 */
[----:B------:R-:W3:Y:S04]  /*3c00*/  LDL R15, [R1+0x788] ;  /* 0x00078800010f7983 */ /* 0x000ee80000100800 */
[----:B------:R4:W-:Y:S04]  /*3c10*/  STL [R1+0x124], R5 ;  /* 0x0001240501007387 */ /* 0x0009e80000100800 */
[----:B------:R-:W-:Y:S04]  /*3c20*/  STL [R1+0x12c], R2 ;  /* 0x00012c0201007387 */ /* 0x000fe80000100800 */
[----:B------:R-:W3:Y:S01]  /*3c30*/  LDL R12, [R1+0x78c] ;  /* 0x00078c00010c7983 */ /* 0x000ee20000100800 */
[----:B----4-:R-:W-:-:S03]  /*3c40*/  IABS R5, R10 ;  /* 0x0000000a00057213 */ /* 0x010fc60000000000 */
[----:B------:R-:W4:Y:S01]  /*3c50*/  LDL R10, [R1+0x780] ;  /* 0x00078000010a7983 */ /* 0x000f220000100800 */
[----:B------:R-:W-:-:S03]  /*3c60*/  IABS R8, R13 ;  /* 0x0000000d00087213 */ /* 0x000fc60000000000 */
[----:B------:R-:W4:Y:S01]  /*3c70*/  LDL R13, [R1+0x784] ;  /* 0x00078400010d7983 */ /* 0x000f220000100800 */
[----:B------:R-:W-:-:S04]  /*3c80*/  IMAD.HI.U32 R7, R27, R6, RZ ;  /* 0x000000061b077227 */ /* 0x000fc800078e00ff */
[----:B------:R-:W-:Y:S02]  /*3c90*/  IMAD.MOV R7, RZ, RZ, -R7 ;  /* 0x000000ffff077224 */ /* 0x000fe400078e0a07 */
[----:B------:R-:W-:-:S04]  /*3ca0*/  IMAD.HI.U32 R4, R27, R3, RZ ;  /* 0x000000031b047227 */ /* 0x000fc800078e00ff */
[----:B------:R-:W-:Y:S02]  /*3cb0*/  IMAD R6, R29, R7, R6 ;  /* 0x000000071d067224 */ /* 0x000fe400078e0206 */
[----:B------:R-:W-:Y:S02]  /*3cc0*/  IMAD.MOV R4, RZ, RZ, -R4 ;  /* 0x000000ffff047224 */ /* 0x000fe400078e0a04 */
[----:B------:R-:W-:Y:S01]  /*3cd0*/  IMAD.HI.U32 R9, R27, R8, RZ ;  /* 0x000000081b097227 */ /* 0x000fe200078e00ff */
[----:B------:R0:W-:Y:S03]  /*3ce0*/  STL [R1+0x108], R6 ;  /* 0x0001080601007387 */ /* 0x0001e60000100800 */
[----:B------:R-:W-:Y:S02]  /*3cf0*/  IMAD R3, R29, R4, R3 ;  /* 0x000000041d037224 */ /* 0x000fe400078e0203 */
[----:B------:R-:W-:-:S02]  /*3d00*/  IMAD.MOV R9, RZ, RZ, -R9 ;  /* 0x000000ffff097224 */ /* 0x000fc400078e0a09 */
[----:B0-----:R-:W-:-:S04]  /*3d10*/  IMAD.HI.U32 R6, R27, R5, RZ ;  /* 0x000000051b067227 */ /* 0x001fc800078e00ff */
[----:B------:R-:W-:Y:S02]  /*3d20*/  IMAD.MOV R6, RZ, RZ, -R6 ;  /* 0x000000ffff067224 */ /* 0x000fe400078e0a06 */
[----:B------:R-:W-:Y:S01]  /*3d30*/  IMAD R8, R29, R9, R8 ;  /* 0x000000091d087224 */ /* 0x000fe200078e0208 */
[----:B------:R-:W-:Y:S02]  /*3d40*/  IABS R2, R11 ;  /* 0x0000000b00027213 */ /* 0x000fe40000000000 */
[----:B------:R-:W4:Y:S03]  /*3d50*/  LDL R11, [R1+0x77c] ;  /* 0x00077c00010b7983 */ /* 0x000f260000100800 */
[----:B------:R-:W-:Y:S01]  /*3d60*/  IMAD.HI.U32 R4, R27, R2, RZ ;  /* 0x000000021b047227 */ /* 0x000fe200078e00ff */
[----:B------:R-:W-:Y:S03]  /*3d70*/  STL [R1+0x10c], R3 ;  /* 0x00010c0301007387 */ /* 0x000fe60000100800 */
[----:B------:R-:W-:Y:S01]  /*3d80*/  IMAD.MOV R4, RZ, RZ, -R4 ;  /* 0x000000ffff047224 */ /* 0x000fe200078e0a04 */
[----:B------:R-:W-:Y:S01]  /*3d90*/  IABS R7, R19 ;  /* 0x0000001300077213 */ /* 0x000fe20000000000 */
[C---:B------:R-:W-:Y:S01]  /*3da0*/  IMAD R5, R29.reuse, R6, R5 ;  /* 0x000000061d057224 */ /* 0x040fe200078e0205 */
[----:B------:R0:W-:Y:S01]  /*3db0*/  STL [R1+0x2c], R8 ;  /* 0x00002c0801007387 */ /* 0x0001e20000100800 */
[----:B------:R-:W-:-:S03]  /*3dc0*/  IMAD R2, R29, R4, R2 ;  /* 0x000000041d027224 */ /* 0x000fc600078e0202 */
[----:B------:R1:W-:Y:S01]  /*3dd0*/  STL [R1+0xe8], R5 ;  /* 0x0000e80501007387 */ /* 0x0003e20000100800 */
[----:B0-----:R-:W-:-:S03]  /*3de0*/  IMAD.HI.U32 R8, R27, R7, RZ ;  /* 0x000000071b087227 */ /* 0x001fc600078e00ff */
[----:B------:R-:W-:Y:S01]  /*3df0*/  STL [R1+0xec], R2 ;  /* 0x0000ec0201007387 */ /* 0x000fe20000100800 */
[----:B------:R-:W-:-:S03]  /*3e00*/  IMAD.MOV R8, RZ, RZ, -R8 ;  /* 0x000000ffff087224 */ /* 0x000fc600078e0a08 */
[----:B------:R-:W4:Y:S01]  /*3e10*/  LDL R18, [R1+0x778] ;  /* 0x0007780001127983 */ /* 0x000f220000100800 */
[----:B------:R-:W-:-:S03]  /*3e20*/  IMAD R7, R29, R8, R7 ;  /* 0x000000081d077224 */ /* 0x000fc600078e0207 */
[----:B------:R-:W4:Y:S01]  /*3e30*/  LDL R19, [R1+0x76c] ;  /* 0x00076c0001137983 */ /* 0x000f220000100800 */
[----:B--2---:R-:W-:-:S03]  /*3e40*/  IABS R3, R14 ;  /* 0x0000000e00037213 */ /* 0x004fc60000000000 */
[----:B------:R-:W2:Y:S02]  /*3e50*/  LDL R14, [R1+0x774] ;  /* 0x00077400010e7983 */ /* 0x000ea40000100800 */
[----:B------:R-:W-:-:S04]  /*3e60*/  IMAD.HI.U32 R4, R27, R3, RZ ;  /* 0x000000031b047227 */ /* 0x000fc800078e00ff */
[----:B------:R-:W-:Y:S01]  /*3e70*/  IMAD.MOV R4, RZ, RZ, -R4 ;  /* 0x000000ffff047224 */ /* 0x000fe200078e0a04 */
[----:B---3--:R-:W-:Y:S02]  /*3e80*/  IABS R6, R15 ;  /* 0x0000000f00067213 */ /* 0x008fe40000000000 */
[----:B------:R-:W3:Y:S01]  /*3e90*/  LDL R15, [R1+0x770] ;  /* 0x00077000010f7983 */ /* 0x000ee20000100800 */
[----:B------:R-:W-:Y:S02]  /*3ea0*/  IMAD R3, R29, R4, R3 ;  /* 0x000000041d037224 */ /* 0x000fe400078e0203 */
[----:B------:R-:W-:Y:S01]  /*3eb0*/  IMAD.HI.U32 R8, R27, R6, RZ ;  /* 0x000000061b087227 */ /* 0x000fe200078e00ff */
[----:B------:R0:W-:Y:S01]  /*3ec0*/  STL [R1+0x28], R7 ;  /* 0x0000280701007387 */ /* 0x0001e20000100800 */
[----:B-1----:R-:W-:Y:S02]  /*3ed0*/  IABS R5, R12 ;  /* 0x0000000c00057213 */ /* 0x002fe40000000000 */
[----:B----4-:R-:W-:-:S03]  /*3ee0*/  IABS R4, R10 ;  /* 0x0000000a00047213 */ /* 0x010fc60000000000 */
[----:B0-----:R-:W-:-:S04]  /*3ef0*/  IMAD.HI.U32 R7, R27, R5, RZ ;  /* 0x000000051b077227 */ /* 0x001fc800078e00ff */
[----:B------:R-:W-:Y:S02]  /*3f00*/  IMAD.MOV R10, RZ, RZ, -R8 ;  /* 0x000000ffff0a7224 */ /* 0x000fe400078e0a08 */
[----:B------:R-:W-:Y:S02]  /*3f10*/  IMAD.MOV R8, RZ, RZ, -R7 ;  /* 0x000000ffff087224 */ /* 0x000fe400078e0a07 */
[C---:B------:R-:W-:Y:S02]  /*3f20*/  IMAD R6, R29.reuse, R10, R6 ;  /* 0x0000000a1d067224 */ /* 0x040fe400078e0206 */
[----:B------:R-:W-:Y:S01]  /*3f30*/  IMAD R5, R29, R8, R5 ;  /* 0x000000081d057224 */ /* 0x000fe200078e0205 */
[----:B------:R0:W-:Y:S01]  /*3f40*/  STL [R1+0x24], R3 ;  /* 0x0000240301007387 */ /* 0x0001e20000100800 */
[----:B------:R-:W-:-:S03]  /*3f50*/  IABS R2, R13 ;  /* 0x0000000d00027213 */ /* 0x000fc60000000000 */
[----:B------:R1:W-:Y:S04]  /*3f60*/  STL [R1+0x20], R6 ;  /* 0x0000200601007387 */ /* 0x0003e80000100800 */
[----:B------:R-:W4:Y:S04]  /*3f70*/  LDL R12, [R1+0x764] ;  /* 0x00076400010c7983 */ /* 0x000f280000100800 */
[----:B------:R1:W-:Y:S04]  /*3f80*/  STL [R1+0x1c], R5 ;  /* 0x00001c0501007387 */ /* 0x0003e80000100800 */
[----:B------:R-:W4:Y:S01]  /*3f90*/  LDL R13, [R1+0x760] ;  /* 0x00076000010d7983 */ /* 0x000f220000100800 */
[----:B0-----:R-:W-:-:S04]  /*3fa0*/  IMAD.HI.U32 R3, R27, R2, RZ ;  /* 0x000000021b037227 */ /* 0x001fc800078e00ff */
[----:B------:R-:W-:-:S04]  /*3fb0*/  IMAD.MOV R7, RZ, RZ, -R3 ;  /* 0x000000ffff077224 */ /* 0x000fc800078e0a03 */
[----:B------:R-:W-:Y:S02]  /*3fc0*/  IMAD R2, R29, R7, R2 ;  /* 0x000000071d027224 */ /* 0x000fe400078e0202 */
[----:B-1----:R-:W-:Y:S01]  /*3fd0*/  IMAD.HI.U32 R6, R27, R4, RZ ;  /* 0x000000041b067227 */ /* 0x002fe200078e00ff */
[----:B------:R-:W-:Y:S02]  /*3fe0*/  IABS R9, R11 ;  /* 0x0000000b00097213 */ /* 0x000fe40000000000 */
[----:B------:R0:W-:Y:S03]  /*3ff0*/  STL [R1+0x18], R2 ;  /* 0x0000180201007387 */ /* 0x0001e60000100800 */
[----:B------:R-:W-:Y:S01]  /*4000*/  IMAD.MOV.U32 R3, RZ, RZ, R9 ;  /* 0x000000ffff037224 */ /* 0x000fe200078e0009 */
[----:B------:R-:W4:Y:S01]  /*4010*/  LDL R11, [R1+0x75c] ;  /* 0x00075c00010b7983 */ /* 0x000f220000100800 */
[----:B------:R-:W-:-:S02]  /*4020*/  IMAD.MOV R10, RZ, RZ, -R6 ;  /* 0x000000ffff0a7224 */ /* 0x000fc400078e0a06 */
[----:B------:R-:W-:-:S04]  /*4030*/  IMAD.HI.U32 R5, R27, R3, RZ ;  /* 0x000000031b057227 */ /* 0x000fc800078e00ff */
[----:B------:R-:W-:Y:S02]  /*4040*/  IMAD.MOV R9, RZ, RZ, -R5 ;  /* 0x000000ffff097224 */ /* 0x000fe400078e0a05 */
[C---:B------:R-:W-:Y:S02]  /*4050*/  IMAD R4, R29.reuse, R10, R4 ;  /* 0x0000000a1d047224 */ /* 0x040fe400078e0204 */
[----:B------:R-:W-:Y:S01]  /*4060*/  IMAD R3, R29, R9, R3 ;  /* 0x000000091d037224 */ /* 0x000fe200078e0203 */
[----:B0-----:R-:W-:Y:S02]  /*4070*/  IABS R2, R18 ;  /* 0x0000001200027213 */ /* 0x001fe40000000000 */
[----:B--2---:R-:W-:Y:S02]  /*4080*/  IABS R7, R14 ;  /* 0x0000000e00077213 */ /* 0x004fe40000000000 */
[----:B------:R-:W2:Y:S03]  /*4090*/  LDL R14, [R1+0x758] ;  /* 0x00075800010e7983 */ /* 0x000ea60000100800 */
[----:B------:R-:W-:Y:S01]  /*40a0*/  IMAD.MOV.U32 R5, RZ, RZ, R7 ;  /* 0x000000ffff057224 */ /* 0x000fe200078e0007 */
[----:B------:R-:W-:Y:S01]  /*40b0*/  STL [R1+0x14], R4 ;  /* 0x0000140401007387 */ /* 0x000fe20000100800 */
[----:B---3--:R-:W-:-:S03]  /*40c0*/  IABS R8, R15 ;  /* 0x0000000f00087213 */ /* 0x008fc60000000000 */
[----:B------:R-:W3:Y:S02]  /*40d0*/  LDL R15, [R1+0x754] ;  /* 0x00075400010f7983 */ /* 0x000ee40000100800 */
[----:B------:R-:W-:Y:S02]  /*40e0*/  IMAD.MOV.U32 R6, RZ, RZ, R8 ;  /* 0x000000ffff067224 */ /* 0x000fe400078e0008 */
[----:B------:R0:W-:Y:S01]  /*40f0*/  STL [R1+0x10], R3 ;  /* 0x0000100301007387 */ /* 0x0001e20000100800 */
[----:B------:R-:W-:-:S04]  /*4100*/  IMAD.HI.U32 R8, R27, R2, RZ ;  /* 0x000000021b087227 */ /* 0x000fc800078e00ff */
[----:B------:R-:W-:-:S04]  /*4110*/  IMAD.HI.U32 R7, R27, R5, RZ ;  /* 0x000000051b077227 */ /* 0x000fc800078e00ff */
[----:B0-----:R-:W-:-:S04]  /*4120*/  IMAD.HI.U32 R3, R27, R6, RZ ;  /* 0x000000061b037227 */ /* 0x001fc800078e00ff */
[----:B------:R-:W-:Y:S02]  /*4130*/  IMAD.MOV R8, RZ, RZ, -R8 ;  /* 0x000000ffff087224 */ /* 0x000fe400078e0a08 */
[----:B------:R-:W-:Y:S02]  /*4140*/  IMAD.MOV R7, RZ, RZ, -R7 ;  /* 0x000000ffff077224 */ /* 0x000fe400078e0a07 */
[----:B------:R-:W-:Y:S02]  /*4150*/  IMAD.MOV R3, RZ, RZ, -R3 ;  /* 0x000000ffff037224 */ /* 0x000fe400078e0a03 */
[C---:B------:R-:W-:Y:S02]  /*4160*/  IMAD R8, R29.reuse, R8, R2 ;  /* 0x000000081d087224 */ /* 0x040fe400078e0202 */
[C---:B------:R-:W-:Y:S02]  /*4170*/  IMAD R7, R29.reuse, R7, R5 ;  /* 0x000000071d077224 */ /* 0x040fe400078e0205 */
[----:B------:R-:W-:Y:S01]  /*4180*/  IMAD R2, R29, R3, R6 ;  /* 0x000000031d027224 */ /* 0x000fe200078e0206 */
[----:B------:R-:W-:Y:S04]  /*4190*/  STL [R1+0xc], R8 ;  /* 0x00000c0801007387 */ /* 0x000fe80000100800 */
[----:B------:R-:W-:Y:S04]  /*41a0*/  STL [R1+0x8], R7 ;  /* 0x0000080701007387 */ /* 0x000fe80000100800 */
[----:B------:R0:W-:Y:S01]  /*41b0*/  STL [R1+0x4], R2 ;  /* 0x0000040201007387 */ /* 0x0001e20000100800 */
[----:B----4-:R-:W-:-:S03]  /*41c0*/  IABS R6, R13 ;  /* 0x0000000d00067213 */ /* 0x010fc60000000000 */
[----:B------:R-:W4:Y:S01]  /*41d0*/  LDL R13, [R1+0x74c] ;  /* 0x00074c00010d7983 */ /* 0x000f220000100800 */
[----:B0-----:R-:W-:-:S03]  /*41e0*/  IABS R2, R12 ;  /* 0x0000000c00027213 */ /* 0x001fc60000000000 */
[----:B------:R-:W4:Y:S01]  /*41f0*/  LDL R12, [R1+0x750] ;  /* 0x00075000010c7983 */ /* 0x000f220000100800 */
[----:B------:R-:W-:Y:S02]  /*4200*/  IABS R28, R28 ;  /* 0x0000001c001c7213 */ /* 0x000fe40000000000 */
[----:B------:R-:W-:-:S03]  /*4210*/  IABS R4, R19 ;  /* 0x0000001300047213 */ /* 0x000fc60000000000 */
[----:B------:R-:W-:-:S04]  /*4220*/  IMAD.HI.U32 R3, R27, R28, RZ ;  /* 0x0000001c1b037227 */ /* 0x000fc800078e00ff */
[----:B------:R-:W-:-:S04]  /*4230*/  IMAD.HI.U32 R5, R27, R4, RZ ;  /* 0x000000041b057227 */ /* 0x000fc800078e00ff */
[----:B------:R-:W-:Y:S01]  /*4240*/  IMAD.MOV R8, RZ, RZ, -R3 ;  /* 0x000000ffff087224 */ /* 0x000fe200078e0a03 */
[----:B------:R-:W-:Y:S01]  /*4250*/  IABS R7, R11 ;  /* 0x0000000b00077213 */ /* 0x000fe20000000000 */
[----:B------:R-:W-:Y:S01]  /*4260*/  IMAD.MOV R9, RZ, RZ, -R5 ;  /* 0x000000ffff097224 */ /* 0x000fe200078e0a05 */
[----:B------:R-:W4:Y:S01]  /*4270*/  LDL R11, [R1+0x748] ;  /* 0x00074800010b7983 */ /* 0x000f220000100800 */
[C---:B------:R-:W-:Y:S02]  /*4280*/  IMAD R28, R29.reuse, R8, R28 ;  /* 0x000000081d1c7224 */ /* 0x040fe400078e021c */
[----:B------:R-:W-:Y:S02]  /*4290*/  IMAD R4, R29, R9, R4 ;  /* 0x000000091d047224 */ /* 0x000fe400078e0204 */
[----:B------:R-:W-:Y:S02]  /*42a0*/  IMAD.MOV.U32 R3, RZ, RZ, R6 ;  /* 0x000000ffff037224 */ /* 0x000fe400078e0006 */
[----:B------:R-:W-:Y:S01]  /*42b0*/  IMAD.MOV.U32 R5, RZ, RZ, R7 ;  /* 0x000000ffff057224 */ /* 0x000fe200078e0007 */
[----:B------:R-:W-:Y:S01]  /*42c0*/  STL [R1+0xb20], R28 ;  /* 0x000b201c01007387 */ /* 0x000fe20000100800 */
[----:B------:R-:W-:-:S03]  /*42d0*/  IMAD.HI.U32 R8, R27, R2, RZ ;  /* 0x000000021b087227 */ /* 0x000fc600078e00ff */
[----:B------:R0:W-:Y:S01]  /*42e0*/  STL [R1], R4 ;  /* 0x0000000401007387 */ /* 0x0001e20000100800 */
[----:B------:R-:W-:-:S04]  /*42f0*/  IMAD.HI.U32 R7, R27, R3, RZ ;  /* 0x000000031b077227 */ /* 0x000fc800078e00ff */
[----:B------:R-:W-:Y:S02]  /*4300*/  IMAD.MOV R8, RZ, RZ, -R8 ;  /* 0x000000ffff087224 */ /* 0x000fe400078e0a08 */
[----:B------:R-:W-:Y:S02]  /*4310*/  IMAD.MOV R7, RZ, RZ, -R7 ;  /* 0x000000ffff077224 */ /* 0x000fe400078e0a07 */
[----:B0-----:R-:W-:-:S04]  /*4320*/  IMAD.HI.U32 R4, R27, R5, RZ ;  /* 0x000000051b047227 */ /* 0x001fc800078e00ff */
[----:B------:R-:W-:Y:S02]  /*4330*/  IMAD.MOV R4, RZ, RZ, -R4 ;  /* 0x000000ffff047224 */ /* 0x000fe400078e0a04 */
[C---:B------:R-:W-:Y:S02]  /*4340*/  IMAD R2, R29.reuse, R8, R2 ;  /* 0x000000081d027224 */ /* 0x040fe400078e0202 */
[C---:B------:R-:W-:Y:S02]  /*4350*/  IMAD R3, R29.reuse, R7, R3 ;  /* 0x000000071d037224 */ /* 0x040fe400078e0203 */
[----:B------:R-:W-:Y:S01]  /*4360*/  IMAD R4, R29, R4, R5 ;  /* 0x000000041d047224 */ /* 0x000fe200078e0205 */
[----:B--2---:R-:W-:Y:S02]  /*4370*/  IABS R6, R14 ;  /* 0x0000000e00067213 */ /* 0x004fe40000000000 */
[----:B------:R-:W2:Y:S01]  /*4380*/  LDL R14, [R1+0x744] ;  /* 0x00074400010e7983 */ /* 0x000ea20000100800 */
[----:B---3--:R-:W-:-:S03]  /*4390*/  IABS R10, R15 ;  /* 0x0000000f000a7213 */ /* 0x008fc60000000000 */
[----:B------:R-:W3:Y:S04]  /*43a0*/  LDL R15, [R1+0x740] ;  /* 0x00074000010f7983 */ /* 0x000ee80000100800 */
[----:B------:R-:W-:Y:S04]  /*43b0*/  STL [R1+0xb04], R2 ;  /* 0x000b040201007387 */ /* 0x000fe80000100800 */
[----:B------:R-:W-:Y:S04]  /*43c0*/  STL [R1+0xb00], R3 ;  /* 0x000b000301007387 */ /* 0x000fe80000100800 */
[----:B------:R-:W-:Y:S01]  /*43d0*/  STL [R1+0xafc], R4 ;  /* 0x000afc0401007387 */ /* 0x000fe20000100800 */
[----:B------:R-:W-:-:S03]  /*43e0*/  IMAD.HI.U32 R8, R27, R6, RZ ;  /* 0x000000061b087227 */ /* 0x000fc600078e00ff */
[----:B------:R-:W3:Y:S01]  /*43f0*/  LDL R16, [R1+0x73c] ;  /* 0x00073c0001107983 */ /* 0x000ee20000100800 */
[----:B------:R-:W-:-:S03]  /*4400*/  IMAD.HI.U32 R5, R27, R10, RZ ;  /* 0x0000000a1b057227 */ /* 0x000fc600078e00ff */
[----:B------:R-:W3:Y:S04]  /*4410*/  LDL R18, [R1+0x6f8] ;  /* 0x0006f80001127983 */ /* 0x000ee80000100800 */
[----:B------:R-:W3:Y:S01]  /*4420*/  LDL R17, [R1+0x6fc] ;  /* 0x0006fc0001117983 */ /* 0x000ee20000100800 */
[----:B----4-:R-:W-:Y:S01]  /*4430*/  IABS R9, R13 ;  /* 0x0000000d00097213 */ /* 0x010fe20000000000 */
[----:B------:R-:W-:Y:S01]  /*4440*/  IMAD.MOV R13, RZ, RZ, -R8 ;  /* 0x000000ffff0d7224 */ /* 0x000fe200078e0a08 */
[----:B------:R-:W-:Y:S01]  /*4450*/  IABS R7, R12 ;  /* 0x0000000c00077213 */ /* 0x000fe20000000000 */
[----:B------:R-:W-:Y:S02]  /*4460*/  IMAD.MOV R12, RZ, RZ, -R5 ;  /* 0x000000ffff0c7224 */ /* 0x000fe400078e0a05 */
[----:B------:R-:W-:-:S02]  /*4470*/  IMAD R5, R29, R13, R6 ;  /* 0x0000000d1d057224 */ /* 0x000fc400078e0206 */
[----:B------:R-:W-:-:S03]  /*4480*/  IMAD R6, R29, R12, R10 ;  /* 0x0000000c1d067224 */ /* 0x000fc600078e020a */
[----:B------:R-:W-:Y:S04]  /*4490*/  STL [R1+0xaf8], R5 ;  /* 0x000af80501007387 */ /* 0x000fe80000100800 */
[----:B------:R0:W-:Y:S04]  /*44a0*/  STL [R1+0xaf4], R6 ;  /* 0x000af40601007387 */ /* 0x0001e80000100800 */
[----:B------:R-:W4:Y:S01]  /*44b0*/  LDL R20, [R1+0x6f4] ;  /* 0x0006f40001147983 */ /* 0x000f220000100800 */
[----:B------:R-:W-:Y:S01]  /*44c0*/  IABS R11, R11 ;  /* 0x0000000b000b7213 */ /* 0x000fe20000000000 */
[----:B------:R-:W-:-:S02]  /*44d0*/  IMAD.MOV.U32 R8, RZ, RZ, R9 ;  /* 0x000000ffff087224 */ /* 0x000fc400078e0009 */
[C---:B------:R-:W-:Y:S01]  /*44e0*/  IMAD.HI.U32 R13, R27.reuse, R7, RZ ;  /* 0x000000071b0d7227 */ /* 0x040fe200078e00ff */
[----:B------:R-:W4:Y:S03]  /*44f0*/  LDL R19, [R1+0x6f0] ;  /* 0x0006f00001137983 */ /* 0x000f260000100800 */
[----:B------:R-:W-:Y:S02]  /*4500*/  IMAD.MOV.U32 R9, RZ, RZ, R11 ;  /* 0x000000ffff097224 */ /* 0x000fe400078e000b */
[----:B------:R-:W-:-:S04]  /*4510*/  IMAD.HI.U32 R12, R27, R8, RZ ;  /* 0x000000081b0c7227 */ /* 0x000fc800078e00ff */
[----:B------:R-:W-:Y:S01]  /*4520*/  IMAD.HI.U32 R11, R27, R9, RZ ;  /* 0x000000091b0b7227 */ /* 0x000fe200078e00ff */
[----:B--2---:R-:W-:Y:S02]  /*4530*/  IABS R10, R14 ;  /* 0x0000000e000a7213 */ /* 0x004fe40000000000 */
[----:B---3--:R-:W-:Y:S01]  /*4540*/  IABS R14, R15 ;  /* 0x0000000f000e7213 */ /* 0x008fe20000000000 */
[----:B------:R-:W-:Y:S02]  /*4550*/  IMAD.MOV R15, RZ, RZ, -R13 ;  /* 0x000000ffff0f7224 */ /* 0x000fe400078e0a0d */
[----:B------:R-:W-:Y:S02]  /*4560*/  IMAD.MOV R13, RZ, RZ, -R12 ;  /* 0x000000ffff0d7224 */ /* 0x000fe400078e0a0c */
[----:B------:R-:W-:Y:S02]  /*4570*/  IMAD.MOV R12, RZ, RZ, -R11 ;  /* 0x000000ffff0c7224 */ /* 0x000fe400078e0a0b */
[----:B------:R-:W-:-:S02]  /*4580*/  IMAD.MOV.U32 R11, RZ, RZ, R14 ;  /* 0x000000ffff0b7224 */ /* 0x000fc400078e000e */
[C---:B------:R-:W-:Y:S02]  /*4590*/  IMAD R7, R29.reuse, R15, R7 ;  /* 0x0000000f1d077224 */ /* 0x040fe400078e0207 */
[C---:B------:R-:W-:Y:S02]  /*45a0*/  IMAD R8, R29.reuse, R13, R8 ;  /* 0x0000000d1d087224 */ /* 0x040fe400078e0208 */
[----:B------:R-:W-:Y:S02]  /*45b0*/  IMAD R9, R29, R12, R9 ;  /* 0x0000000c1d097224 */ /* 0x000fe400078e0209 */
[C---:B------:R-:W-:Y:S01]  /*45c0*/  IMAD.HI.U32 R14, R27.reuse, R10, RZ ;  /* 0x0000000a1b0e7227 */ /* 0x040fe200078e00ff */
[----:B------:R-:W-:Y:S01]  /*45d0*/  STL [R1+0xaf0], R7 ;  /* 0x000af00701007387 */ /* 0x000fe20000100800 */
[----:B------:R-:W-:Y:S02]  /*45e0*/  IABS R12, R16 ;  /* 0x00000010000c7213 */ /* 0x000fe40000000000 */
[----:B------:R-:W-:Y:S01]  /*45f0*/  IMAD.HI.U32 R13, R27, R11, RZ ;  /* 0x0000000b1b0d7227 */ /* 0x000fe200078e00ff */
[----:B------:R-:W-:Y:S01]  /*4600*/  STL [R1+0xb08], R8 ;  /* 0x000b080801007387 */ /* 0x000fe20000100800 */
[----:B------:R-:W-:-:S02]  /*4610*/  IABS R16, R18 ;  /* 0x0000001200107213 */ /* 0x000fc40000000000 */
[----:B------:R-:W-:Y:S01]  /*4620*/  IMAD.MOV R18, RZ, RZ, -R14 ;  /* 0x000000ffff127224 */ /* 0x000fe200078e0a0e */
[----:B------:R-:W-:Y:S01]  /*4630*/  STL [R1+0xb0c], R9 ;  /* 0x000b0c0901007387 */ /* 0x000fe20000100800 */
[----:B------:R-:W-:Y:S01]  /*4640*/  IABS R15, R17 ;  /* 0x00000011000f7213 */ /* 0x000fe20000000000 */
[----:B------:R-:W-:Y:S02]  /*4650*/  IMAD.MOV R17, RZ, RZ, -R13 ;  /* 0x000000ffff117224 */ /* 0x000fe400078e0a0d */
[----:B------:R-:W2:Y:S01]  /*4660*/  LDL R21, [R1+0x6ec] ;  /* 0x0006ec0001157983 */ /* 0x000ea20000100800 */
[----:B------:R-:W-:-:S03]  /*4670*/  IMAD R10, R29, R18, R10 ;  /* 0x000000121d0a7224 */ /* 0x000fc600078e020a */
[----:B------:R-:W3:Y:S01]  /*4680*/  LDL R22, [R1+0x6e8] ;  /* 0x0006e80001167983 */ /* 0x000ee20000100800 */
[----:B------:R-:W-:-:S03]  /*4690*/  IMAD R11, R29, R17, R11 ;  /* 0x000000111d0b7224 */ /* 0x000fc600078e020b */
[----:B------:R-:W3:Y:S01]  /*46a0*/  LDL R23, [R1+0x6e4] ;  /* 0x0006e40001177983 */ /* 0x000ee20000100800 */
[----:B------:R-:W-:-:S03]  /*46b0*/  IMAD.MOV.U32 R13, RZ, RZ, R15 ;  /* 0x000000ffff0d7224 */ /* 0x000fc600078e000f */
[----:B------:R-:W-:Y:S01]  /*46c0*/  STL [R1+0xb10], R10 ;  /* 0x000b100a01007387 */ /* 0x000fe20000100800 */
[----:B------:R-:W-:-:S03]  /*46d0*/  IMAD.MOV.U32 R14, RZ, RZ, R16 ;  /* 0x000000ffff0e7224 */ /* 0x000fc600078e0010 */
[----:B------:R-:W-:Y:S01]  /*46e0*/  STL [R1+0xb14], R11 ;  /* 0x000b140b01007387 */ /* 0x000fe20000100800 */
[----:B------:R-:W-:-:S03]  /*46f0*/  IMAD.HI.U32 R18, R27, R12, RZ ;  /* 0x0000000c1b127227 */ /* 0x000fc600078e00ff */
[----:B------:R-:W3:Y:S01]  /*4700*/  LDL R24, [R1+0x6e0] ;  /* 0x0006e00001187983 */ /* 0x000ee20000100800 */
[----:B------:R-:W-:-:S03]  /*4710*/  IMAD.HI.U32 R17, R27, R13, RZ ;  /* 0x0000000d1b117227 */ /* 0x000fc600078e00ff */
[----:B------:R-:W3:Y:S01]  /*4720*/  LDL R25, [R1+0x6dc] ;  /* 0x0006dc0001197983 */ /* 0x000ee20000100800 */
[----:B------:R-:W-:Y:S01]  /*4730*/  IMAD.HI.U32 R16, R27, R14, RZ ;  /* 0x0000000e1b107227 */ /* 0x000fe200078e00ff */
[----:B----4-:R-:W-:-:S03]  /*4740*/  IABS R15, R20 ;  /* 0x00000014000f7213 */ /* 0x010fc60000000000 */
        /* <DEDUP_REMOVED lines=8> */
[----:B------:R-:W-:Y:S04]  /*47d0*/  STL [R1+0xb24], R14 ;  /* 0x000b240e01007387 */ /* 0x000fe80000100800 */
[----:B0-----:R-:W4:Y:S04]  /*47e0*/  LDL.LU R6, [R1+0x2a4] ;  /* 0x0002a40001067983 */ /* 0x001f280000300800 */
[----:B------:R-:W4:Y:S04]  /*47f0*/  LDL R2, [R1+0x6d8] ;  /* 0x0006d80001027983 */ /* 0x000f280000100800 */
[----:B------:R-:W4:Y:S01]  /*4800*/  LDL R28, [R1+0x6d4] ;  /* 0x0006d400011c7983 */ /* 0x000f220000100800 */
[----:B------:R-:W-:-:S03]  /*4810*/  IABS R19, R19 ;  /* 0x0000001300137213 */ /* 0x000fc60000000000 */
[----:B------:R-:W4:Y:S02]  /*4820*/  LDL R26, [R1+0x6d0] ;  /* 0x0006d000011a7983 */ /* 0x000f240000100800 */
[----:B------:R-:W-:Y:S02]  /*4830*/  IMAD.MOV.U32 R16, RZ, RZ, R19 ;  /* 0x000000ffff107224 */ /* 0x000fe400078e0013 */
[----:B------:R-:W-:-:S04]  /*4840*/  IMAD.HI.U32 R19, R27, R15, RZ ;  /* 0x0000000f1b137227 */ /* 0x000fc800078e00ff */
[----:B------:R-:W-:Y:S01]  /*4850*/  IMAD.HI.U32 R18, R27, R16, RZ ;  /* 0x000000101b127227 */ /* 0x000fe200078e00ff */
[----:B--2---:R-:W-:Y:S02]  /*4860*/  IABS R17, R21 ;  /* 0x0000001500117213 */ /* 0x004fe40000000000 */
[----:B---3--:R-:W-:Y:S01]  /*4870*/  IABS R20, R22 ;  /* 0x0000001600147213 */ /* 0x008fe20000000000 */
[----:B------:R-:W-:Y:S01]  /*4880*/  IMAD.MOV R22, RZ, RZ, -R18 ;  /* 0x000000ffff167224 */ /* 0x000fe200078e0a12 */
[----:B------:R-:W-:Y:S01]  /*4890*/  IABS R21, R23 ;  /* 0x0000001700157213 */ /* 0x000fe20000000000 */
[----:B------:R-:W-:Y:S02]  /*48a0*/  IMAD.MOV R23, RZ, RZ, -R19 ;  /* 0x000000ffff177224 */ /* 0x000fe400078e0a13 */
[----:B------:R-:W-:Y:S02]  /*48b0*/  IMAD.MOV.U32 R18, RZ, RZ, R20 ;  /* 0x000000ffff127224 */ /* 0x000fe400078e0014 */
[----:B------:R-:W-:-:S02]  /*48c0*/  IMAD.MOV.U32 R19, RZ, RZ, R21 ;  /* 0x000000ffff137224 */ /* 0x000fc400078e0015 */
[C---:B------:R-:W-:Y:S02]  /*48d0*/  IMAD R15, R29.reuse, R23, R15 ;  /* 0x000000171d0f7224 */ /* 0x040fe400078e020f */
[----:B------:R-:W-:Y:S02]  /*48e0*/  IMAD R16, R29, R22, R16 ;  /* 0x000000161d107224 */ /* 0x000fe400078e0210 */
[----:B------:R-:W-:Y:S01]  /*48f0*/  IMAD.HI.U32 R23, R27, R17, RZ ;  /* 0x000000111b177227 */ /* 0x000fe200078e00ff */
[----:B------:R-:W-:-:S03]  /*4900*/  IABS R20, R24 ;  /* 0x0000001800147213 */ /* 0x000fc60000000000 */
[----:B------:R-:W-:Y:S01]  /*4910*/  IMAD.HI.U32 R22, R27, R18, RZ ;  /* 0x000000121b167227 */ /* 0x000fe200078e00ff */
[----:B------:R-:W-:-:S03]  /*4920*/  IABS R24, R25 ;  /* 0x0000001900187213 */ /* 0x000fc60000000000 */
[----:B------:R-:W-:-:S04]  /*4930*/  IMAD.HI.U32 R21, R27, R19, RZ ;  /* 0x000000131b157227 */ /* 0x000fc800078e00ff */
[----:B------:R-:W-:Y:S02]  /*4940*/  IMAD.MOV R25, RZ, RZ, -R23 ;  /* 0x000000ffff197224 */ /* 0x000fe400078e0a17 */
[----:B------:R-:W-:Y:S02]  /*4950*/  IMAD.MOV R23, RZ, RZ, -R22 ;  /* 0x000000ffff177224 */ /* 0x000fe400078e0a16 */
[----:B------:R-:W-:Y:S01]  /*4960*/  IMAD.MOV R22, RZ, RZ, -R21 ;  /* 0x000000ffff167224 */ /* 0x000fe200078e0a15 */
[----:B------:R-:W-:Y:S01]  /*4970*/  STL [R1+0xb28], R15 ;  /* 0x000b280f01007387 */ /* 0x000fe20000100800 */
[C---:B------:R-:W-:Y:S02]  /*4980*/  IMAD R17, R29.reuse, R25, R17 ;  /* 0x000000191d117224 */ /* 0x040fe400078e0211 */
[----:B------:R-:W-:Y:S01]  /*4990*/  IMAD.MOV.U32 R21, RZ, RZ, R24 ;  /* 0x000000ffff157224 */ /* 0x000fe200078e0018 */
[----:B------:R-:W-:Y:S01]  /*49a0*/  STL [R1+0xb2c], R16 ;  /* 0x000b2c1001007387 */ /* 0x000fe20000100800 */
[----:B------:R-:W-:-:S02]  /*49b0*/  IMAD R18, R29, R23, R18 ;  /* 0x000000171d127224 */ /* 0x000fc400078e0212 */
[----:B------:R-:W-:Y:S01]  /*49c0*/  IMAD R19, R29, R22, R19 ;  /* 0x000000161d137224 */ /* 0x000fe200078e0213 */
[----:B------:R-:W2:Y:S01]  /*49d0*/  LDL.LU R5, [R1+0x70] ;  /* 0x0000700001057983 */ /* 0x000ea20000300800 */
[----:B------:R-:W-:-:S03]  /*49e0*/  IMAD.HI.U32 R24, R27, R20, RZ ;  /* 0x000000141b187227 */ /* 0x000fc600078e00ff */
[----:B------:R-:W3:Y:S01]  /*49f0*/  LDL.LU R4, [R1+0x6c] ;  /* 0x00006c0001047983 */ /* 0x000ee20000300800 */
[----:B------:R-:W-:-:S03]  /*4a00*/  IMAD.MOV R24, RZ, RZ, -R24 ;  /* 0x000000ffff187224 */ /* 0x000fc600078e0a18 */
[----:B------:R-:W-:Y:S04]  /*4a10*/  STL [R1+0xb30], R17 ;  /* 0x000b301101007387 */ /* 0x000fe80000100800 */
[----:B------:R-:W-:Y:S01]  /*4a20*/  STL [R1+0xb34], R18 ;  /* 0x000b341201007387 */ /* 0x000fe20000100800 */
[----:B------:R-:W-:-:S03]  /*4a30*/  IMAD R20, R29, R24, R20 ;  /* 0x000000181d147224 */ /* 0x000fc600078e0214 */
[----:B------:R0:W-:Y:S04]  /*4a40*/  STL [R1+0xb38], R19 ;  /* 0x000b381301007387 */ /* 0x0001e80000100800 */
[----:B------:R-:W3:Y:S01]  /*4a50*/  LDL.LU R3, [R1+0x68] ;  /* 0x0000680001037983 */ /* 0x000ee20000300800 */
[----:B----4-:R-:W-:-:S03]  /*4a60*/  IABS R22, R2 ;  /* 0x0000000200167213 */ /* 0x010fc60000000000 */
[----:B0-----:R-:W4:Y:S04]  /*4a70*/  LDL.LU R19, [R1+0x60] ;  /* 0x0000600001137983 */ /* 0x001f280000300800 */
[----:B------:R-:W3:Y:S04]  /*4a80*/  LDL.LU R16, [R1+0x5c] ;  /* 0x00005c0001107983 */ /* 0x000ee80000300800 */
[----:B------:R-:W3:Y:S04]  /*4a90*/  LDL.LU R15, [R1+0x58] ;  /* 0x00005800010f7983 */ /* 0x000ee80000300800 */
[----:B------:R-:W3:Y:S04]  /*4aa0*/  LDL.LU R14, [R1+0x54] ;  /* 0x00005400010e7983 */ /* 0x000ee80000300800 */
[----:B------:R-:W3:Y:S04]  /*4ab0*/  LDL.LU R13, [R1+0x50] ;  /* 0x00005000010d7983 */ /* 0x000ee80000300800 */
[----:B------:R-:W3:Y:S04]  /*4ac0*/  LDL.LU R2, [R1+0x4c] ;  /* 0x00004c0001027983 */ /* 0x000ee80000300800 */
[----:B------:R0:W-:Y:S04]  /*4ad0*/  STL [R1+0xb3c], R20 ;  /* 0x000b3c1401007387 */ /* 0x0001e80000100800 */
[----:B0-----:R-:W3:Y:S01]  /*4ae0*/  LDL.LU R20, [R1+0x64] ;  /* 0x0000640001147983 */ /* 0x001ee20000300800 */
[----:B------:R-:W-:-:S03]  /*4af0*/  IABS R25, R28 ;  /* 0x0000001c00197213 */ /* 0x000fc60000000000 */
[----:B------:R-:W3:Y:S01]  /*4b00*/  LDL R28, [R1+0x6cc] ;  /* 0x0006cc00011c7983 */ /* 0x000ee20000100800 */
[----:B------:R-:W-:-:S04]  /*4b10*/  IABS R7, c[0x0][0x178] ;  /* 0x00005e0000077a13 */ /* 0x000fc80000000000 */
[----:B------:R-:W-:Y:S02]  /*4b20*/  ISETP.GT.U32.AND P0, PT, R7, R6, PT ;  /* 0x000000060700720c */ /* 0x000fe40003f04070 */
[----:B------:R-:W-:Y:S01]  /*4b30*/  ISETP.GT.U32.AND P2, PT, R29, R0, PT ;  /* 0x000000001d00720c */ /* 0x000fe20003f44070 */
[----:B------:R-:W-:-:S10]  /*4b40*/  IMAD.HI.U32 R23, R27, R21, RZ ;  /* 0x000000151b177227 */ /* 0x000fd400078e00ff */
[----:B------:R-:W-:-:S05]  /*4b50*/  @!P0 IMAD.IADD R6, R6, 0x1, -R7 ;  /* 0x0000000106068824 */ /* 0x000fca00078e0a07 */
[----:B------:R-:W-:Y:S01]  /*4b60*/  ISETP.GT.U32.AND P3, PT, R7, R6, PT ;  /* 0x000000060700720c */ /* 0x000fe20003f64070 */
[----:B------:R-:W-:Y:S01]  /*4b70*/  @!P2 IMAD.IADD R0, R0, 0x1, -R29 ;  /* 0x000000010000a824 */ /* 0x000fe200078e0a1d */
[----:B------:R-:W-:Y:S01]  /*4b80*/  IABS R26, R26 ;  /* 0x0000001a001a7213 */ /* 0x000fe20000000000 */
[----:B------:R-:W-:-:S04]  /*4b90*/  IMAD.MOV R8, RZ, RZ, -R23 ;  /* 0x000000ffff087224 */ /* 0x000fc800078e0a17 */
[----:B------:R-:W-:Y:S02]  /*4ba0*/  IMAD.MOV.U32 R24, RZ, RZ, R26 ;  /* 0x000000ffff187224 */ /* 0x000fe400078e001a */
[----:B------:R-:W-:Y:S02]  /*4bb0*/  IMAD R21, R29, R8, R21 ;  /* 0x000000081d157224 */ /* 0x000fe400078e0215 */
[----:B------:R-:W-:-:S04]  /*4bc0*/  IMAD.HI.U32 R8, R27, R24, RZ ;  /* 0x000000181b087227 */ /* 0x000fc800078e00ff */
[----:B------:R-:W-:Y:S01]  /*4bd0*/  @!P3 IMAD.IADD R6, R6, 0x1, -R7 ;  /* 0x000000010606b824 */ /* 0x000fe200078e0a07 */
[----:B------:R-:W-:Y:S01]  /*4be0*/  STL [R1+0xb40], R21 ;  /* 0x000b401501007387 */ /* 0x000fe20000100800 */
[----:B------:R-:W-:Y:S02]  /*4bf0*/  IMAD.MOV.U32 R23, RZ, RZ, R25 ;  /* 0x000000ffff177224 */ /* 0x000fe400078e0019 */
[----:B------:R-:W-:Y:S01]  /*4c00*/  IMAD.HI.U32 R25, R27, R22, RZ ;  /* 0x000000161b197227 */ /* 0x000fe200078e00ff */
[----:B------:R-:W3:Y:S03]  /*4c10*/  LDL.LU R12, [R1+0x48] ;  /* 0x00004800010c7983 */ /* 0x000ee60000300800 */
[----:B------:R-:W-:Y:S01]  /*4c20*/  IMAD.MOV R8, RZ, RZ, -R8 ;  /* 0x000000ffff087224 */ /* 0x000fe200078e0a08 */
[----:B------:R0:W-:Y:S01]  /*4c30*/  STL [R1+0x2a4], R6 ;  /* 0x0002a40601007387 */ /* 0x0001e20000100800 */
[----:B------:R-:W-:-:S03]  /*4c40*/  IMAD.MOV R25, RZ, RZ, -R25 ;  /* 0x000000ffff197224 */ /* 0x000fc600078e0a19 */
[----:B------:R-:W3:Y:S01]  /*4c50*/  LDL.LU R10, [R1+0x44] ;  /* 0x00004400010a7983 */ /* 0x000ee20000300800 */
[----:B------:R-:W-:-:S03]  /*4c60*/  IMAD R24, R29, R8, R24 ;  /* 0x000000081d187224 */ /* 0x000fc600078e0218 */
[----:B------:R-:W3:Y:S01]  /*4c70*/  LDL.LU R9, [R1+0x40] ;  /* 0x0000400001097983 */ /* 0x000ee20000300800 */
[----:B------:R-:W-:-:S03]  /*4c80*/  IMAD R22, R29, R25, R22 ;  /* 0x000000191d167224 */ /* 0x000fc600078e0216 */
[----:B------:R-:W3:Y:S04]  /*4c90*/  LDL.LU R8, [R1+0x3c] ;  /* 0x00003c0001087983 */ /* 0x000ee80000300800 */
[----:B0-----:R-:W3:Y:S01]  /*4ca0*/  LDL.LU R6, [R1+0x38] ;  /* 0x0000380001067983 */ /* 0x001ee20000300800 */
[----:B--2---:R-:W-:-:S13]  /*4cb0*/  ISETP.GT.U32.AND P4, PT, R29, R5, PT ;  /* 0x000000051d00720c */ /* 0x004fda0003f84070 */
[----:B------:R-:W-:Y:S01]  /*4cc0*/  @!P4 IMAD.IADD R5, R5, 0x1, -R29 ;  /* 0x000000010505c824 */ /* 0x000fe200078e0a1d */
[C---:B----4-:R-:W-:Y:S02]  /*4cd0*/  ISETP.GT.U32.AND P1, PT, R29.reuse, R19, PT ;  /* 0x000000131d00720c */ /* 0x050fe40003f24070 */
[----:B---3--:R-:W-:-:S11]  /*4ce0*/  ISETP.GT.U32.AND P6, PT, R29, R4, PT ;  /* 0x000000041d00720c */ /* 0x008fd60003fc4070 */
[----:B------:R-:W-:Y:S01]  /*4cf0*/  @!P1 IMAD.IADD R19, R19, 0x1, -R29 ;  /* 0x0000000113139824 */ /* 0x000fe200078e0a1d */
[C---:B------:R-:W-:Y:S02]  /*4d00*/  ISETP.GT.U32.AND P1, PT, R29.reuse, R5, PT ;  /* 0x000000051d00720c */ /* 0x040fe40003f24070 */
[----:B------:R-:W-:-:S13]  /*4d10*/  ISETP.GT.U32.AND P0, PT, R29, R20, PT ;  /* 0x000000141d00720c */ /* 0x000fda0003f04070 */
[--C-:B------:R-:W-:Y:S01]  /*4d20*/  @!P0 IMAD.IADD R20, R20, 0x1, -R29.reuse ;  /* 0x0000000114148824 */ /* 0x100fe200078e0a1d */
[C---:B------:R-:W-:Y:S02]  /*4d30*/  ISETP.GT.U32.AND P0, PT, R29.reuse, R0, PT ;  /* 0x000000001d00720c */ /* 0x040fe40003f04070 */
[----:B------:R-:W-:Y:S01]  /*4d40*/  ISETP.GT.U32.AND P2, PT, R29, R16, PT ;  /* 0x000000101d00720c */ /* 0x000fe20003f44070 */
[--C-:B------:R-:W-:Y:S01]  /*4d50*/  @!P1 IMAD.IADD R5, R5, 0x1, -R29.reuse ;  /* 0x0000000105059824 */ /* 0x100fe200078e0a1d */
[----:B------:R-:W-:Y:S02]  /*4d60*/  IABS R25, R28 ;  /* 0x0000001c00197213 */ /* 0x000fe40000000000 */
[----:B------:R-:W2:Y:S07]  /*4d70*/  LDL.LU R28, [R1+0x34] ;  /* 0x00003400011c7983 */ /* 0x000eae0000300800 */
[----:B------:R-:W-:-:S05]  /*4d80*/  @!P0 IMAD.IADD R0, R0, 0x1, -R29 ;  /* 0x0000000100008824 */ /* 0x000fca00078e0a1d */
[----:B------:R-:W-:Y:S04]  /*4d90*/  STL [R1+0xae4], R0 ;  /* 0x000ae40001007387 */ /* 0x000fe80000100800 */
[----:B------:R-:W3:Y:S01]  /*4da0*/  LDL.LU R18, [R1+0x15c] ;  /* 0x00015c0001127983 */ /* 0x000ee20000300800 */
[----:B------:R-:W-:-:S03]  /*4db0*/  @!P6 IMAD.IADD R4, R4, 0x1, -R29 ;  /* 0x000000010404e824 */ /* 0x000fc600078e0a1d */
[----:B------:R-:W4:Y:S04]  /*4dc0*/  LDL.LU R17, [R1+0x170] ;  /* 0x0001700001117983 */ /* 0x000f280000300800 */
[----:B------:R0:W-:Y:S04]  /*4dd0*/  STL [R1+0x70], R5 ;  /* 0x0000700501007387 */ /* 0x0001e80000100800 */
[----:B------:R-:W2:Y:S01]  /*4de0*/  LDL.LU R11, [R1+0x178] ;  /* 0x00017800010b7983 */ /* 0x000ea20000300800 */
[----:B------:R-:W-:Y:S01]  /*4df0*/  @!P2 IMAD.IADD R16, R16, 0x1, -R29 ;  /* 0x000000011010a824 */ /* 0x000fe200078e0a1d */
[----:B------:R-:W-:-:S02]  /*4e00*/  ISETP.GT.U32.AND P2, PT, R29, R4, PT ;  /* 0x000000041d00720c */ /* 0x000fc40003f44070 */
[----:B------:R-:W2:Y:S11]  /*4e10*/  LDL.LU R7, [R1+0x168] ;  /* 0x0001680001077983 */ /* 0x000eb60000300800 */
[----:B------:R-:W-:-:S05]  /*4e20*/  @!P2 IMAD.IADD R4, R4, 0x1, -R29 ;  /* 0x000000010404a824 */ /* 0x000fca00078e0a1d */
[----:B------:R1:W-:Y:S04]  /*4e30*/  STL [R1+0x6c], R4 ;  /* 0x00006c0401007387 */ /* 0x0003e80000100800 */
[----:B0-----:R-:W2:Y:S01]  /*4e40*/  LDL.LU R5, [R1+0x16c] ;  /* 0x00016c0001057983 */ /* 0x001ea20000300800 */
[C---:B------:R-:W-:Y:S02]  /*4e50*/  ISETP.GT.U32.AND P5, PT, R29.reuse, R3, PT ;  /* 0x000000031d00720c */ /* 0x040fe40003fa4070 */
[C---:B------:R-:W-:Y:S02]  /*4e60*/  ISETP.GT.U32.AND P4, PT, R29.reuse, R14, PT ;  /* 0x0000000e1d00720c */ /* 0x040fe40003f84070 */
[----:B------:R-:W-:Y:S01]  /*4e70*/  ISETP.GT.U32.AND P3, PT, R29, R15, PT ;  /* 0x0000000f1d00720c */ /* 0x000fe20003f64070 */
[----:B-1----:R-:W2:Y:S08]  /*4e80*/  LDL.LU R4, [R1+0x140] ;  /* 0x0001400001047983 */ /* 0x002eb00000300800 */
[--C-:B------:R-:W-:Y:S01]  /*4e90*/  @!P5 IMAD.IADD R3, R3, 0x1, -R29.reuse ;  /* 0x000000010303d824 */ /* 0x100fe200078e0a1d */
[C---:B------:R-:W-:Y:S01]  /*4ea0*/  ISETP.GT.U32.AND P5, PT, R29.reuse, R2, PT ;  /* 0x000000021d00720c */ /* 0x040fe20003fa4070 */
[--C-:B------:R-:W-:Y:S01]  /*4eb0*/  @!P4 IMAD.IADD R14, R14, 0x1, -R29.reuse ;  /* 0x000000010e0ec824 */ /* 0x100fe200078e0a1d */
[----:B------:R-:W-:Y:S01]  /*4ec0*/  ISETP.GT.U32.AND P6, PT, R29, R13, PT ;  /* 0x0000000d1d00720c */ /* 0x000fe20003fc4070 */
[----:B------:R-:W-:Y:S01]  /*4ed0*/  @!P3 IMAD.IADD R15, R15, 0x1, -R29 ;  /* 0x000000010f0fb824 */ /* 0x000fe200078e0a1d */
[----:B------:R-:W-:-:S02]  /*4ee0*/  ISETP.GT.U32.AND P4, PT, R29, R20, PT ;  /* 0x000000141d00720c */ /* 0x000fc40003f84070 */
[C---:B------:R-:W-:Y:S02]  /*4ef0*/  ISETP.GT.U32.AND P3, PT, R29.reuse, R3, PT ;  /* 0x000000031d00720c */ /* 0x040fe40003f64070 */
[----:B------:R-:W-:-:S05]  /*4f00*/  ISETP.GT.U32.AND P0, PT, R29, R16, PT ;  /* 0x000000101d00720c */ /* 0x000fca0003f04070 */
[--C-:B------:R-:W-:Y:S01]  /*4f10*/  @!P5 IMAD.IADD R2, R2, 0x1, -R29.reuse ;  /* 0x000000010202d824 */ /* 0x100fe200078e0a1d */
[----:B------:R-:W-:Y:S01]  /*4f20*/  ISETP.GT.U32.AND P5, PT, R29, R19, PT ;  /* 0x000000131d00720c */ /* 0x000fe20003fa4070 */
[--C-:B------:R-:W-:Y:S02]  /*4f30*/  @!P6 IMAD.IADD R13, R13, 0x1, -R29.reuse ;  /* 0x000000010d0de824 */ /* 0x100fe400078e0a1d */
[--C-:B------:R-:W-:Y:S01]  /*4f40*/  @!P4 IMAD.IADD R20, R20, 0x1, -R29.reuse ;  /* 0x000000011414c824 */ /* 0x100fe200078e0a1d */
[----:B------:R-:W-:Y:S01]  /*4f50*/  ISETP.GT.U32.AND P6, PT, R29, R2, PT ;  /* 0x000000021d00720c */ /* 0x000fe20003fc4070 */
[--C-:B------:R-:W-:Y:S01]  /*4f60*/  @!P3 IMAD.IADD R3, R3, 0x1, -R29.reuse ;  /* 0x000000010303b824 */ /* 0x100fe200078e0a1d */
[C---:B------:R-:W-:Y:S02]  /*4f70*/  ISETP.GT.U32.AND P4, PT, R29.reuse, R12, PT ;  /* 0x0000000c1d00720c */ /* 0x040fe40003f84070 */
[----:B------:R-:W-:Y:S01]  /*4f80*/  ISETP.GT.U32.AND P1, PT, R29, R15, PT ;  /* 0x0000000f1d00720c */ /* 0x000fe20003f24070 */
[----:B------:R-:W-:-:S04]  /*4f90*/  @!P0 IMAD.IADD R16, R16, 0x1, -R29 ;  /* 0x0000000110108824 */ /* 0x000fc800078e0a1d */
[--C-:B------:R-:W-:Y:S01]  /*4fa0*/  @!P5 IMAD.IADD R19, R19, 0x1, -R29.reuse ;  /* 0x000000011313d824 */ /* 0x100fe200078e0a1d */
[C---:B------:R-:W-:Y:S01]  /*4fb0*/  ISETP.GT.U32.AND P5, PT, R29.reuse, R10, PT ;  /* 0x0000000a1d00720c */ /* 0x040fe20003fa4070 */
[----:B------:R0:W-:Y:S01]  /*4fc0*/  STL [R1+0x68], R3 ;  /* 0x0000680301007387 */ /* 0x0001e20000100800 */
[C---:B------:R-:W-:Y:S01]  /*4fd0*/  ISETP.GT.U32.AND P0, PT, R29.reuse, R9, PT ;  /* 0x000000091d00720c */ /* 0x040fe20003f04070 */
[--C-:B------:R-:W-:Y:S01]  /*4fe0*/  @!P6 IMAD.IADD R2, R2, 0x1, -R29.reuse ;  /* 0x000000010202e824 */ /* 0x100fe200078e0a1d */
[----:B------:R-:W-:Y:S01]  /*4ff0*/  ISETP.GT.U32.AND P2, PT, R29, R14, PT ;  /* 0x0000000e1d00720c */ /* 0x000fe20003f44070 */
[--C-:B------:R-:W-:Y:S01]  /*5000*/  @!P4 IMAD.IADD R12, R12, 0x1, -R29.reuse ;  /* 0x000000010c0cc824 */ /* 0x100fe200078e0a1d */
[----:B0-----:R-:W2:Y:S01]  /*5010*/  LDL.LU R3, [R1+0x154] ;  /* 0x0001540001037983 */ /* 0x001ea20000300800 */
[----:B------:R-:W-:Y:S01]  /*5020*/  @!P1 IMAD.IADD R15, R15, 0x1, -R29 ;  /* 0x000000010f0f9824 */ /* 0x000fe200078e0a1d */
[----:B------:R-:W-:-:S05]  /*5030*/  ISETP.GT.U32.AND P3, PT, R29, R13, PT ;  /* 0x0000000d1d00720c */ /* 0x000fca0003f64070 */
[--C-:B------:R-:W-:Y:S01]  /*5040*/  @!P5 IMAD.IADD R10, R10, 0x1, -R29.reuse ;  /* 0x000000010a0ad824 */ /* 0x100fe200078e0a1d */
[----:B------:R-:W-:Y:S01]  /*5050*/  ISETP.GT.U32.AND P1, PT, R29, R8, PT ;  /* 0x000000081d00720c */ /* 0x000fe20003f24070 */
[--C-:B------:R-:W-:Y:S01]  /*5060*/  @!P0 IMAD.IADD R9, R9, 0x1, -R29.reuse ;  /* 0x0000000109098824 */ /* 0x100fe200078e0a1d */
[----:B------:R-:W-:Y:S01]  /*5070*/  STL [R1+0x64], R20 ;  /* 0x0000641401007387 */ /* 0x000fe20000100800 */
[----:B------:R-:W-:-:S03]  /*5080*/  @!P2 IMAD.IADD R14, R14, 0x1, -R29 ;  /* 0x000000010e0ea824 */ /* 0x000fc600078e0a1d */
[----:B------:R-:W-:Y:S04]  /*5090*/  STL [R1+0x60], R19 ;  /* 0x0000601301007387 */ /* 0x000fe80000100800 */
[----:B------:R-:W-:Y:S01]  /*50a0*/  STL [R1+0x5c], R16 ;  /* 0x00005c1001007387 */ /* 0x000fe20000100800 */
[--C-:B------:R-:W-:Y:S02]  /*50b0*/  @!P3 IMAD.IADD R13, R13, 0x1, -R29.reuse ;  /* 0x000000010d0db824 */ /* 0x100fe400078e0a1d */
[----:B------:R-:W-:Y:S01]  /*50c0*/  @!P1 IMAD.IADD R8, R8, 0x1, -R29 ;  /* 0x0000000108089824 */ /* 0x000fe200078e0a1d */
[----:B------:R-:W-:Y:S04]  /*50d0*/  STL [R1+0x58], R15 ;  /* 0x0000580f01007387 */ /* 0x000fe80000100800 */
[----:B------:R-:W-:Y:S01]  /*50e0*/  STL [R1+0x54], R14 ;  /* 0x0000540e01007387 */ /* 0x000fe20000100800 */
[----:B------:R-:W-:-:S03]  /*50f0*/  ISETP.GT.U32.AND P2, PT, R29, R6, PT ;  /* 0x000000061d00720c */ /* 0x000fc60003f44070 */
[----:B------:R0:W-:Y:S04]  /*5100*/  STL [R1+0x4c], R2 ;  /* 0x00004c0201007387 */ /* 0x0001e80000100800 */
[----:B------:R1:W-:Y:S04]  /*5110*/  STL [R1+0x50], R13 ;  /* 0x0000500d01007387 */ /* 0x0003e80000100800 */
[----:B0-----:R-:W2:Y:S04]  /*5120*/  LDL.LU R2, [R1+0x158] ;  /* 0x0001580001027983 */ /* 0x001ea80000300800 */
[----:B------:R-:W2:Y:S04]  /*5130*/  LDL.LU R16, [R1+0x148] ;  /* 0x0001480001107983 */ /* 0x000ea80000300800 */
[----:B------:R-:W2:Y:S04]  /*5140*/  LDL.LU R15, [R1+0x150] ;  /* 0x00015000010f7983 */ /* 0x000ea80000300800 */
[----:B------:R-:W2:Y:S04]  /*5150*/  LDL.LU R14, [R1+0x120] ;  /* 0x00012000010e7983 */ /* 0x000ea80000300800 */
[----:B-1----:R-:W2:Y:S01]  /*5160*/  LDL.LU R13, [R1+0x134] ;  /* 0x00013400010d7983 */ /* 0x002ea20000300800 */
[----:B------:R-:W-:Y:S01]  /*5170*/  @!P2 IMAD.IADD R6, R6, 0x1, -R29 ;  /* 0x000000010606a824 */ /* 0x000fe200078e0a1d */
[----:B---3--:R-:W-:-:S02]  /*5180*/  ISETP.GT.U32.AND P6, PT, R29, R18, PT ;  /* 0x000000121d00720c */ /* 0x008fc40003fc4070 */
[C---:B----4-:R-:W-:Y:S02]  /*5190*/  ISETP.GT.U32.AND P4, PT, R29.reuse, R17, PT ;  /* 0x000000111d00720c */ /* 0x050fe40003f84070 */
[C---:B--2---:R-:W-:Y:S02]  /*51a0*/  ISETP.GT.U32.AND P5, PT, R29.reuse, R11, PT ;  /* 0x0000000b1d00720c */ /* 0x044fe40003fa4070 */
[----:B------:R-:W-:-:S07]  /*51b0*/  ISETP.GT.U32.AND P0, PT, R29, R7, PT ;  /* 0x000000071d00720c */ /* 0x000fce0003f04070 */
[--C-:B------:R-:W-:Y:S01]  /*51c0*/  @!P6 IMAD.IADD R18, R18, 0x1, -R29.reuse ;  /* 0x000000011212e824 */ /* 0x100fe200078e0a1d */
[----:B------:R-:W-:Y:S01]  /*51d0*/  ISETP.GT.U32.AND P6, PT, R29, R12, PT ;  /* 0x0000000c1d00720c */ /* 0x000fe20003fc4070 */
[--C-:B------:R-:W-:Y:S01]  /*51e0*/  @!P4 IMAD.IADD R17, R17, 0x1, -R29.reuse ;  /* 0x000000011111c824 */ /* 0x100fe200078e0a1d */
[----:B------:R-:W-:Y:S01]  /*51f0*/  ISETP.GT.U32.AND P4, PT, R29, R10, PT ;  /* 0x0000000a1d00720c */ /* 0x000fe20003f84070 */
[--C-:B------:R-:W-:Y:S01]  /*5200*/  @!P5 IMAD.IADD R11, R11, 0x1, -R29.reuse ;  /* 0x000000010b0bd824 */ /* 0x100fe200078e0a1d */
[----:B------:R-:W-:Y:S01]  /*5210*/  ISETP.GT.U32.AND P5, PT, R29, R9, PT ;  /* 0x000000091d00720c */ /* 0x000fe20003fa4070 */
[----:B------:R-:W-:Y:S01]  /*5220*/  @!P0 IMAD.IADD R7, R7, 0x1, -R29 ;  /* 0x0000000107078824 */ /* 0x000fe200078e0a1d */
[----:B------:R-:W-:-:S07]  /*5230*/  ISETP.GT.U32.AND P0, PT, R29, R8, PT ;  /* 0x000000081d00720c */ /* 0x000fce0003f04070 */
[--C-:B------:R-:W-:Y:S02]  /*5240*/  @!P6 IMAD.IADD R12, R12, 0x1, -R29.reuse ;  /* 0x000000010c0ce824 */ /* 0x100fe400078e0a1d */
[--C-:B------:R-:W-:Y:S01]  /*5250*/  @!P4 IMAD.IADD R10, R10, 0x1, -R29.reuse ;  /* 0x000000010a0ac824 */ /* 0x100fe200078e0a1d */
[----:B------:R-:W-:Y:S02]  /*5260*/  ISETP.GT.U32.AND P1, PT, R29, R5, PT ;  /* 0x000000051d00720c */ /* 0x000fe40003f24070 */
[----:B------:R0:W-:Y:S01]  /*5270*/  STL [R1+0x48], R12 ;  /* 0x0000480c01007387 */ /* 0x0001e20000100800 */
[--C-:B------:R-:W-:Y:S02]  /*5280*/  @!P5 IMAD.IADD R9, R9, 0x1, -R29.reuse ;  /* 0x000000010909d824 */ /* 0x100fe400078e0a1d */
[--C-:B------:R-:W-:Y:S01]  /*5290*/  @!P0 IMAD.IADD R8, R8, 0x1, -R29.reuse ;  /* 0x0000000108088824 */ /* 0x100fe200078e0a1d */
[----:B0-----:R-:W2:Y:S04]  /*52a0*/  LDL.LU R12, [R1+0x138] ;  /* 0x00013800010c7983 */ /* 0x001ea80000300800 */
[----:B------:R0:W-:Y:S04]  /*52b0*/  STL [R1+0x44], R10 ;  /* 0x0000440a01007387 */ /* 0x0001e80000100800 */
[----:B------:R-:W3:Y:S04]  /*52c0*/  LDL.LU R20, [R1+0x128] ;  /* 0x0001280001147983 */ /* 0x000ee80000300800 */
[----:B------:R1:W-:Y:S04]  /*52d0*/  STL [R1+0x40], R9 ;  /* 0x0000400901007387 */ /* 0x0003e80000100800 */
[----:B------:R-:W4:Y:S01]  /*52e0*/  LDL.LU R19, [R1+0x130] ;  /* 0x0001300001137983 */ /* 0x000f220000300800 */
[----:B------:R-:W-:Y:S01]  /*52f0*/  @!P1 IMAD.IADD R5, R5, 0x1, -R29 ;  /* 0x0000000105059824 */ /* 0x000fe200078e0a1d */
[----:B------:R-:W-:-:S02]  /*5300*/  ISETP.GT.U32.AND P1, PT, R29, R6, PT ;  /* 0x000000061d00720c */ /* 0x000fc40003f24070 */
[----:B------:R1:W-:Y:S04]  /*5310*/  STL [R1+0x3c], R8 ;  /* 0x00003c0801007387 */ /* 0x0003e80000100800 */
[----:B0-----:R-:W2:Y:S04]  /*5320*/  LDL.LU R10, [R1+0x104] ;  /* 0x00010400010a7983 */ /* 0x001ea80000300800 */
[----:B-1----:R-:W2:Y:S03]  /*5330*/  LDL.LU R9, [R1+0x118] ;  /* 0x0001180001097983 */ /* 0x002ea60000300800 */
[----:B------:R-:W-:-:S05]  /*5340*/  @!P1 IMAD.IADD R6, R6, 0x1, -R29 ;  /* 0x0000000106069824 */ /* 0x000fca00078e0a1d */
[----:B------:R0:W-:Y:S04]  /*5350*/  STL [R1+0x38], R6 ;  /* 0x0000380601007387 */ /* 0x0001e80000100800 */
[----:B------:R-:W2:Y:S04]  /*5360*/  LDL.LU R8, [R1+0x11c] ;  /* 0x00011c0001087983 */ /* 0x000ea80000300800 */
[----:B0-----:R-:W2:Y:S01]  /*5370*/  LDL.LU R6, [R1+0x110] ;  /* 0x0001100001067983 */ /* 0x001ea20000300800 */
[C---:B------:R-:W-:Y:S02]  /*5380*/  ISETP.GT.U32.AND P3, PT, R29.reuse, R28, PT ;  /* 0x0000001c1d00720c */ /* 0x040fe40003f64070 */
[----:B------:R-:W-:-:S11]  /*5390*/  ISETP.GT.U32.AND P2, PT, R29, R4, PT ;  /* 0x000000041d00720c */ /* 0x000fd60003f44070 */
[--C-:B------:R-:W-:Y:S01]  /*53a0*/  @!P3 IMAD.IADD R28, R28, 0x1, -R29.reuse ;  /* 0x000000011c1cb824 */ /* 0x100fe200078e0a1d */
[C---:B------:R-:W-:Y:S01]  /*53b0*/  ISETP.GT.U32.AND P3, PT, R29.reuse, R3, PT ;  /* 0x000000031d00720c */ /* 0x040fe20003f64070 */
[----:B------:R-:W-:Y:S01]  /*53c0*/  @!P2 IMAD.IADD R4, R4, 0x1, -R29 ;  /* 0x000000010404a824 */ /* 0x000fe200078e0a1d */
[C---:B------:R-:W-:Y:S02]  /*53d0*/  ISETP.GT.U32.AND P4, PT, R29.reuse, R17, PT ;  /* 0x000000111d00720c */ /* 0x040fe40003f84070 */
[----:B------:R-:W-:-:S09]  /*53e0*/  ISETP.GT.U32.AND P2, PT, R29, R28, PT ;  /* 0x0000001c1d00720c */ /* 0x000fd20003f44070 */
[--C-:B------:R-:W-:Y:S01]  /*53f0*/  @!P3 IMAD.IADD R3, R3, 0x1, -R29.reuse ;  /* 0x000000010303b824 */ /* 0x100fe200078e0a1d */
[C---:B------:R-:W-:Y:S02]  /*5400*/  ISETP.GT.U32.AND P3, PT, R29.reuse, R18, PT ;  /* 0x000000121d00720c */ /* 0x040fe40003f64070 */
[C---:B------:R-:W-:Y:S02]  /*5410*/  ISETP.GT.U32.AND P5, PT, R29.reuse, R11, PT ;  /* 0x0000000b1d00720c */ /* 0x040fe40003fa4070 */
[C---:B------:R-:W-:Y:S01]  /*5420*/  ISETP.GT.U32.AND P6, PT, R29.reuse, R3, PT ;  /* 0x000000031d00720c */ /* 0x040fe20003fc4070 */
[--C-:B------:R-:W-:Y:S01]  /*5430*/  @!P2 IMAD.IADD R28, R28, 0x1, -R29.reuse ;  /* 0x000000011c1ca824 */ /* 0x100fe200078e0a1d */
[----:B------:R-:W-:Y:S01]  /*5440*/  ISETP.GT.U32.AND P0, PT, R29, R7, PT ;  /* 0x000000071d00720c */ /* 0x000fe20003f04070 */
[----:B------:R-:W-:Y:S01]  /*5450*/  @!P4 IMAD.IADD R17, R17, 0x1, -R29 ;  /* 0x000000011111c824 */ /* 0x000fe200078e0a1d */
[----:B------:R-:W-:-:S05]  /*5460*/  ISETP.GT.U32.AND P4, PT, R29, R16, PT ;  /* 0x000000101d00720c */ /* 0x000fca0003f84070 */
[--C-:B------:R-:W-:Y:S01]  /*5470*/  @!P3 IMAD.IADD R18, R18, 0x1, -R29.reuse ;  /* 0x000000011212b824 */ /* 0x100fe200078e0a1d */
[----:B------:R-:W-:Y:S01]  /*5480*/  ISETP.GT.U32.AND P3, PT, R29, R2, PT ;  /* 0x000000021d00720c */ /* 0x000fe20003f64070 */
[--C-:B------:R-:W-:Y:S01]  /*5490*/  @!P5 IMAD.IADD R11, R11, 0x1, -R29.reuse ;  /* 0x000000010b0bd824 */ /* 0x100fe200078e0a1d */
[----:B------:R0:W-:Y:S01]  /*54a0*/  STL [R1+0x34], R28 ;  /* 0x0000341c01007387 */ /* 0x0001e20000100800 */
[----:B------:R-:W-:Y:S01]  /*54b0*/  ISETP.GT.U32.AND P5, PT, R29, R15, PT ;  /* 0x0000000f1d00720c */ /* 0x000fe20003fa4070 */
[--C-:B------:R-:W-:Y:S01]  /*54c0*/  @!P6 IMAD.IADD R3, R3, 0x1, -R29.reuse ;  /* 0x000000010303e824 */ /* 0x100fe200078e0a1d */
[C---:B------:R-:W-:Y:S01]  /*54d0*/  ISETP.GT.U32.AND P1, PT, R29.reuse, R5, PT ;  /* 0x000000051d00720c */ /* 0x040fe20003f24070 */
[----:B0-----:R-:W2:Y:S07]  /*54e0*/  LDL.LU R28, [R1+0x114] ;  /* 0x00011400011c7983 */ /* 0x001eae0000300800 */
[--C-:B------:R-:W-:Y:S01]  /*54f0*/  @!P3 IMAD.IADD R2, R2, 0x1, -R29.reuse ;  /* 0x000000010202b824 */ /* 0x100fe200078e0a1d */
[----:B------:R-:W-:Y:S01]  /*5500*/  ISETP.GT.U32.AND P2, PT, R29, R4, PT ;  /* 0x000000041d00720c */ /* 0x000fe20003f44070 */
[--C-:B------:R-:W-:Y:S01]  /*5510*/  @!P0 IMAD.IADD R7, R7, 0x1, -R29.reuse ;  /* 0x0000000107078824 */ /* 0x100fe200078e0a1d */
[----:B------:R-:W-:Y:S01]  /*5520*/  ISETP.GT.U32.AND P0, PT, R29, R14, PT ;  /* 0x0000000e1d00720c */ /* 0x000fe20003f04070 */
[----:B------:R-:W-:-:S02]  /*5530*/  @!P4 IMAD.IADD R16, R16, 0x1, -R29 ;  /* 0x000000011010c824 */ /* 0x000fc400078e0a1d */
[--C-:B------:R-:W-:Y:S02]  /*5540*/  @!P5 IMAD.IADD R15, R15, 0x1, -R29.reuse ;  /* 0x000000010f0fd824 */ /* 0x100fe400078e0a1d */
[--C-:B------:R-:W-:Y:S01]  /*5550*/  @!P1 IMAD.IADD R5, R5, 0x1, -R29.reuse ;  /* 0x0000000105059824 */ /* 0x100fe200078e0a1d */
[----:B------:R-:W-:Y:S01]  /*5560*/  ISETP.GT.U32.AND P1, PT, R29, R13, PT ;  /* 0x0000000d1d00720c */ /* 0x000fe20003f24070 */
[----:B------:R-:W-:Y:S04]  /*5570*/  STL [R1+0x15c], R18 ;  /* 0x00015c1201007387 */ /* 0x000fe80000100800 */
[----:B------:R-:W-:Y:S01]  /*5580*/  STL [R1+0x170], R17 ;  /* 0x0001701101007387 */ /* 0x000fe20000100800 */
[--C-:B------:R-:W-:Y:S02]  /*5590*/  @!P2 IMAD.IADD R4, R4, 0x1, -R29.reuse ;  /* 0x000000010404a824 */ /* 0x100fe400078e0a1d */
[--C-:B------:R-:W-:Y:S01]  /*55a0*/  @!P0 IMAD.IADD R14, R14, 0x1, -R29.reuse ;  /* 0x000000010e0e8824 */ /* 0x100fe200078e0a1d */
[----:B------:R0:W-:Y:S04]  /*55b0*/  STL [R1+0x178], R11 ;  /* 0x0001780b01007387 */ /* 0x0001e80000100800 */
[----:B------:R-:W-:Y:S04]  /*55c0*/  STL [R1+0x168], R7 ;  /* 0x0001680701007387 */ /* 0x000fe80000100800 */
[----:B------:R-:W-:Y:S04]  /*55d0*/  STL [R1+0x16c], R5 ;  /* 0x00016c0501007387 */ /* 0x000fe80000100800 */
[----:B0-----:R-:W2:Y:S01]  /*55e0*/  LDL R11, [R1+0x6c8] ;  /* 0x0006c800010b7983 */ /* 0x001ea20000100800 */
[----:B------:R-:W-:-:S03]  /*55f0*/  @!P1 IMAD.IADD R13, R13, 0x1, -R29 ;  /* 0x000000010d0d9824 */ /* 0x000fc600078e0a1d */
[----:B------:R0:W-:Y:S04]  /*5600*/  STL [R1+0x140], R4 ;  /* 0x0001400401007387 */ /* 0x0001e80000100800 */
[----:B0-----:R-:W2:Y:S04]  /*5610*/  LDL.LU R4, [R1+0xe4] ;  /* 0x0000e40001047983 */ /* 0x001ea80000300800 */
[----:B------:R-:W2:Y:S04]  /*5620*/  LDL.LU R18, [R1+0xf8] ;  /* 0x0000f80001127983 */ /* 0x000ea80000300800 */
[----:B------:R0:W-:Y:S04]  /*5630*/  STL [R1+0x154], R3 ;  /* 0x0001540301007387 */ /* 0x0001e80000100800 */
[----:B------:R-:W2:Y:S04]  /*5640*/  LDL.LU R7, [R1+0x100] ;  /* 0x0001000001077983 */ /* 0x000ea80000300800 */
[----:B------:R-:W2:Y:S04]  /*5650*/  LDL.LU R5, [R1+0xf0] ;  /* 0x0000f00001057983 */ /* 0x000ea80000300800 */
[----:B0-----:R-:W2:Y:S01]  /*5660*/  LDL.LU R3, [R1+0xf4] ;  /* 0x0000f40001037983 */ /* 0x001ea20000300800 */
[----:B---3--:R-:W-:-:S02]  /*5670*/  ISETP.GT.U32.AND P6, PT, R29, R20, PT ;  /* 0x000000141d00720c */ /* 0x008fc40003fc4070 */
[C---:B----4-:R-:W-:Y:S02]  /*5680*/  ISETP.GT.U32.AND P3, PT, R29.reuse, R19, PT ;  /* 0x000000131d00720c */ /* 0x050fe40003f64070 */
[----:B--2---:R-:W-:-:S09]  /*5690*/  ISETP.GT.U32.AND P4, PT, R29, R10, PT ;  /* 0x0000000a1d00720c */ /* 0x004fd20003f84070 */
[--C-:B------:R-:W-:Y:S01]  /*56a0*/  @!P6 IMAD.IADD R20, R20, 0x1, -R29.reuse ;  /* 0x000000011414e824 */ /* 0x100fe200078e0a1d */
[----:B------:R-:W-:Y:S01]  /*56b0*/  ISETP.GT.U32.AND P5, PT, R29, R9, PT ;  /* 0x000000091d00720c */ /* 0x000fe20003fa4070 */
[--C-:B------:R-:W-:Y:S01]  /*56c0*/  @!P3 IMAD.IADD R19, R19, 0x1, -R29.reuse ;  /* 0x000000011313b824 */ /* 0x100fe200078e0a1d */
[C---:B------:R-:W-:Y:S02]  /*56d0*/  ISETP.GT.U32.AND P6, PT, R29.reuse, R2, PT ;  /* 0x000000021d00720c */ /* 0x040fe40003fc4070 */
[C---:B------:R-:W-:Y:S01]  /*56e0*/  ISETP.GT.U32.AND P3, PT, R29.reuse, R16, PT ;  /* 0x000000101d00720c */ /* 0x040fe20003f64070 */
[----:B------:R-:W-:Y:S01]  /*56f0*/  @!P4 IMAD.IADD R10, R10, 0x1, -R29 ;  /* 0x000000010a0ac824 */ /* 0x000fe200078e0a1d */
[C---:B------:R-:W-:Y:S02]  /*5700*/  ISETP.GT.U32.AND P4, PT, R29.reuse, R15, PT ;  /* 0x0000000f1d00720c */ /* 0x040fe40003f84070 */
[----:B------:R-:W-:-:S05]  /*5710*/  ISETP.GT.U32.AND P2, PT, R29, R12, PT ;  /* 0x0000000c1d00720c */ /* 0x000fca0003f44070 */
[--C-:B------:R-:W-:Y:S01]  /*5720*/  @!P5 IMAD.IADD R9, R9, 0x1, -R29.reuse ;  /* 0x000000010909d824 */ /* 0x100fe200078e0a1d */
[C---:B------:R-:W-:Y:S01]  /*5730*/  ISETP.GT.U32.AND P5, PT, R29.reuse, R14, PT ;  /* 0x0000000e1d00720c */ /* 0x040fe20003fa4070 */
[--C-:B------:R-:W-:Y:S01]  /*5740*/  @!P6 IMAD.IADD R2, R2, 0x1, -R29.reuse ;  /* 0x000000010202e824 */ /* 0x100fe200078e0a1d */
[C---:B------:R-:W-:Y:S01]  /*5750*/  ISETP.GT.U32.AND P0, PT, R29.reuse, R8, PT ;  /* 0x000000081d00720c */ /* 0x040fe20003f04070 */
[--C-:B------:R-:W-:Y:S01]  /*5760*/  @!P3 IMAD.IADD R16, R16, 0x1, -R29.reuse ;  /* 0x000000011010b824 */ /* 0x100fe200078e0a1d */
[----:B------:R-:W-:Y:S02]  /*5770*/  ISETP.GT.U32.AND P1, PT, R29, R6, PT ;  /* 0x000000061d00720c */ /* 0x000fe40003f24070 */
[----:B------:R0:W-:Y:S01]  /*5780*/  STL [R1+0x158], R2 ;  /* 0x0001580201007387 */ /* 0x0001e20000100800 */
[--C-:B------:R-:W-:Y:S02]  /*5790*/  @!P4 IMAD.IADD R15, R15, 0x1, -R29.reuse ;  /* 0x000000010f0fc824 */ /* 0x100fe400078e0a1d */
[--C-:B------:R-:W-:Y:S01]  /*57a0*/  @!P2 IMAD.IADD R12, R12, 0x1, -R29.reuse ;  /* 0x000000010c0ca824 */ /* 0x100fe200078e0a1d */
[----:B0-----:R-:W2:Y:S03]  /*57b0*/  LDL.LU R2, [R1+0xd0] ;  /* 0x0000d00001027983 */ /* 0x001ea60000300800 */
[--C-:B------:R-:W-:Y:S01]  /*57c0*/  @!P5 IMAD.IADD R14, R14, 0x1, -R29.reuse ;  /* 0x000000010e0ed824 */ /* 0x100fe200078e0a1d */
[----:B------:R0:W-:Y:S04]  /*57d0*/  STL [R1+0x148], R16 ;  /* 0x0001481001007387 */ /* 0x0001e80000100800 */
[----:B------:R-:W3:Y:S01]  /*57e0*/  LDL.LU R17, [R1+0xdc] ;  /* 0x0000dc0001117983 */ /* 0x000ee20000300800 */
[----:B------:R-:W-:Y:S01]  /*57f0*/  @!P0 IMAD.IADD R8, R8, 0x1, -R29 ;  /* 0x0000000108088824 */ /* 0x000fe200078e0a1d */
[----:B------:R-:W-:-:S02]  /*5800*/  ISETP.GT.U32.AND P0, PT, R29, R13, PT ;  /* 0x0000000d1d00720c */ /* 0x000fc40003f04070 */
[----:B------:R1:W-:Y:S01]  /*5810*/  STL [R1+0x150], R15 ;  /* 0x0001500f01007387 */ /* 0x0003e20000100800 */
[----:B------:R-:W-:-:S03]  /*5820*/  @!P1 IMAD.IADD R6, R6, 0x1, -R29 ;  /* 0x0000000106069824 */ /* 0x000fc600078e0a1d */
[----:B0-----:R-:W4:Y:S01]  /*5830*/  LDL.LU R16, [R1+0xe0] ;  /* 0x0000e00001107983 */ /* 0x001f220000300800 */
[----:B------:R-:W-:-:S03]  /*5840*/  ISETP.GT.U32.AND P1, PT, R29, R12, PT ;  /* 0x0000000c1d00720c */ /* 0x000fc60003f24070 */
[----:B------:R0:W-:Y:S04]  /*5850*/  STL [R1+0x120], R14 ;  /* 0x0001200e01007387 */ /* 0x0001e80000100800 */
[----:B-1----:R-:W2:Y:S01]  /*5860*/  LDL.LU R15, [R1+0xd4] ;  /* 0x0000d400010f7983 */ /* 0x002ea20000300800 */
[----:B------:R-:W-:-:S03]  /*5870*/  @!P0 IMAD.IADD R13, R13, 0x1, -R29 ;  /* 0x000000010d0d8824 */ /* 0x000fc600078e0a1d */
[----:B0-----:R-:W2:Y:S02]  /*5880*/  LDL.LU R14, [R1+0xd8] ;  /* 0x0000d800010e7983 */ /* 0x001ea40000300800 */
[----:B------:R-:W-:Y:S02]  /*5890*/  @!P1 IMAD.IADD R12, R12, 0x1, -R29 ;  /* 0x000000010c0c9824 */ /* 0x000fe400078e0a1d */
[----:B------:R0:W-:Y:S04]  /*58a0*/  STL [R1+0x134], R13 ;  /* 0x0001340d01007387 */ /* 0x0001e80000100800 */
[----:B0-----:R-:W2:Y:S04]  /*58b0*/  LDL.LU R13, [R1+0xbc] ;  /* 0x0000bc00010d7983 */ /* 0x001ea80000300800 */
[----:B------:R0:W-:Y:S04]  /*58c0*/  STL [R1+0x138], R12 ;  /* 0x0001380c01007387 */ /* 0x0001e80000100800 */
[----:B0-----:R-:W2:Y:S01]  /*58d0*/  LDL.LU R12, [R1+0xc8] ;  /* 0x0000c800010c7983 */ /* 0x001ea20000300800 */
[----:B------:R-:W-:Y:S01]  /*58e0*/  ISETP.GT.U32.AND P2, PT, R29, R28, PT ;  /* 0x0000001c1d00720c */ /* 0x000fe20003f44070 */
[----:B------:R-:W-:Y:S01]  /*58f0*/  IMAD.HI.U32 R26, R27, R23, RZ ;  /* 0x000000171b1a7227 */ /* 0x000fe200078e00ff */
[----:B------:R-:W-:-:S03]  /*5900*/  ISETP.GT.U32.AND P3, PT, R29, R19, PT ;  /* 0x000000131d00720c */ /* 0x000fc60003f64070 */
[----:B------:R-:W-:-:S08]  /*5910*/  IMAD.MOV R26, RZ, RZ, -R26 ;  /* 0x000000ffff1a7224 */ /* 0x000fd000078e0a1a */
[----:B------:R-:W-:Y:S01]  /*5920*/  @!P2 IMAD.IADD R28, R28, 0x1, -R29 ;  /* 0x000000011c1ca824 */ /* 0x000fe200078e0a1d */
[C---:B------:R-:W-:Y:S01]  /*5930*/  ISETP.GT.U32.AND P2, PT, R29.reuse, R20, PT ;  /* 0x000000141d00720c */ /* 0x040fe20003f44070 */
[----:B------:R-:W-:Y:S02]  /*5940*/  IMAD R23, R29, R26, R23 ;  /* 0x0000001a1d177224 */ /* 0x000fe400078e0217 */
[----:B------:R-:W-:Y:S01]  /*5950*/  IMAD.HI.U32 R26, R27, R25, RZ ;  /* 0x000000191b1a7227 */ /* 0x000fe200078e00ff */
[C---:B------:R-:W-:Y:S02]  /*5960*/  ISETP.GT.U32.AND P6, PT, R29.reuse, R28, PT ;  /* 0x0000001c1d00720c */ /* 0x040fe40003fc4070 */
[----:B------:R-:W-:Y:S01]  /*5970*/  ISETP.GT.U32.AND P4, PT, R29, R10, PT ;  /* 0x0000000a1d00720c */ /* 0x000fe20003f84070 */
[----:B------:R-:W-:Y:S02]  /*5980*/  IMAD.MOV R26, RZ, RZ, -R26 ;  /* 0x000000ffff1a7224 */ /* 0x000fe400078e0a1a */
[----:B------:R-:W-:-:S04]  /*5990*/  @!P3 IMAD.IADD R19, R19, 0x1, -R29 ;  /* 0x000000011313b824 */ /* 0x000fc800078e0a1d */
[----:B------:R-:W-:Y:S01]  /*59a0*/  @!P2 IMAD.IADD R20, R20, 0x1, -R29 ;  /* 0x000000011414a824 */ /* 0x000fe200078e0a1d */
[C---:B------:R-:W-:Y:S01]  /*59b0*/  ISETP.GT.U32.AND P2, PT, R29.reuse, R4, PT ;  /* 0x000000041d00720c */ /* 0x040fe20003f44070 */
[C---:B------:R-:W-:Y:S01]  /*59c0*/  IMAD R25, R29.reuse, R26, R25 ;  /* 0x0000001a1d197224 */ /* 0x040fe200078e0219 */
[----:B------:R-:W-:Y:S02]  /*59d0*/  IABS R26, R11 ;  /* 0x0000000b001a7213 */ /* 0x000fe40000000000 */
[C---:B------:R-:W-:Y:S01]  /*59e0*/  ISETP.GT.U32.AND P3, PT, R29.reuse, R18, PT ;  /* 0x000000121d00720c */ /* 0x040fe20003f64070 */
[----:B------:R-:W2:Y:S01]  /*59f0*/  LDL.LU R11, [R1+0xcc] ;  /* 0x0000cc00010b7983 */ /* 0x000ea20000300800 */
[C---:B------:R-:W-:Y:S01]  /*5a00*/  ISETP.GT.U32.AND P5, PT, R29.reuse, R9, PT ;  /* 0x000000091d00720c */ /* 0x040fe20003fa4070 */
[--C-:B------:R-:W-:Y:S01]  /*5a10*/  @!P6 IMAD.IADD R28, R28, 0x1, -R29.reuse ;  /* 0x000000011c1ce824 */ /* 0x100fe200078e0a1d */
[C---:B------:R-:W-:Y:S01]  /*5a20*/  ISETP.GT.U32.AND P0, PT, R29.reuse, R8, PT ;  /* 0x000000081d00720c */ /* 0x040fe20003f04070 */
[----:B------:R-:W-:Y:S01]  /*5a30*/  @!P4 IMAD.IADD R10, R10, 0x1, -R29 ;  /* 0x000000010a0ac824 */ /* 0x000fe200078e0a1d */
[----:B------:R-:W-:-:S03]  /*5a40*/  ISETP.GT.U32.AND P4, PT, R29, R7, PT ;  /* 0x000000071d00720c */ /* 0x000fc60003f84070 */
[----:B------:R-:W-:Y:S01]  /*5a50*/  @!P2 IMAD.IADD R4, R4, 0x1, -R29 ;  /* 0x000000010404a824 */ /* 0x000fe200078e0a1d */
[----:B------:R-:W-:-:S03]  /*5a60*/  ISETP.GT.U32.AND P1, PT, R29, R6, PT ;  /* 0x000000061d00720c */ /* 0x000fc60003f24070 */
[--C-:B------:R-:W-:Y:S02]  /*5a70*/  @!P3 IMAD.IADD R18, R18, 0x1, -R29.reuse ;  /* 0x000000011212b824 */ /* 0x100fe400078e0a1d */
[--C-:B------:R-:W-:Y:S01]  /*5a80*/  @!P5 IMAD.IADD R9, R9, 0x1, -R29.reuse ;  /* 0x000000010909d824 */ /* 0x100fe200078e0a1d */
[C---:B------:R-:W-:Y:S01]  /*5a90*/  ISETP.GT.U32.AND P5, PT, R29.reuse, R5, PT ;  /* 0x000000051d00720c */ /* 0x040fe20003fa4070 */
[--C-:B------:R-:W-:Y:S01]  /*5aa0*/  @!P0 IMAD.IADD R8, R8, 0x1, -R29.reuse ;  /* 0x0000000108088824 */ /* 0x100fe200078e0a1d */
[----:B------:R-:W-:Y:S01]  /*5ab0*/  ISETP.GT.U32.AND P0, PT, R29, R3, PT ;  /* 0x000000031d00720c */ /* 0x000fe20003f04070 */
[----:B------:R-:W-:Y:S01]  /*5ac0*/  STL [R1+0x128], R20 ;  /* 0x0001281401007387 */ /* 0x000fe20000100800 */
[----:B------:R-:W-:-:S03]  /*5ad0*/  @!P4 IMAD.IADD R7, R7, 0x1, -R29 ;  /* 0x000000010707c824 */ /* 0x000fc600078e0a1d */
[----:B------:R-:W-:Y:S01]  /*5ae0*/  STL [R1+0x130], R19 ;  /* 0x0001301301007387 */ /* 0x000fe20000100800 */
[----:B------:R-:W-:-:S03]  /*5af0*/  @!P1 IMAD.IADD R6, R6, 0x1, -R29 ;  /* 0x0000000106069824 */ /* 0x000fc600078e0a1d */
[----:B------:R-:W-:Y:S04]  /*5b00*/  STL [R1+0x104], R10 ;  /* 0x0001040a01007387 */ /* 0x000fe80000100800 */
[----:B------:R-:W-:Y:S01]  /*5b10*/  STL [R1+0x118], R9 ;  /* 0x0001180901007387 */ /* 0x000fe20000100800 */
[----:B------:R-:W-:-:S03]  /*5b20*/  @!P5 IMAD.IADD R5, R5, 0x1, -R29 ;  /* 0x000000010505d824 */ /* 0x000fc600078e0a1d */
[----:B------:R-:W-:Y:S04]  /*5b30*/  STL [R1+0x11c], R8 ;  /* 0x00011c0801007387 */ /* 0x000fe80000100800 */
[----:B------:R0:W-:Y:S01]  /*5b40*/  STL [R1+0x114], R28 ;  /* 0x0001141c01007387 */ /* 0x0001e20000100800 */
[----:B------:R-:W-:-:S03]  /*5b50*/  @!P0 IMAD.IADD R3, R3, 0x1, -R29 ;  /* 0x0000000103038824 */ /* 0x000fc600078e0a1d */
[----:B------:R1:W-:Y:S04]  /*5b60*/  STL [R1+0x110], R6 ;  /* 0x0001100601007387 */ /* 0x0003e80000100800 */
[----:B0-----:R-:W2:Y:S04]  /*5b70*/  LDL.LU R28, [R1+0xc0] ;  /* 0x0000c000011c7983 */ /* 0x001ea80000300800 */
[----:B------:R-:W2:Y:S04]  /*5b80*/  LDL.LU R10, [R1+0xc4] ;  /* 0x0000c400010a7983 */ /* 0x000ea80000300800 */
[----:B------:R-:W2:Y:S04]  /*5b90*/  LDL.LU R9, [R1+0xa8] ;  /* 0x0000a80001097983 */ /* 0x000ea80000300800 */
[----:B------:R-:W2:Y:S04]  /*5ba0*/  LDL.LU R8, [R1+0xb4] ;  /* 0x0000b40001087983 */ /* 0x000ea80000300800 */
[----:B-1----:R-:W2:Y:S01]  /*5bb0*/  LDL.LU R6, [R1+0xb8] ;  /* 0x0000b80001067983 */ /* 0x002ea20000300800 */
[----:B---3--:R-:W-:-:S02]  /*5bc0*/  ISETP.GT.U32.AND P6, PT, R29, R17, PT ;  /* 0x000000111d00720c */ /* 0x008fc40003fc4070 */
[C---:B----4-:R-:W-:Y:S02]  /*5bd0*/  ISETP.GT.U32.AND P2, PT, R29.reuse, R16, PT ;  /* 0x000000101d00720c */ /* 0x050fe40003f44070 */
[----:B--2---:R-:W-:-:S09]  /*5be0*/  ISETP.GT.U32.AND P3, PT, R29, R15, PT ;  /* 0x0000000f1d00720c */ /* 0x004fd20003f64070 */
[--C-:B------:R-:W-:Y:S01]  /*5bf0*/  @!P6 IMAD.IADD R17, R17, 0x1, -R29.reuse ;  /* 0x000000011111e824 */ /* 0x100fe200078e0a1d */
[C---:B------:R-:W-:Y:S02]  /*5c00*/  ISETP.GT.U32.AND P6, PT, R29.reuse, R4, PT ;  /* 0x000000041d00720c */ /* 0x040fe40003fc4070 */
[C---:B------:R-:W-:Y:S01]  /*5c10*/  ISETP.GT.U32.AND P4, PT, R29.reuse, R14, PT ;  /* 0x0000000e1d00720c */ /* 0x040fe20003f84070 */
[--C-:B------:R-:W-:Y:S01]  /*5c20*/  @!P2 IMAD.IADD R16, R16, 0x1, -R29.reuse ;  /* 0x000000011010a824 */ /* 0x100fe200078e0a1d */
[C---:B------:R-:W-:Y:S02]  /*5c30*/  ISETP.GT.U32.AND P2, PT, R29.reuse, R18, PT ;  /* 0x000000121d00720c */ /* 0x040fe40003f44070 */
[----:B------:R-:W-:Y:S01]  /*5c40*/  ISETP.GT.U32.AND P1, PT, R29, R2, PT ;  /* 0x000000021d00720c */ /* 0x000fe20003f24070 */
[----:B------:R-:W-:Y:S01]  /*5c50*/  @!P3 IMAD.IADD R15, R15, 0x1, -R29 ;  /* 0x000000010f0fb824 */ /* 0x000fe200078e0a1d */
[----:B------:R-:W-:-:S05]  /*5c60*/  ISETP.GT.U32.AND P3, PT, R29, R7, PT ;  /* 0x000000071d00720c */ /* 0x000fca0003f64070 */
[--C-:B------:R-:W-:Y:S01]  /*5c70*/  @!P6 IMAD.IADD R4, R4, 0x1, -R29.reuse ;  /* 0x000000010404e824 */ /* 0x100fe200078e0a1d */
[C---:B------:R-:W-:Y:S01]  /*5c80*/  ISETP.GT.U32.AND P5, PT, R29.reuse, R13, PT ;  /* 0x0000000d1d00720c */ /* 0x040fe20003fa4070 */
[--C-:B------:R-:W-:Y:S01]  /*5c90*/  @!P4 IMAD.IADD R14, R14, 0x1, -R29.reuse ;  /* 0x000000010e0ec824 */ /* 0x100fe200078e0a1d */
[C---:B------:R-:W-:Y:S01]  /*5ca0*/  ISETP.GT.U32.AND P4, PT, R29.reuse, R5, PT ;  /* 0x000000051d00720c */ /* 0x040fe20003f84070 */
[--C-:B------:R-:W-:Y:S01]  /*5cb0*/  @!P2 IMAD.IADD R18, R18, 0x1, -R29.reuse ;  /* 0x000000011212a824 */ /* 0x100fe200078e0a1d */
[----:B------:R0:W-:Y:S01]  /*5cc0*/  STL [R1+0xe4], R4 ;  /* 0x0000e40401007387 */ /* 0x0001e20000100800 */
[--C-:B------:R-:W-:Y:S01]  /*5cd0*/  @!P1 IMAD.IADD R2, R2, 0x1, -R29.reuse ;  /* 0x0000000102029824 */ /* 0x100fe200078e0a1d */
[----:B------:R-:W-:Y:S02]  /*5ce0*/  ISETP.GT.U32.AND P0, PT, R29, R12, PT ;  /* 0x0000000c1d00720c */ /* 0x000fe40003f04070 */
[----:B0-----:R-:W2:Y:S01]  /*5cf0*/  LDL.LU R4, [R1+0xac] ;  /* 0x0000ac0001047983 */ /* 0x001ea20000300800 */
[----:B------:R-:W-:-:S03]  /*5d00*/  @!P3 IMAD.IADD R7, R7, 0x1, -R29 ;  /* 0x000000010707b824 */ /* 0x000fc600078e0a1d */
[----:B------:R-:W3:Y:S01]  /*5d10*/  LDL.LU R20, [R1+0xb0] ;  /* 0x0000b00001147983 */ /* 0x000ee20000300800 */
[--C-:B------:R-:W-:Y:S01]  /*5d20*/  @!P5 IMAD.IADD R13, R13, 0x1, -R29.reuse ;  /* 0x000000010d0dd824 */ /* 0x100fe200078e0a1d */
[C---:B------:R-:W-:Y:S02]  /*5d30*/  ISETP.GT.U32.AND P5, PT, R29.reuse, R3, PT ;  /* 0x000000031d00720c */ /* 0x040fe40003fa4070 */
[----:B------:R0:W-:Y:S04]  /*5d40*/  STL [R1+0xf8], R18 ;  /* 0x0000f81201007387 */ /* 0x0001e80000100800 */
[----:B------:R-:W4:Y:S01]  /*5d50*/  LDL.LU R19, [R1+0x90] ;  /* 0x0000900001137983 */ /* 0x000f220000300800 */
[----:B------:R-:W-:Y:S01]  /*5d60*/  @!P0 IMAD.IADD R12, R12, 0x1, -R29 ;  /* 0x000000010c0c8824 */ /* 0x000fe200078e0a1d */
[----:B------:R-:W-:-:S02]  /*5d70*/  ISETP.GT.U32.AND P0, PT, R29, R2, PT ;  /* 0x000000021d00720c */ /* 0x000fc40003f04070 */
[----:B------:R1:W-:Y:S01]  /*5d80*/  STL [R1+0x100], R7 ;  /* 0x0001000701007387 */ /* 0x0003e20000100800 */
[----:B------:R-:W-:-:S03]  /*5d90*/  @!P4 IMAD.IADD R5, R5, 0x1, -R29 ;  /* 0x000000010505c824 */ /* 0x000fc600078e0a1d */
[----:B0-----:R-:W2:Y:S01]  /*5da0*/  LDL.LU R18, [R1+0xa0] ;  /* 0x0000a00001127983 */ /* 0x001ea20000300800 */
[----:B------:R-:W-:-:S03]  /*5db0*/  @!P5 IMAD.IADD R3, R3, 0x1, -R29 ;  /* 0x000000010303d824 */ /* 0x000fc600078e0a1d */
[----:B-1----:R-:W2:Y:S04]  /*5dc0*/  LDL.LU R7, [R1+0xa4] ;  /* 0x0000a40001077983 */ /* 0x002ea80000300800 */
[----:B------:R0:W-:Y:S01]  /*5dd0*/  STL [R1+0xf0], R5 ;  /* 0x0000f00501007387 */ /* 0x0001e20000100800 */
[----:B------:R-:W-:-:S03]  /*5de0*/  @!P0 IMAD.IADD R2, R2, 0x1, -R29 ;  /* 0x0000000102028824 */ /* 0x000fc600078e0a1d */
[----:B0-----:R-:W2:Y:S04]  /*5df0*/  LDL.LU R5, [R1+0x98] ;  /* 0x0000980001057983 */ /* 0x001ea80000300800 */
[----:B------:R0:W-:Y:S04]  /*5e00*/  STL [R1+0xf4], R3 ;  /* 0x0000f40301007387 */ /* 0x0001e80000100800 */
[----:B0-----:R-:W2:Y:S04]  /*5e10*/  LDL.LU R3, [R1+0x9c] ;  /* 0x00009c0001037983 */ /* 0x001ea80000300800 */
[----:B------:R0:W-:Y:S04]  /*5e20*/  STL [R1+0xd0], R2 ;  /* 0x0000d00201007387 */ /* 0x0001e80000100800 */
[----:B0-----:R-:W2:Y:S01]  /*5e30*/  LDL.LU R2, [R1+0x30] ;  /* 0x0000300001027983 */ /* 0x001ea20000300800 */
[----:B------:R-:W-:-:S02]  /*5e40*/  ISETP.GT.U32.AND P1, PT, R29, R11, PT ;  /* 0x0000000b1d00720c */ /* 0x000fc40003f24070 */
[----:B------:R-:W-:-:S11]  /*5e50*/  ISETP.GT.U32.AND P2, PT, R29, R16, PT ;  /* 0x000000101d00720c */ /* 0x000fd60003f44070 */
[--C-:B------:R-:W-:Y:S01]  /*5e60*/  @!P1 IMAD.IADD R11, R11, 0x1, -R29.reuse ;  /* 0x000000010b0b9824 */ /* 0x100fe200078e0a1d */
[C---:B------:R-:W-:Y:S02]  /*5e70*/  ISETP.GT.U32.AND P1, PT, R29.reuse, R17, PT ;  /* 0x000000111d00720c */ /* 0x040fe40003f24070 */
[C---:B------:R-:W-:Y:S02]  /*5e80*/  ISETP.GT.U32.AND P4, PT, R29.reuse, R14, PT ;  /* 0x0000000e1d00720c */ /* 0x040fe40003f84070 */
[C---:B------:R-:W-:Y:S02]  /*5e90*/  ISETP.GT.U32.AND P6, PT, R29.reuse, R11, PT ;  /* 0x0000000b1d00720c */ /* 0x040fe40003fc4070 */
[C---:B------:R-:W-:Y:S01]  /*5ea0*/  ISETP.GT.U32.AND P3, PT, R29.reuse, R15, PT ;  /* 0x0000000f1d00720c */ /* 0x040fe20003f64070 */
[----:B------:R-:W-:Y:S01]  /*5eb0*/  @!P2 IMAD.IADD R16, R16, 0x1, -R29 ;  /* 0x000000011010a824 */ /* 0x000fe200078e0a1d */
[----:B------:R-:W-:-:S05]  /*5ec0*/  ISETP.GT.U32.AND P2, PT, R29, R10, PT ;  /* 0x0000000a1d00720c */ /* 0x000fca0003f44070 */
[--C-:B------:R-:W-:Y:S01]  /*5ed0*/  @!P1 IMAD.IADD R17, R17, 0x1, -R29.reuse ;  /* 0x0000000111119824 */ /* 0x100fe200078e0a1d */
[C---:B------:R-:W-:Y:S02]  /*5ee0*/  ISETP.GT.U32.AND P1, PT, R29.reuse, R28, PT ;  /* 0x0000001c1d00720c */ /* 0x040fe40003f24070 */
[C---:B------:R-:W-:Y:S02]  /*5ef0*/  ISETP.GT.U32.AND P5, PT, R29.reuse, R13, PT ;  /* 0x0000000d1d00720c */ /* 0x040fe40003fa4070 */
[C---:B------:R-:W-:Y:S01]  /*5f00*/  ISETP.GT.U32.AND P0, PT, R29.reuse, R12, PT ;  /* 0x0000000c1d00720c */ /* 0x040fe20003f04070 */
[--C-:B------:R-:W-:Y:S01]  /*5f10*/  @!P4 IMAD.IADD R14, R14, 0x1, -R29.reuse ;  /* 0x000000010e0ec824 */ /* 0x100fe200078e0a1d */
[----:B------:R-:W-:Y:S01]  /*5f20*/  ISETP.GT.U32.AND P4, PT, R29, R8, PT ;  /* 0x000000081d00720c */ /* 0x000fe20003f84070 */
[--C-:B------:R-:W-:Y:S02]  /*5f30*/  @!P6 IMAD.IADD R11, R11, 0x1, -R29.reuse ;  /* 0x000000010b0be824 */ /* 0x100fe400078e0a1d */
[----:B------:R-:W-:Y:S01]  /*5f40*/  @!P3 IMAD.IADD R15, R15, 0x1, -R29 ;  /* 0x000000010f0fb824 */ /* 0x000fe200078e0a1d */
[----:B------:R-:W-:-:S03]  /*5f50*/  ISETP.GT.U32.AND P3, PT, R29, R9, PT ;  /* 0x000000091d00720c */ /* 0x000fc60003f64070 */
[--C-:B------:R-:W-:Y:S02]  /*5f60*/  @!P1 IMAD.IADD R28, R28, 0x1, -R29.reuse ;  /* 0x000000011c1c9824 */ /* 0x100fe400078e0a1d */
[--C-:B------:R-:W-:Y:S02]  /*5f70*/  @!P2 IMAD.IADD R10, R10, 0x1, -R29.reuse ;  /* 0x000000010a0aa824 */ /* 0x100fe400078e0a1d */
[--C-:B------:R-:W-:Y:S01]  /*5f80*/  @!P5 IMAD.IADD R13, R13, 0x1, -R29.reuse ;  /* 0x000000010d0dd824 */ /* 0x100fe200078e0a1d */
[----:B------:R-:W-:Y:S01]  /*5f90*/  ISETP.GT.U32.AND P5, PT, R29, R6, PT ;  /* 0x000000061d00720c */ /* 0x000fe20003fa4070 */
[--C-:B------:R-:W-:Y:S02]  /*5fa0*/  @!P0 IMAD.IADD R12, R12, 0x1, -R29.reuse ;  /* 0x000000010c0c8824 */ /* 0x100fe400078e0a1d */
[--C-:B------:R-:W-:Y:S02]  /*5fb0*/  @!P4 IMAD.IADD R8, R8, 0x1, -R29.reuse ;  /* 0x000000010808c824 */ /* 0x100fe400078e0a1d */
[--C-:B------:R-:W-:Y:S01]  /*5fc0*/  @!P3 IMAD.IADD R9, R9, 0x1, -R29.reuse ;  /* 0x000000010909b824 */ /* 0x100fe200078e0a1d */
[----:B------:R0:W-:Y:S04]  /*5fd0*/  STL [R1+0xdc], R17 ;  /* 0x0000dc1101007387 */ /* 0x0001e80000100800 */
[----:B------:R1:W-:Y:S04]  /*5fe0*/  STL [R1+0xe0], R16 ;  /* 0x0000e01001007387 */ /* 0x0003e80000100800 */
[----:B------:R0:W-:Y:S01]  /*5ff0*/  STL [R1+0xd4], R15 ;  /* 0x0000d40f01007387 */ /* 0x0001e20000100800 */
[----:B------:R-:W-:-:S03]  /*6000*/  @!P5 IMAD.IADD R6, R6, 0x1, -R29 ;  /* 0x000000010606d824 */ /* 0x000fc600078e0a1d */
[----:B------:R1:W-:Y:S04]  /*6010*/  STL [R1+0xd8], R14 ;  /* 0x0000d80e01007387 */ /* 0x0003e80000100800 */
[----:B------:R1:W-:Y:S04]  /*6020*/  STL [R1+0xbc], R13 ;  /* 0x0000bc0d01007387 */ /* 0x0003e80000100800 */
[----:B0-----:R-:W2:Y:S04]  /*6030*/  LDL.LU R17, [R1+0x80] ;  /* 0x0000800001117983 */ /* 0x001ea80000300800 */
[----:B------:R-:W-:Y:S04]  /*6040*/  STL [R1+0xc8], R12 ;  /* 0x0000c80c01007387 */ /* 0x000fe80000100800 */
[----:B-1----:R-:W2:Y:S04]  /*6050*/  LDL.LU R16, [R1+0x8c] ;  /* 0x00008c0001107983 */ /* 0x002ea80000300800 */
[----:B------:R-:W-:Y:S04]  /*6060*/  STL [R1+0xcc], R11 ;  /* 0x0000cc0b01007387 */ /* 0x000fe80000100800 */
[----:B------:R-:W2:Y:S04]  /*6070*/  LDL.LU R15, [R1+0x84] ;  /* 0x00008400010f7983 */ /* 0x000ea80000300800 */
[----:B------:R-:W2:Y:S04]  /*6080*/  LDL.LU R14, [R1+0x88] ;  /* 0x00008800010e7983 */ /* 0x000ea80000300800 */
[----:B------:R-:W2:Y:S01]  /*6090*/  LDL.LU R13, [R1+0x78] ;  /* 0x00007800010d7983 */ /* 0x000ea20000300800 */
[----:B---3--:R-:W-:-:S02]  /*60a0*/  ISETP.GT.U32.AND P6, PT, R29, R20, PT ;  /* 0x000000141d00720c */ /* 0x008fc40003fc4070 */
[C---:B----4-:R-:W-:Y:S02]  /*60b0*/  ISETP.GT.U32.AND P1, PT, R29.reuse, R19, PT ;  /* 0x000000131d00720c */ /* 0x050fe40003f24070 */
[C---:B--2---:R-:W-:Y:S02]  /*60c0*/  ISETP.GT.U32.AND P0, PT, R29.reuse, R4, PT ;  /* 0x000000041d00720c */ /* 0x044fe40003f04070 */
[----:B------:R-:W-:-:S07]  /*60d0*/  ISETP.GT.U32.AND P2, PT, R29, R18, PT ;  /* 0x000000121d00720c */ /* 0x000fce0003f44070 */
[--C-:B------:R-:W-:Y:S01]  /*60e0*/  @!P6 IMAD.IADD R20, R20, 0x1, -R29.reuse ;  /* 0x000000011414e824 */ /* 0x100fe200078e0a1d */
[----:B------:R-:W-:Y:S01]  /*60f0*/  ISETP.GT.U32.AND P6, PT, R29, R28, PT ;  /* 0x0000001c1d00720c */ /* 0x000fe20003fc4070 */
[--C-:B------:R-:W-:Y:S01]  /*6100*/  @!P1 IMAD.IADD R19, R19, 0x1, -R29.reuse ;  /* 0x0000000113139824 */ /* 0x100fe200078e0a1d */
[C---:B------:R-:W-:Y:S02]  /*6110*/  ISETP.GT.U32.AND P3, PT, R29.reuse, R7, PT ;  /* 0x000000071d00720c */ /* 0x040fe40003f64070 */
[C---:B------:R-:W-:Y:S01]  /*6120*/  ISETP.GT.U32.AND P1, PT, R29.reuse, R10, PT ;  /* 0x0000000a1d00720c */ /* 0x040fe20003f24070 */
[--C-:B------:R-:W-:Y:S02]  /*6130*/  @!P0 IMAD.IADD R4, R4, 0x1, -R29.reuse ;  /* 0x0000000104048824 */ /* 0x100fe400078e0a1d */
[----:B------:R-:W-:Y:S01]  /*6140*/  @!P2 IMAD.IADD R18, R18, 0x1, -R29 ;  /* 0x000000011212a824 */ /* 0x000fe200078e0a1d */
[C---:B------:R-:W-:Y:S02]  /*6150*/  ISETP.GT.U32.AND P4, PT, R29.reuse, R5, PT ;  /* 0x000000051d00720c */ /* 0x040fe40003f84070 */
[----:B------:R-:W-:-:S03]  /*6160*/  ISETP.GT.U32.AND P2, PT, R29, R9, PT ;  /* 0x000000091d00720c */ /* 0x000fc60003f44070 */
[--C-:B------:R-:W-:Y:S02]  /*6170*/  @!P6 IMAD.IADD R28, R28, 0x1, -R29.reuse ;  /* 0x000000011c1ce824 */ /* 0x100fe400078e0a1d */
[--C-:B------:R-:W-:Y:S01]  /*6180*/  @!P3 IMAD.IADD R7, R7, 0x1, -R29.reuse ;  /* 0x000000010707b824 */ /* 0x100fe200078e0a1d */
[C---:B------:R-:W-:Y:S01]  /*6190*/  ISETP.GT.U32.AND P3, PT, R29.reuse, R8, PT ;  /* 0x000000081d00720c */ /* 0x040fe20003f64070 */
[----:B------:R-:W-:Y:S01]  /*61a0*/  @!P1 IMAD.IADD R10, R10, 0x1, -R29 ;  /* 0x000000010a0a9824 */ /* 0x000fe200078e0a1d */
[----:B------:R-:W-:-:S03]  /*61b0*/  ISETP.GT.U32.AND P5, PT, R29, R3, PT ;  /* 0x000000031d00720c */ /* 0x000fc60003fa4070 */
[--C-:B------:R-:W-:Y:S01]  /*61c0*/  @!P4 IMAD.IADD R5, R5, 0x1, -R29.reuse ;  /* 0x000000010505c824 */ /* 0x100fe200078e0a1d */
[----:B------:R-:W-:Y:S01]  /*61d0*/  ISETP.GT.U32.AND P4, PT, R29, R6, PT ;  /* 0x000000061d00720c */ /* 0x000fe20003f84070 */
[----:B------:R0:W-:Y:S01]  /*61e0*/  STL [R1+0xc0], R28 ;  /* 0x0000c01c01007387 */ /* 0x0001e20000100800 */
[--C-:B------:R-:W-:Y:S01]  /*61f0*/  @!P2 IMAD.IADD R9, R9, 0x1, -R29.reuse ;  /* 0x000000010909a824 */ /* 0x100fe200078e0a1d */
[----:B------:R-:W-:Y:S02]  /*6200*/  ISETP.GT.U32.AND P0, PT, R29, R2, PT ;  /* 0x000000021d00720c */ /* 0x000fe40003f04070 */
[----:B0-----:R-:W2:Y:S04]  /*6210*/  LDL.LU R28, [R1+0x7c] ;  /* 0x00007c00011c7983 */ /* 0x001ea80000300800 */
[----:B------:R-:W-:Y:S01]  /*6220*/  @!P5 IMAD.IADD R3, R3, 0x1, -R29 ;  /* 0x000000010303d824 */ /* 0x000fe200078e0a1d */
[----:B------:R-:W3:Y:S01]  /*6230*/  LDL.LU R12, [R1+0x1b4] ;  /* 0x0001b400010c7983 */ /* 0x000ee20000300800 */
[----:B------:R-:W-:-:S03]  /*6240*/  ISETP.GT.U32.AND P5, PT, R29, R4, PT ;  /* 0x000000041d00720c */ /* 0x000fc60003fa4070 */
[----:B------:R0:W-:Y:S04]  /*6250*/  STL [R1+0xc4], R10 ;  /* 0x0000c40a01007387 */ /* 0x0001e80000100800 */
[----:B------:R-:W4:Y:S01]  /*6260*/  LDL.LU R11, [R1+0x1a4] ;  /* 0x0001a400010b7983 */ /* 0x000f220000300800 */
[--C-:B------:R-:W-:Y:S01]  /*6270*/  @!P0 IMAD.IADD R2, R2, 0x1, -R29.reuse ;  /* 0x0000000102028824 */ /* 0x100fe200078e0a1d */
[C---:B------:R-:W-:Y:S02]  /*6280*/  ISETP.GT.U32.AND P0, PT, R29.reuse, R20, PT ;  /* 0x000000141d00720c */ /* 0x040fe40003f04070 */
[----:B------:R1:W-:Y:S01]  /*6290*/  STL [R1+0xa8], R9 ;  /* 0x0000a80901007387 */ /* 0x0003e20000100800 */
[C---:B------:R-:W-:Y:S01]  /*62a0*/  ISETP.GT.U32.AND P1, PT, R29.reuse, R19, PT ;  /* 0x000000131d00720c */ /* 0x040fe20003f24070 */
[--C-:B------:R-:W-:Y:S01]  /*62b0*/  @!P4 IMAD.IADD R6, R6, 0x1, -R29.reuse ;  /* 0x000000010606c824 */ /* 0x100fe200078e0a1d */
[C---:B------:R-:W-:Y:S01]  /*62c0*/  ISETP.GT.U32.AND P2, PT, R29.reuse, R18, PT ;  /* 0x000000121d00720c */ /* 0x040fe20003f44070 */
[----:B0-----:R-:W2:Y:S01]  /*62d0*/  LDL.LU R10, [R1+0x1a8] ;  /* 0x0001a800010a7983 */ /* 0x001ea20000300800 */
[----:B------:R-:W-:Y:S01]  /*62e0*/  @!P3 IMAD.IADD R8, R8, 0x1, -R29 ;  /* 0x000000010808b824 */ /* 0x000fe200078e0a1d */
[----:B------:R-:W-:-:S02]  /*62f0*/  ISETP.GT.U32.AND P4, PT, R29, R5, PT ;  /* 0x000000051d00720c */ /* 0x000fc40003f84070 */
[----:B------:R-:W-:Y:S01]  /*6300*/  ISETP.GT.U32.AND P3, PT, R29, R7, PT ;  /* 0x000000071d00720c */ /* 0x000fe20003f64070 */
[----:B-1----:R-:W2:Y:S01]  /*6310*/  LDL.LU R9, [R1+0x174] ;  /* 0x0001740001097983 */ /* 0x002ea20000300800 */
[----:B------:R-:W-:-:S03]  /*6320*/  @!P5 IMAD.IADD R4, R4, 0x1, -R29 ;  /* 0x000000010404d824 */ /* 0x000fc600078e0a1d */
[----:B------:R0:W-:Y:S01]  /*6330*/  STL [R1+0xb4], R8 ;  /* 0x0000b40801007387 */ /* 0x0001e20000100800 */
[--C-:B------:R-:W-:Y:S02]  /*6340*/  @!P0 IMAD.IADD R20, R20, 0x1, -R29.reuse ;  /* 0x0000000114148824 */ /* 0x100fe400078e0a1d */
[--C-:B------:R-:W-:Y:S01]  /*6350*/  @!P1 IMAD.IADD R19, R19, 0x1, -R29.reuse ;  /* 0x0000000113139824 */ /* 0x100fe200078e0a1d */
[----:B0-----:R-:W2:Y:S01]  /*6360*/  LDL.LU R8, [R1+0x194] ;  /* 0x0001940001087983 */ /* 0x001ea20000300800 */
[----:B------:R-:W-:-:S03]  /*6370*/  @!P2 IMAD.IADD R18, R18, 0x1, -R29 ;  /* 0x000000011212a824 */ /* 0x000fc600078e0a1d */
[----:B------:R0:W-:Y:S01]  /*6380*/  STL [R1+0xb8], R6 ;  /* 0x0000b80601007387 */ /* 0x0001e20000100800 */
[--C-:B------:R-:W-:Y:S02]  /*6390*/  @!P4 IMAD.IADD R5, R5, 0x1, -R29.reuse ;  /* 0x000000010505c824 */ /* 0x100fe400078e0a1d */
[----:B------:R-:W-:Y:S01]  /*63a0*/  @!P3 IMAD.IADD R7, R7, 0x1, -R29 ;  /* 0x000000010707b824 */ /* 0x000fe200078e0a1d */
[----:B0-----:R-:W2:Y:S04]  /*63b0*/  LDL.LU R6, [R1+0x198] ;  /* 0x0001980001067983 */ /* 0x001ea80000300800 */
[----:B------:R0:W-:Y:S04]  /*63c0*/  STL [R1+0xac], R4 ;  /* 0x0000ac0401007387 */ /* 0x0001e80000100800 */
[----:B0-----:R-:W2:Y:S04]  /*63d0*/  LDL.LU R4, [R1+0x180] ;  /* 0x0001800001047983 */ /* 0x001ea80000300800 */
[----:B------:R-:W-:Y:S04]  /*63e0*/  STL [R1+0xb0], R20 ;  /* 0x0000b01401007387 */ /* 0x000fe80000100800 */
[----:B------:R-:W-:Y:S04]  /*63f0*/  STL [R1+0x90], R19 ;  /* 0x0000901301007387 */ /* 0x000fe80000100800 */
[----:B------:R-:W-:Y:S04]  /*6400*/  STL [R1+0xa0], R18 ;  /* 0x0000a01201007387 */ /* 0x000fe80000100800 */
[----:B------:R0:W-:Y:S04]  /*6410*/  STL [R1+0x98], R5 ;  /* 0x0000980501007387 */ /* 0x0001e80000100800 */
[----:B------:R-:W-:Y:S04]  /*6420*/  STL [R1+0xa4], R7 ;  /* 0x0000a40701007387 */ /* 0x000fe80000100800 */
[----:B0-----:R-:W2:Y:S01]  /*6430*/  LDL R5, [R1+0x6c4] ;  /* 0x0006c40001057983 */ /* 0x001ea20000100800 */
[----:B------:R-:W-:-:S02]  /*6440*/  ISETP.GT.U32.AND P6, PT, R29, R2, PT ;  /* 0x000000021d00720c */ /* 0x000fc40003fc4070 */
[C---:B------:R-:W-:Y:S02]  /*6450*/  ISETP.GT.U32.AND P0, PT, R29.reuse, R17, PT ;  /* 0x000000111d00720c */ /* 0x040fe40003f04070 */
[C---:B------:R-:W-:Y:S02]  /*6460*/  ISETP.GT.U32.AND P1, PT, R29.reuse, R16, PT ;  /* 0x000000101d00720c */ /* 0x040fe40003f24070 */
[C---:B------:R-:W-:Y:S02]  /*6470*/  ISETP.GT.U32.AND P2, PT, R29.reuse, R15, PT ;  /* 0x0000000f1d00720c */ /* 0x040fe40003f44070 */
[----:B------:R-:W-:-:S05]  /*6480*/  ISETP.GT.U32.AND P3, PT, R29, R14, PT ;  /* 0x0000000e1d00720c */ /* 0x000fca0003f64070 */
[--C-:B------:R-:W-:Y:S02]  /*6490*/  @!P6 IMAD.IADD R2, R2, 0x1, -R29.reuse ;  /* 0x000000010202e824 */ /* 0x100fe400078e0a1d */
[--C-:B------:R-:W-:Y:S02]  /*64a0*/  @!P0 IMAD.IADD R17, R17, 0x1, -R29.reuse ;  /* 0x0000000111118824 */ /* 0x100fe400078e0a1d */
[--C-:B------:R-:W-:Y:S01]  /*64b0*/  @!P1 IMAD.IADD R16, R16, 0x1, -R29.reuse ;  /* 0x0000000110109824 */ /* 0x100fe200078e0a1d */
[----:B------:R-:W-:Y:S01]  /*64c0*/  ISETP.GT.U32.AND P5, PT, R29, R3, PT ;  /* 0x000000031d00720c */ /* 0x000fe20003fa4070 */
[--C-:B------:R-:W-:Y:S01]  /*64d0*/  @!P2 IMAD.IADD R15, R15, 0x1, -R29.reuse ;  /* 0x000000010f0fa824 */ /* 0x100fe200078e0a1d */
[----:B------:R-:W-:Y:S01]  /*64e0*/  ISETP.GT.U32.AND P4, PT, R29, R13, PT ;  /* 0x0000000d1d00720c */ /* 0x000fe20003f84070 */
[----:B------:R-:W-:Y:S02]  /*64f0*/  @!P3 IMAD.IADD R14, R14, 0x1, -R29 ;  /* 0x000000010e0eb824 */ /* 0x000fe400078e0a1d */
[----:B------:R-:W-:Y:S01]  /*6500*/  IMAD.HI.U32 R0, R27, R26, RZ ;  /* 0x0000001a1b007227 */ /* 0x000fe200078e00ff */
[----:B------:R0:W-:Y:S03]  /*6510*/  STL [R1+0x30], R2 ;  /* 0x0000300201007387 */ /* 0x0001e60000100800 */
[----:B------:R-:W-:-:S04]  /*6520*/  IMAD.MOV R0, RZ, RZ, -R0 ;  /* 0x000000ffff007224 */ /* 0x000fc800078e0a00 */
[--C-:B------:R-:W-:Y:S02]  /*6530*/  @!P5 IMAD.IADD R3, R3, 0x1, -R29.reuse ;  /* 0x000000010303d824 */ /* 0x100fe400078e0a1d */
[----:B------:R-:W-:-:S03]  /*6540*/  @!P4 IMAD.IADD R13, R13, 0x1, -R29 ;  /* 0x000000010d0dc824 */ /* 0x000fc600078e0a1d */
[----:B------:R1:W-:Y:S01]  /*6550*/  STL [R1+0x9c], R3 ;  /* 0x00009c0301007387 */ /* 0x0003e20000100800 */
[----:B------:R-:W-:-:S03]  /*6560*/  IMAD R26, R29, R0, R26 ;  /* 0x000000001d1a7224 */ /* 0x000fc600078e021a */
[----:B0-----:R-:W2:Y:S04]  /*6570*/  LDL.LU R2, [R1+0x184] ;  /* 0x0001840001027983 */ /* 0x001ea80000300800 */
[----:B-1----:R-:W2:Y:S01]  /*6580*/  LDL.LU R3, [R1+0x13c] ;  /* 0x00013c0001037983 */ /* 0x002ea20000300800 */
[C---:B---3--:R-:W-:Y:S02]  /*6590*/  ISETP.GT.U32.AND P6, PT, R29.reuse, R12, PT ;  /* 0x0000000c1d00720c */ /* 0x048fe40003fc4070 */
[C---:B----4-:R-:W-:Y:S02]  /*65a0*/  ISETP.GT.U32.AND P0, PT, R29.reuse, R11, PT ;  /* 0x0000000b1d00720c */ /* 0x050fe40003f04070 */
[C---:B--2---:R-:W-:Y:S02]  /*65b0*/  ISETP.GT.U32.AND P1, PT, R29.reuse, R10, PT ;  /* 0x0000000a1d00720c */ /* 0x044fe40003f24070 */
[----:B------:R-:W-:-:S07]  /*65c0*/  ISETP.GT.U32.AND P2, PT, R29, R9, PT ;  /* 0x000000091d00720c */ /* 0x000fce0003f44070 */
[--C-:B------:R-:W-:Y:S01]  /*65d0*/  @!P6 IMAD.IADD R12, R12, 0x1, -R29.reuse ;  /* 0x000000010c0ce824 */ /* 0x100fe200078e0a1d */
[----:B------:R-:W-:Y:S01]  /*65e0*/  ISETP.GT.U32.AND P6, PT, R29, R17, PT ;  /* 0x000000111d00720c */ /* 0x000fe20003fc4070 */
[--C-:B------:R-:W-:Y:S01]  /*65f0*/  @!P0 IMAD.IADD R11, R11, 0x1, -R29.reuse ;  /* 0x000000010b0b8824 */ /* 0x100fe200078e0a1d */
[C---:B------:R-:W-:Y:S01]  /*6600*/  ISETP.GT.U32.AND P0, PT, R29.reuse, R16, PT ;  /* 0x000000101d00720c */ /* 0x040fe20003f04070 */
[--C-:B------:R-:W-:Y:S01]  /*6610*/  @!P1 IMAD.IADD R10, R10, 0x1, -R29.reuse ;  /* 0x000000010a0a9824 */ /* 0x100fe200078e0a1d */
[C---:B------:R-:W-:Y:S02]  /*6620*/  ISETP.GT.U32.AND P1, PT, R29.reuse, R15, PT ;  /* 0x0000000f1d00720c */ /* 0x040fe40003f24070 */
[----:B------:R-:W-:Y:S01]  /*6630*/  ISETP.GT.U32.AND P3, PT, R29, R8, PT ;  /* 0x000000081d00720c */ /* 0x000fe20003f64070 */
[----:B------:R-:W-:Y:S01]  /*6640*/  @!P2 IMAD.IADD R9, R9, 0x1, -R29 ;  /* 0x000000010909a824 */ /* 0x000fe200078e0a1d */
[----:B------:R-:W-:-:S05]  /*6650*/  ISETP.GT.U32.AND P2, PT, R29, R14, PT ;  /* 0x0000000e1d00720c */ /* 0x000fca0003f44070 */
[--C-:B------:R-:W-:Y:S01]  /*6660*/  @!P6 IMAD.IADD R17, R17, 0x1, -R29.reuse ;  /* 0x000000011111e824 */ /* 0x100fe200078e0a1d */
[----:B------:R-:W-:Y:S01]  /*6670*/  ISETP.GT.U32.AND P5, PT, R29, R28, PT ;  /* 0x0000001c1d00720c */ /* 0x000fe20003fa4070 */
[--C-:B------:R-:W-:Y:S02]  /*6680*/  @!P0 IMAD.IADD R16, R16, 0x1, -R29.reuse ;  /* 0x0000000110108824 */ /* 0x100fe400078e0a1d */
[--C-:B------:R-:W-:Y:S02]  /*6690*/  @!P1 IMAD.IADD R15, R15, 0x1, -R29.reuse ;  /* 0x000000010f0f9824 */ /* 0x100fe400078e0a1d */
[--C-:B------:R-:W-:Y:S01]  /*66a0*/  @!P3 IMAD.IADD R8, R8, 0x1, -R29.reuse ;  /* 0x000000010808b824 */ /* 0x100fe200078e0a1d */
[C---:B------:R-:W-:Y:S01]  /*66b0*/  ISETP.GT.U32.AND P3, PT, R29.reuse, R13, PT ;  /* 0x0000000d1d00720c */ /* 0x040fe20003f64070 */
[----:B------:R-:W-:Y:S01]  /*66c0*/  @!P2 IMAD.IADD R14, R14, 0x1, -R29 ;  /* 0x000000010e0ea824 */ /* 0x000fe200078e0a1d */
[----:B------:R-:W-:-:S05]  /*66d0*/  ISETP.GT.U32.AND P4, PT, R29, R6, PT ;  /* 0x000000061d00720c */ /* 0x000fca0003f84070 */
[----:B------:R-:W-:-:S06]  /*66e0*/  @!P5 IMAD.IADD R28, R28, 0x1, -R29 ;  /* 0x000000011c1cd824 */ /* 0x000fcc00078e0a1d */
[--C-:B------:R-:W-:Y:S02]  /*66f0*/  @!P3 IMAD.IADD R13, R13, 0x1, -R29.reuse ;  /* 0x000000010d0db824 */ /* 0x100fe400078e0a1d */
[--C-:B------:R-:W-:Y:S01]  /*6700*/  @!P4 IMAD.IADD R6, R6, 0x1, -R29.reuse ;  /* 0x000000010606c824 */ /* 0x100fe200078e0a1d */
[----:B------:R-:W-:Y:S02]  /*6710*/  ISETP.GT.U32.AND P4, PT, R29, R28, PT ;  /* 0x0000001c1d00720c */ /* 0x000fe40003f84070 */
[----:B------:R-:W-:Y:S02]  /*6720*/  IABS R0, R5 ;  /* 0x0000000500007213 */ /* 0x000fe40000000000 */
[----:B------:R-:W2:Y:S04]  /*6730*/  LDL.LU R5, [R1+0x160] ;  /* 0x0001600001057983 */ /* 0x000ea80000300800 */
[----:B------:R-:W3:Y:S04]  /*6740*/  LDL.LU R7, [R1+0x164] ;  /* 0x0001640001077983 */ /* 0x000ee80000300800 */
[----:B------:R-:W4:Y:S04]  /*6750*/  LDL.LU R21, [R1+0x144] ;  /* 0x0001440001157983 */ /* 0x000f280000300800 */
[----:B------:R-:W4:Y:S04]  /*6760*/  LDL.LU R20, [R1+0x14c] ;  /* 0x00014c0001147983 */ /* 0x000f280000300800 */
[----:B------:R0:W-:Y:S04]  /*6770*/  STL [R1+0x80], R17 ;  /* 0x0000801101007387 */ /* 0x0001e80000100800 */
[----:B------:R1:W-:Y:S04]  /*6780*/  STL [R1+0x8c], R16 ;  /* 0x00008c1001007387 */ /* 0x0003e80000100800 */
[----:B------:R-:W4:Y:S04]  /*6790*/  LDL.LU R19, [R1+0xfc] ;  /* 0x0000fc0001137983 */ /* 0x000f280000300800 */
[----:B------:R0:W-:Y:S04]  /*67a0*/  STL [R1+0x84], R15 ;  /* 0x0000840f01007387 */ /* 0x0001e80000100800 */
[----:B------:R1:W-:Y:S04]  /*67b0*/  STL [R1+0x88], R14 ;  /* 0x0000880e01007387 */ /* 0x0003e80000100800 */
[----:B------:R-:W4:Y:S04]  /*67c0*/  LDL.LU R18, [R1+0x124] ;  /* 0x0001240001127983 */ /* 0x000f280000300800 */
[----:B0-----:R-:W4:Y:S04]  /*67d0*/  LDL.LU R17, [R1+0x12c] ;  /* 0x00012c0001117983 */ /* 0x001f280000300800 */
[----:B------:R-:W-:Y:S04]  /*67e0*/  STL [R1+0x78], R13 ;  /* 0x0000780d01007387 */ /* 0x000fe80000100800 */
[----:B-1----:R-:W4:Y:S01]  /*67f0*/  LDL.LU R16, [R1+0x108] ;  /* 0x0001080001107983 */ /* 0x002f220000300800 */
[----:B------:R-:W-:-:S03]  /*6800*/  @!P4 IMAD.IADD R28, R28, 0x1, -R29 ;  /* 0x000000011c1cc824 */ /* 0x000fc600078e0a1d */
[----:B------:R-:W4:Y:S04]  /*6810*/  LDL.LU R15, [R1+0x10c] ;  /* 0x00010c00010f7983 */ /* 0x000f280000300800 */
[----:B------:R0:W-:Y:S04]  /*6820*/  STL [R1+0x7c], R28 ;  /* 0x00007c1c01007387 */ /* 0x0001e80000100800 */
[----:B------:R-:W4:Y:S04]  /*6830*/  LDL.LU R14, [R1+0x2c] ;  /* 0x00002c00010e7983 */ /* 0x000f280000300800 */
[----:B0-----:R-:W4:Y:S01]  /*6840*/  LDL.LU R28, [R1+0xe8] ;  /* 0x0000e800011c7983 */ /* 0x001f220000300800 */
[----:B------:R-:W-:-:S02]  /*6850*/  ISETP.GT.U32.AND P5, PT, R29, R4, PT ;  /* 0x000000041d00720c */ /* 0x000fc40003fa4070 */
[C---:B------:R-:W-:Y:S02]  /*6860*/  ISETP.GT.U32.AND P6, PT, R29.reuse, R12, PT ;  /* 0x0000000c1d00720c */ /* 0x040fe40003fc4070 */
[C---:B------:R-:W-:Y:S02]  /*6870*/  ISETP.GT.U32.AND P0, PT, R29.reuse, R11, PT ;  /* 0x0000000b1d00720c */ /* 0x040fe40003f04070 */
[----:B------:R-:W-:-:S07]  /*6880*/  ISETP.GT.U32.AND P1, PT, R29, R10, PT ;  /* 0x0000000a1d00720c */ /* 0x000fce0003f24070 */
[----:B------:R-:W-:-:S05]  /*6890*/  @!P5 IMAD.IADD R4, R4, 0x1, -R29 ;  /* 0x000000010404d824 */ /* 0x000fca00078e0a1d */
[C---:B------:R-:W-:Y:S01]  /*68a0*/  ISETP.GT.U32.AND P5, PT, R29.reuse, R4, PT ;  /* 0x000000041d00720c */ /* 0x040fe20003fa4070 */
[--C-:B------:R-:W-:Y:S01]  /*68b0*/  @!P6 IMAD.IADD R12, R12, 0x1, -R29.reuse ;  /* 0x000000010c0ce824 */ /* 0x100fe200078e0a1d */
[----:B------:R-:W-:Y:S01]  /*68c0*/  ISETP.GT.U32.AND P6, PT, R29, R2, PT ;  /* 0x000000021d00720c */ /* 0x000fe20003fc4070 */
[--C-:B------:R-:W-:Y:S01]  /*68d0*/  @!P0 IMAD.IADD R11, R11, 0x1, -R29.reuse ;  /* 0x000000010b0b8824 */ /* 0x100fe200078e0a1d */
[C---:B------:R-:W-:Y:S02]  /*68e0*/  ISETP.GT.U32.AND P2, PT, R29.reuse, R9, PT ;  /* 0x000000091d00720c */ /* 0x040fe40003f44070 */
[C---:B------:R-:W-:Y:S01]  /*68f0*/  ISETP.GT.U32.AND P0, PT, R29.reuse, R3, PT ;  /* 0x000000031d00720c */ /* 0x040fe20003f04070 */
[----:B------:R-:W-:Y:S01]  /*6900*/  @!P1 IMAD.IADD R10, R10, 0x1, -R29 ;  /* 0x000000010a0a9824 */ /* 0x000fe200078e0a1d */
[----:B------:R-:W-:-:S05]  /*6910*/  ISETP.GT.U32.AND P3, PT, R29, R8, PT ;  /* 0x000000081d00720c */ /* 0x000fca0003f64070 */
[--C-:B------:R-:W-:Y:S01]  /*6920*/  @!P5 IMAD.IADD R4, R4, 0x1, -R29.reuse ;  /* 0x000000010404d824 */ /* 0x100fe200078e0a1d */
[----:B------:R-:W-:Y:S01]  /*6930*/  ISETP.GT.U32.AND P4, PT, R29, R6, PT ;  /* 0x000000061d00720c */ /* 0x000fe20003f84070 */
[--C-:B------:R-:W-:Y:S02]  /*6940*/  @!P6 IMAD.IADD R2, R2, 0x1, -R29.reuse ;  /* 0x000000010202e824 */ /* 0x100fe400078e0a1d */
[--C-:B------:R-:W-:Y:S02]  /*6950*/  @!P2 IMAD.IADD R9, R9, 0x1, -R29.reuse ;  /* 0x000000010909a824 */ /* 0x100fe400078e0a1d */
[--C-:B------:R-:W-:Y:S02]  /*6960*/  @!P0 IMAD.IADD R3, R3, 0x1, -R29.reuse ;  /* 0x0000000103038824 */ /* 0x100fe400078e0a1d */
[--C-:B------:R-:W-:Y:S01]  /*6970*/  @!P3 IMAD.IADD R8, R8, 0x1, -R29.reuse ;  /* 0x000000010808b824 */ /* 0x100fe200078e0a1d */
[----:B------:R0:W-:Y:S05]  /*6980*/  STL [R1+0x1b4], R12 ;  /* 0x0001b40c01007387 */ /* 0x0001ea0000100800 */
[----:B------:R-:W-:Y:S01]  /*6990*/  @!P4 IMAD.IADD R6, R6, 0x1, -R29 ;  /* 0x000000010606c824 */ /* 0x000fe200078e0a1d */
[----:B------:R1:W-:Y:S04]  /*69a0*/  STL [R1+0x1a4], R11 ;  /* 0x0001a40b01007387 */ /* 0x0003e80000100800 */
[----:B------:R0:W-:Y:S04]  /*69b0*/  STL [R1+0x1a8], R10 ;  /* 0x0001a80a01007387 */ /* 0x0001e80000100800 */
[----:B------:R1:W-:Y:S04]  /*69c0*/  STL [R1+0x174], R9 ;  /* 0x0001740901007387 */ /* 0x0003e80000100800 */
[----:B------:R1:W-:Y:S04]  /*69d0*/  STL [R1+0x194], R8 ;  /* 0x0001940801007387 */ /* 0x0003e80000100800 */
[----:B0-----:R-:W4:Y:S04]  /*69e0*/  LDL.LU R12, [R1+0xec] ;  /* 0x0000ec00010c7983 */ /* 0x001f280000300800 */
[----:B------:R-:W-:Y:S01]  /*69f0*/  STL [R1+0x198], R6 ;  /* 0x0001980601007387 */ /* 0x000fe20000100800 */
[----:B------:R-:W-:-:S03]  /*6a00*/  IMAD.MOV.U32 R13, RZ, RZ, R0 ;  /* 0x000000ffff0d7224 */ /* 0x000fc600078e0000 */
[----:B-1----:R-:W4:Y:S04]  /*6a10*/  LDL.LU R11, [R1+0x28] ;  /* 0x00002800010b7983 */ /* 0x002f280000300800 */
[----:B------:R-:W4:Y:S04]  /*6a20*/  LDL.LU R10, [R1+0x24] ;  /* 0x00002400010a7983 */ /* 0x000f280000300800 */
[----:B------:R-:W-:Y:S04]  /*6a30*/  STL [R1+0x180], R4 ;  /* 0x0001800401007387 */ /* 0x000fe80000100800 */
[----:B------:R-:W4:Y:S04]  /*6a40*/  LDL.LU R9, [R1+0x20] ;  /* 0x0000200001097983 */ /* 0x000f280000300800 */
[----:B------:R-:W4:Y:S04]  /*6a50*/  LDL.LU R0, [R1+0x1c] ;  /* 0x00001c0001007983 */ /* 0x000f280000300800 */
[----:B------:R-:W4:Y:S01]  /*6a60*/  LDL.LU R8, [R1+0x18] ;  /* 0x0000180001087983 */ /* 0x000f220000300800 */
[----:B--2---:R-:W-:-:S02]  /*6a70*/  ISETP.GT.U32.AND P1, PT, R29, R5, PT ;  /* 0x000000051d00720c */ /* 0x004fc40003f24070 */
[----:B---3--:R-:W-:-:S11]  /*6a80*/  ISETP.GT.U32.AND P2, PT, R29, R7, PT ;  /* 0x000000071d00720c */ /* 0x008fd60003f44070 */
[----:B------:R-:W-:Y:S01]  /*6a90*/  @!P1 IMAD.IADD R5, R5, 0x1, -R29 ;  /* 0x0000000105059824 */ /* 0x000fe200078e0a1d */
[C---:B----4-:R-:W-:Y:S02]  /*6aa0*/  ISETP.GT.U32.AND P5, PT, R29.reuse, R19, PT ;  /* 0x000000131d00720c */ /* 0x050fe40003fa4070 */
[C---:B------:R-:W-:Y:S02]  /*6ab0*/  ISETP.GT.U32.AND P6, PT, R29.reuse, R18, PT ;  /* 0x000000121d00720c */ /* 0x040fe40003fc4070 */
[----:B------:R-:W-:-:S09]  /*6ac0*/  ISETP.GT.U32.AND P0, PT, R29, R17, PT ;  /* 0x000000111d00720c */ /* 0x000fd20003f04070 */
[--C-:B------:R-:W-:Y:S01]  /*6ad0*/  @!P5 IMAD.IADD R19, R19, 0x1, -R29.reuse ;  /* 0x000000011313d824 */ /* 0x100fe200078e0a1d */
[C---:B------:R-:W-:Y:S02]  /*6ae0*/  ISETP.GT.U32.AND P5, PT, R29.reuse, R2, PT ;  /* 0x000000021d00720c */ /* 0x040fe40003fa4070 */
[C---:B------:R-:W-:Y:S01]  /*6af0*/  ISETP.GT.U32.AND P1, PT, R29.reuse, R16, PT ;  /* 0x000000101d00720c */ /* 0x040fe20003f24070 */
[--C-:B------:R-:W-:Y:S01]  /*6b00*/  @!P6 IMAD.IADD R18, R18, 0x1, -R29.reuse ;  /* 0x000000011212e824 */ /* 0x100fe200078e0a1d */
[C---:B------:R-:W-:Y:S02]  /*6b10*/  ISETP.GT.U32.AND P3, PT, R29.reuse, R21, PT ;  /* 0x000000151d00720c */ /* 0x040fe40003f64070 */
[C---:B------:R-:W-:Y:S02]  /*6b20*/  ISETP.GT.U32.AND P4, PT, R29.reuse, R20, PT ;  /* 0x000000141d00720c */ /* 0x040fe40003f84070 */
[----:B------:R-:W-:Y:S01]  /*6b30*/  ISETP.GT.U32.AND P6, PT, R29, R3, PT ;  /* 0x000000031d00720c */ /* 0x000fe20003fc4070 */
[----:B------:R-:W-:-:S02]  /*6b40*/  @!P2 IMAD.IADD R7, R7, 0x1, -R29 ;  /* 0x000000010707a824 */ /* 0x000fc400078e0a1d */
[--C-:B------:R-:W-:Y:S01]  /*6b50*/  @!P0 IMAD.IADD R17, R17, 0x1, -R29.reuse ;  /* 0x0000000111118824 */ /* 0x100fe200078e0a1d */
[C---:B------:R-:W-:Y:S01]  /*6b60*/  ISETP.GT.U32.AND P0, PT, R29.reuse, R5, PT ;  /* 0x000000051d00720c */ /* 0x040fe20003f04070 */
[--C-:B------:R-:W-:Y:S02]  /*6b70*/  @!P5 IMAD.IADD R2, R2, 0x1, -R29.reuse ;  /* 0x000000010202d824 */ /* 0x100fe400078e0a1d */
[--C-:B------:R-:W-:Y:S01]  /*6b80*/  @!P1 IMAD.IADD R16, R16, 0x1, -R29.reuse ;  /* 0x0000000110109824 */ /* 0x100fe200078e0a1d */
[C---:B------:R-:W-:Y:S02]  /*6b90*/  ISETP.GT.U32.AND P1, PT, R29.reuse, R7, PT ;  /* 0x000000071d00720c */ /* 0x040fe40003f24070 */
[----:B------:R-:W-:Y:S01]  /*6ba0*/  ISETP.GT.U32.AND P2, PT, R29, R15, PT ;  /* 0x0000000f1d00720c */ /* 0x000fe20003f44070 */
[--C-:B------:R-:W-:Y:S01]  /*6bb0*/  @!P3 IMAD.IADD R21, R21, 0x1, -R29.reuse ;  /* 0x000000011515b824 */ /* 0x100fe200078e0a1d */
[----:B------:R-:W-:Y:S01]  /*6bc0*/  ISETP.GT.U32.AND P3, PT, R29, R14, PT ;  /* 0x0000000e1d00720c */ /* 0x000fe20003f64070 */
[--C-:B------:R-:W-:Y:S01]  /*6bd0*/  @!P4 IMAD.IADD R20, R20, 0x1, -R29.reuse ;  /* 0x000000011414c824 */ /* 0x100fe200078e0a1d */
[----:B------:R0:W-:Y:S01]  /*6be0*/  STL [R1+0x184], R2 ;  /* 0x0001840201007387 */ /* 0x0001e20000100800 */
[--C-:B------:R-:W-:Y:S01]  /*6bf0*/  @!P6 IMAD.IADD R3, R3, 0x1, -R29.reuse ;  /* 0x000000010303e824 */ /* 0x100fe200078e0a1d */
[----:B------:R-:W-:Y:S01]  /*6c00*/  ISETP.GT.U32.AND P4, PT, R29, R28, PT ;  /* 0x0000001c1d00720c */ /* 0x000fe20003f84070 */
[--C-:B------:R-:W-:Y:S01]  /*6c10*/  @!P0 IMAD.IADD R5, R5, 0x1, -R29.reuse ;  /* 0x0000000105058824 */ /* 0x100fe200078e0a1d */
[----:B0-----:R-:W2:Y:S03]  /*6c20*/  LDL.LU R2, [R1+0x14] ;  /* 0x0000140001027983 */ /* 0x001ea60000300800 */
[--C-:B------:R-:W-:Y:S01]  /*6c30*/  @!P1 IMAD.IADD R7, R7, 0x1, -R29.reuse ;  /* 0x0000000107079824 */ /* 0x100fe200078e0a1d */
[----:B------:R0:W-:Y:S01]  /*6c40*/  STL [R1+0x13c], R3 ;  /* 0x00013c0301007387 */ /* 0x0001e20000100800 */
[--C-:B------:R-:W-:Y:S01]  /*6c50*/  @!P2 IMAD.IADD R15, R15, 0x1, -R29.reuse ;  /* 0x000000010f0fa824 */ /* 0x100fe200078e0a1d */
[C---:B------:R-:W-:Y:S01]  /*6c60*/  ISETP.GT.U32.AND P2, PT, R29.reuse, R21, PT ;  /* 0x000000151d00720c */ /* 0x040fe20003f44070 */
[--C-:B------:R-:W-:Y:S01]  /*6c70*/  @!P3 IMAD.IADD R14, R14, 0x1, -R29.reuse ;  /* 0x000000010e0eb824 */ /* 0x100fe200078e0a1d */
[----:B0-----:R-:W3:Y:S04]  /*6c80*/  LDL.LU R3, [R1+0x10] ;  /* 0x0000100001037983 */ /* 0x001ee80000300800 */
[----:B------:R-:W4:Y:S04]  /*6c90*/  LDL.LU R4, [R1+0xc] ;  /* 0x00000c0001047983 */ /* 0x000f280000300800 */
[----:B------:R0:W-:Y:S01]  /*6ca0*/  STL [R1+0x160], R5 ;  /* 0x0001600501007387 */ /* 0x0001e20000100800 */
[C---:B------:R-:W-:Y:S01]  /*6cb0*/  ISETP.GT.U32.AND P3, PT, R29.reuse, R20, PT ;  /* 0x000000141d00720c */ /* 0x040fe20003f64070 */
[----:B------:R-:W-:Y:S01]  /*6cc0*/  @!P4 IMAD.IADD R28, R28, 0x1, -R29 ;  /* 0x000000011c1cc824 */ /* 0x000fe200078e0a1d */
[C---:B------:R-:W-:Y:S01]  /*6cd0*/  ISETP.GT.U32.AND P4, PT, R29.reuse, R19, PT ;  /* 0x000000131d00720c */ /* 0x040fe20003f84070 */
[----:B0-----:R-:W4:Y:S04]  /*6ce0*/  LDL.LU R5, [R1+0x8] ;  /* 0x0000080001057983 */ /* 0x001f280000300800 */
[----:B------:R-:W4:Y:S04]  /*6cf0*/  LDL.LU R6, [R1+0x4] ;  /* 0x0000040001067983 */ /* 0x000f280000300800 */
[----:B------:R0:W-:Y:S01]  /*6d00*/  STL [R1+0x164], R7 ;  /* 0x0001640701007387 */ /* 0x0001e20000100800 */
[----:B------:R-:W-:-:S02]  /*6d10*/  ISETP.GT.U32.AND P5, PT, R29, R18, PT ;  /* 0x000000121d00720c */ /* 0x000fc40003fa4070 */
[C---:B------:R-:W-:Y:S01]  /*6d20*/  ISETP.GT.U32.AND P0, PT, R29.reuse, R17, PT ;  /* 0x000000111d00720c */ /* 0x040fe20003f04070 */
[----:B0-----:R-:W4:Y:S01]  /*6d30*/  LDL.LU R7, [R1] ;  /* 0x0000000001077983 */ /* 0x001f220000300800 */
[----:B------:R-:W-:Y:S01]  /*6d40*/  ISETP.GT.U32.AND P1, PT, R29, R16, PT ;  /* 0x000000101d00720c */ /* 0x000fe20003f24070 */
[--C-:B------:R-:W-:Y:S01]  /*6d50*/  @!P2 IMAD.IADD R21, R21, 0x1, -R29.reuse ;  /* 0x000000011515a824 */ /* 0x100fe200078e0a1d */
[C---:B------:R-:W-:Y:S01]  /*6d60*/  ISETP.GT.U32.AND P2, PT, R29.reuse, R15, PT ;  /* 0x0000000f1d00720c */ /* 0x040fe20003f44070 */
[--C-:B------:R-:W-:Y:S01]  /*6d70*/  @!P3 IMAD.IADD R20, R20, 0x1, -R29.reuse ;  /* 0x000000011414b824 */ /* 0x100fe200078e0a1d */
[----:B------:R-:W-:Y:S01]  /*6d80*/  ISETP.GT.U32.AND P6, PT, R29, R14, PT ;  /* 0x0000000e1d00720c */ /* 0x000fe20003fc4070 */
[--C-:B------:R-:W-:Y:S01]  /*6d90*/  @!P4 IMAD.IADD R19, R19, 0x1, -R29.reuse ;  /* 0x000000011313c824 */ /* 0x100fe200078e0a1d */
[----:B------:R-:W-:Y:S01]  /*6da0*/  ISETP.GT.U32.AND P3, PT, R29, R28, PT ;  /* 0x0000001c1d00720c */ /* 0x000fe20003f64070 */
[----:B------:R0:W-:Y:S02]  /*6db0*/  STL [R1+0x144], R21 ;  /* 0x0001441501007387 */ /* 0x0001e40000100800 */
[----:B------:R-:W-:-:S02]  /*6dc0*/  @!P5 IMAD.IADD R18, R18, 0x1, -R29 ;  /* 0x000000011212d824 */ /* 0x000fc400078e0a1d */
[--C-:B------:R-:W-:Y:S02]  /*6dd0*/  @!P0 IMAD.IADD R17, R17, 0x1, -R29.reuse ;  /* 0x0000000111118824 */ /* 0x100fe400078e0a1d */
[--C-:B------:R-:W-:Y:S01]  /*6de0*/  @!P1 IMAD.IADD R16, R16, 0x1, -R29.reuse ;  /* 0x0000000110109824 */ /* 0x100fe200078e0a1d */
[----:B0-----:R-:W4:Y:S04]  /*6df0*/  LDL.LU R21, [R1+0xb40] ;  /* 0x000b400001157983 */ /* 0x001f280000300800 */
[----:B------:R0:W-:Y:S01]  /*6e00*/  STL [R1+0x14c], R20 ;  /* 0x00014c1401007387 */ /* 0x0001e20000100800 */
[--C-:B------:R-:W-:Y:S02]  /*6e10*/  @!P2 IMAD.IADD R15, R15, 0x1, -R29.reuse ;  /* 0x000000010f0fa824 */ /* 0x100fe400078e0a1d */
[--C-:B------:R-:W-:Y:S01]  /*6e20*/  @!P6 IMAD.IADD R14, R14, 0x1, -R29.reuse ;  /* 0x000000010e0ee824 */ /* 0x100fe200078e0a1d */
[----:B0-----:R-:W4:Y:S04]  /*6e30*/  LDL.LU R20, [R1+0xb3c] ;  /* 0x000b3c0001147983 */ /* 0x001f280000300800 */
[----:B------:R0:W-:Y:S01]  /*6e40*/  STL [R1+0xfc], R19 ;  /* 0x0000fc1301007387 */ /* 0x0001e20000100800 */
[----:B------:R-:W-:-:S03]  /*6e50*/  @!P3 IMAD.IADD R28, R28, 0x1, -R29 ;  /* 0x000000011c1cb824 */ /* 0x000fc600078e0a1d */
[----:B0-----:R-:W4:Y:S04]  /*6e60*/  LDL.LU R19, [R1+0xb38] ;  /* 0x000b380001137983 */ /* 0x001f280000300800 */
[----:B------:R0:W-:Y:S04]  /*6e70*/  STL [R1+0x124], R18 ;  /* 0x0001241201007387 */ /* 0x0001e80000100800 */
        /* <DEDUP_REMOVED lines=10> */
[----:B0-----:R-:W4:Y:S01]  /*6f20*/  LDL.LU R28, [R1+0xb20] ;  /* 0x000b2000011c7983 */ /* 0x001f220000300800 */
[----:B------:R-:W-:-:S02]  /*6f30*/  ISETP.GT.U32.AND P4, PT, R29, R12, PT ;  /* 0x0000000c1d00720c */ /* 0x000fc40003f84070 */
[C---:B------:R-:W-:Y:S02]  /*6f40*/  ISETP.GT.U32.AND P5, PT, R29.reuse, R11, PT ;  /* 0x0000000b1d00720c */ /* 0x040fe40003fa4070 */
[C---:B------:R-:W-:Y:S02]  /*6f50*/  ISETP.GT.U32.AND P0, PT, R29.reuse, R10, PT ;  /* 0x0000000a1d00720c */ /* 0x040fe40003f04070 */
[C---:B------:R-:W-:Y:S02]  /*6f60*/  ISETP.GT.U32.AND P1, PT, R29.reuse, R9, PT ;  /* 0x000000091d00720c */ /* 0x040fe40003f24070 */
[----:B------:R-:W-:-:S05]  /*6f70*/  ISETP.GT.U32.AND P2, PT, R29, R0, PT ;  /* 0x000000001d00720c */ /* 0x000fca0003f44070 */
[--C-:B------:R-:W-:Y:S02]  /*6f80*/  @!P4 IMAD.IADD R12, R12, 0x1, -R29.reuse ;  /* 0x000000010c0cc824 */ /* 0x100fe400078e0a1d */
[--C-:B------:R-:W-:Y:S01]  /*6f90*/  @!P5 IMAD.IADD R11, R11, 0x1, -R29.reuse ;  /* 0x000000010b0bd824 */ /* 0x100fe200078e0a1d */
[----:B------:R-:W-:Y:S01]  /*6fa0*/  ISETP.GT.U32.AND P6, PT, R29, R8, PT ;  /* 0x000000081d00720c */ /* 0x000fe20003fc4070 */
[--C-:B------:R-:W-:Y:S02]  /*6fb0*/  @!P0 IMAD.IADD R10, R10, 0x1, -R29.reuse ;  /* 0x000000010a0a8824 */ /* 0x100fe400078e0a1d */
[--C-:B------:R-:W-:Y:S02]  /*6fc0*/  @!P1 IMAD.IADD R9, R9, 0x1, -R29.reuse ;  /* 0x0000000109099824 */ /* 0x100fe400078e0a1d */
[----:B------:R-:W-:Y:S02]  /*6fd0*/  @!P2 IMAD.IADD R0, R0, 0x1, -R29 ;  /* 0x000000010000a824 */ /* 0x000fe400078e0a1d */
[----:B------:R-:W-:-:S06]  /*6fe0*/  IMAD.HI.U32 R27, R27, R13, RZ ;  /* 0x0000000d1b1b7227 */ /* 0x000fcc00078e00ff */
[----:B------:R-:W-:Y:S02]  /*6ff0*/  @!P6 IMAD.IADD R8, R8, 0x1, -R29 ;  /* 0x000000010808e824 */ /* 0x000fe400078e0a1d */
[----:B------:R-:W-:-:S04]  /*7000*/  IMAD.MOV R27, RZ, RZ, -R27 ;  /* 0x000000ffff1b7224 */ /* 0x000fc800078e0a1b */
[C---:B------:R-:W-:Y:S02]  /*7010*/  IMAD R27, R29.reuse, R27, R13 ;  /* 0x0000001b1d1b7224 */ /* 0x040fe400078e020d */
[----:B------:R-:W4:Y:S01]  /*7020*/  LDL.LU R13, [R1+0xb1c] ;  /* 0x000b1c00010d7983 */ /* 0x000f220000300800 */
[C---:B--2---:R-:W-:Y:S02]  /*7030*/  ISETP.GT.U32.AND P3, PT, R29.reuse, R2, PT ;  /* 0x000000021d00720c */ /* 0x044fe40003f64070 */
[C---:B---3--:R-:W-:Y:S02]  /*7040*/  ISETP.GT.U32.AND P4, PT, R29.reuse, R3, PT ;  /* 0x000000031d00720c */ /* 0x048fe40003f84070 */
[----:B----4-:R-:W-:-:S09]  /*7050*/  ISETP.GT.U32.AND P5, PT, R29, R4, PT ;  /* 0x000000041d00720c */ /* 0x010fd20003fa4070 */
[--C-:B------:R-:W-:Y:S01]  /*7060*/  @!P3 IMAD.IADD R2, R2, 0x1, -R29.reuse ;  /* 0x000000010202b824 */ /* 0x100fe200078e0a1d */
[C---:B------:R-:W-:Y:S02]  /*7070*/  ISETP.GT.U32.AND P3, PT, R29.reuse, R12, PT ;  /* 0x0000000c1d00720c */ /* 0x040fe40003f64070 */
[C---:B------:R-:W-:Y:S02]  /*7080*/  ISETP.GT.U32.AND P0, PT, R29.reuse, R5, PT ;  /* 0x000000051d00720c */ /* 0x040fe40003f04070 */
[----:B------:R-:W-:Y:S01]  /*7090*/  ISETP.GT.U32.AND P1, PT, R29, R6, PT ;  /* 0x000000061d00720c */ /* 0x000fe20003f24070 */
[--C-:B------:R-:W-:Y:S01]  /*70a0*/  @!P4 IMAD.IADD R3, R3, 0x1, -R29.reuse ;  /* 0x000000010303c824 */ /* 0x100fe200078e0a1d */
        /* <DEDUP_REMOVED lines=8> */
[----:B------:R-:W-:Y:S01]  /*7130*/  @!P3 IMAD.IADD R12, R12, 0x1, -R29 ;  /* 0x000000010c0cb824 */ /* 0x000fe200078e0a1d */
[----:B------:R-:W-:-:S03]  /*7140*/  ISETP.GT.U32.AND P3, PT, R29, R2, PT ;  /* 0x000000021d00720c */ /* 0x000fc60003f64070 */
[--C-:B------:R-:W-:Y:S01]  /*7150*/  @!P2 IMAD.IADD R7, R7, 0x1, -R29.reuse ;  /* 0x000000010707a824 */ /* 0x100fe200078e0a1d */
[----:B------:R-:W-:Y:S01]  /*7160*/  ISETP.GT.U32.AND P2, PT, R29, R8, PT ;  /* 0x000000081d00720c */ /* 0x000fe20003f44070 */
[--C-:B------:R-:W-:Y:S01]  /*7170*/  @!P4 IMAD.IADD R11, R11, 0x1, -R29.reuse ;  /* 0x000000010b0bc824 */ /* 0x100fe200078e0a1d */
[----:B------:R0:W-:Y:S01]  /*7180*/  STL [R1+0xec], R12 ;  /* 0x0000ec0c01007387 */ /* 0x0001e20000100800 */
[--C-:B------:R-:W-:Y:S02]  /*7190*/  @!P5 IMAD.IADD R10, R10, 0x1, -R29.reuse ;  /* 0x000000010a0ad824 */ /* 0x100fe400078e0a1d */
[--C-:B------:R-:W-:Y:S02]  /*71a0*/  @!P0 IMAD.IADD R9, R9, 0x1, -R29.reuse ;  /* 0x0000000109098824 */ /* 0x100fe400078e0a1d */
[--C-:B------:R-:W-:Y:S01]  /*71b0*/  @!P1 IMAD.IADD R0, R0, 0x1, -R29.reuse ;  /* 0x0000000100009824 */ /* 0x100fe200078e0a1d */
[----:B0-----:R-:W2:Y:S05]  /*71c0*/  LDL.LU R12, [R1+0xb18] ;  /* 0x000b1800010c7983 */ /* 0x001eaa0000300800 */
[--C-:B------:R-:W-:Y:S01]  /*71d0*/  @!P2 IMAD.IADD R8, R8, 0x1, -R29.reuse ;  /* 0x000000010808a824 */ /* 0x100fe200078e0a1d */
[----:B------:R0:W-:Y:S01]  /*71e0*/  STL [R1+0x28], R11 ;  /* 0x0000280b01007387 */ /* 0x0001e20000100800 */
[----:B------:R-:W-:-:S03]  /*71f0*/  @!P3 IMAD.IADD R2, R2, 0x1, -R29 ;  /* 0x000000010202b824 */ /* 0x000fc600078e0a1d */
[----:B0-----:R-:W3:Y:S04]  /*7200*/  LDL.LU R11, [R1+0xb14] ;  /* 0x000b1400010b7983 */ /* 0x001ee80000300800 */
[----:B------:R0:W-:Y:S04]  /*7210*/  STL [R1+0x24], R10 ;  /* 0x0000240a01007387 */ /* 0x0001e80000100800 */
[----:B0-----:R-:W4:Y:S04]  /*7220*/  LDL.LU R10, [R1+0xb10] ;  /* 0x000b1000010a7983 */ /* 0x001f280000300800 */
[----:B------:R0:W-:Y:S04]  /*7230*/  STL [R1+0x20], R9 ;  /* 0x0000200901007387 */ /* 0x0001e80000100800 */
[----:B0-----:R-:W2:Y:S04]  /*7240*/  LDL.LU R9, [R1+0xb0c] ;  /* 0x000b0c0001097983 */ /* 0x001ea80000300800 */
[----:B------:R-:W-:Y:S04]  /*7250*/  STL [R1+0x1c], R0 ;  /* 0x00001c0001007387 */ /* 0x000fe80000100800 */
[----:B------:R0:W-:Y:S01]  /*7260*/  STL [R1+0x18], R8 ;  /* 0x0000180801007387 */ /* 0x0001e20000100800 */
[----:B------:R-:W-:-:S03]  /*7270*/  ISETP.GT.U32.AND P4, PT, R29, R3, PT ;  /* 0x000000031d00720c */ /* 0x000fc60003f84070 */
[----:B0-----:R-:W2:Y:S04]  /*7280*/  LDL.LU R8, [R1+0xb08] ;  /* 0x000b080001087983 */ /* 0x001ea80000300800 */
[----:B------:R0:W-:Y:S01]  /*7290*/  STL [R1+0x14], R2 ;  /* 0x0000140201007387 */ /* 0x0001e20000100800 */
[----:B------:R-:W-:-:S03]  /*72a0*/  ISETP.GT.U32.AND P5, PT, R29, R4, PT ;  /* 0x000000041d00720c */ /* 0x000fc60003fa4070 */
[----:B0-----:R-:W3:Y:S01]  /*72b0*/  LDL.LU R2, [R1+0xb04] ;  /* 0x000b040001027983 */ /* 0x001ee20000300800 */
[C---:B------:R-:W-:Y:S02]  /*72c0*/  ISETP.GT.U32.AND P0, PT, R29.reuse, R5, PT ;  /* 0x000000051d00720c */ /* 0x040fe40003f04070 */
[C---:B------:R-:W-:Y:S02]  /*72d0*/  ISETP.GT.U32.AND P1, PT, R29.reuse, R6, PT ;  /* 0x000000061d00720c */ /* 0x040fe40003f24070 */
[----:B------:R-:W-:Y:S01]  /*72e0*/  ISETP.GT.U32.AND P2, PT, R29, R7, PT ;  /* 0x000000071d00720c */ /* 0x000fe20003f44070 */
[----:B------:R-:W-:Y:S01]  /*72f0*/  @!P4 IMAD.IADD R3, R3, 0x1, -R29 ;  /* 0x000000010303c824 */ /* 0x000fe200078e0a1d */
[----:B------:R-:W-:-:S03]  /*7300*/  ISETP.GT.U32.AND P6, PT, R29, R28, PT ;  /* 0x0000001c1d00720c */ /* 0x000fc60003fc4070 */
[----:B------:R-:W-:-:S10]  /*7310*/  @!P5 IMAD.IADD R4, R4, 0x1, -R29 ;  /* 0x000000010404d824 */ /* 0x000fd400078e0a1d */
[----:B------:R-:W-:-:S05]  /*7320*/  @!P6 IMAD.IADD R28, R28, 0x1, -R29 ;  /* 0x000000011c1ce824 */ /* 0x000fca00078e0a1d */
[----:B------:R-:W-:Y:S01]  /*7330*/  ISETP.GT.U32.AND P6, PT, R29, R28, PT ;  /* 0x0000001c1d00720c */ /* 0x000fe20003fc4070 */
[--C-:B------:R-:W-:Y:S01]  /*7340*/  @!P0 IMAD.IADD R5, R5, 0x1, -R29.reuse ;  /* 0x0000000105058824 */ /* 0x100fe200078e0a1d */
[----:B------:R0:W-:Y:S01]  /*7350*/  STL [R1+0x10], R3 ;  /* 0x0000100301007387 */ /* 0x0001e20000100800 */
[--C-:B------:R-:W-:Y:S02]  /*7360*/  @!P1 IMAD.IADD R6, R6, 0x1, -R29.reuse ;  /* 0x0000000106069824 */ /* 0x100fe400078e0a1d */
[--C-:B------:R-:W-:Y:S01]  /*7370*/  @!P2 IMAD.IADD R7, R7, 0x1, -R29.reuse ;  /* 0x000000010707a824 */ /* 0x100fe200078e0a1d */
[----:B0-----:R-:W4:Y:S07]  /*7380*/  LDL.LU R3, [R1+0xb00] ;  /* 0x000b000001037983 */ /* 0x001f2e0000300800 */
[----:B------:R-:W-:Y:S01]  /*7390*/  @!P6 IMAD.IADD R28, R28, 0x1, -R29 ;  /* 0x000000011c1ce824 */ /* 0x000fe200078e0a1d */
[----:B------:R0:W-:Y:S04]  /*73a0*/  STL [R1+0xc], R4 ;  /* 0x00000c0401007387 */ /* 0x0001e80000100800 */
[----:B0-----:R-:W4:Y:S04]  /*73b0*/  LDL.LU R4, [R1+0xafc] ;  /* 0x000afc0001047983 */ /* 0x001f280000300800 */
[----:B------:R0:W-:Y:S04]  /*73c0*/  STL [R1+0x8], R5 ;  /* 0x0000080501007387 */ /* 0x0001e80000100800 */
[----:B0-----:R-:W4:Y:S04]  /*73d0*/  LDL.LU R5, [R1+0xaf8] ;  /* 0x000af80001057983 */ /* 0x001f280000300800 */
[----:B------:R0:W-:Y:S04]  /*73e0*/  STL [R1+0x4], R6 ;  /* 0x0000040601007387 */ /* 0x0001e80000100800 */
[----:B0-----:R-:W4:Y:S04]  /*73f0*/  LDL.LU R6, [R1+0xaf4] ;  /* 0x000af40001067983 */ /* 0x001f280000300800 */
[----:B------:R0:W-:Y:S04]  /*7400*/  STL [R1], R7 ;  /* 0x0000000701007387 */ /* 0x0001e80000100800 */
[----:B0-----:R-:W4:Y:S04]  /*7410*/  LDL.LU R7, [R1+0xaf0] ;  /* 0x000af00001077983 */ /* 0x001f280000300800 */
[----:B------:R0:W-:Y:S04]  /*7420*/  STL [R1+0xac8], R28 ;  /* 0x000ac81c01007387 */ /* 0x0001e80000100800 */
[----:B0-----:R-:W4:Y:S01]  /*7430*/  LDL R28, [R1+0x8e8] ;  /* 0x0008e800011c7983 */ /* 0x001f220000100800 */
[----:B--2---:R-:W-:-:S02]  /*7440*/  ISETP.GT.U32.AND P6, PT, R29, R8, PT ;  /* 0x000000081d00720c */ /* 0x004fc40003fc4070 */
[----:B---3--:R-:W-:-:S11]  /*7450*/  ISETP.GT.U32.AND P3, PT, R29, R2, PT ;  /* 0x000000021d00720c */ /* 0x008fd60003f64070 */
[--C-:B------:R-:W-:Y:S02]  /*7460*/  @!P6 IMAD.IADD R8, R8, 0x1, -R29.reuse ;  /* 0x000000010808e824 */ /* 0x100fe400078e0a1d */
[----:B------:R-:W-:-:S05]  /*7470*/  @!P3 IMAD.IADD R2, R2, 0x1, -R29 ;  /* 0x000000010202b824 */ /* 0x000fca00078e0a1d */
[----:B------:R-:W-:-:S13]  /*7480*/  ISETP.GT.U32.AND P6, PT, R29, R2, PT ;  /* 0x000000021d00720c */ /* 0x000fda0003fc4070 */
[----:B------:R-:W-:Y:S01]  /*7490*/  @!P6 IMAD.IADD R2, R2, 0x1, -R29 ;  /* 0x000000010202e824 */ /* 0x000fe200078e0a1d */
[----:B----4-:R-:W-:Y:S04]  /*74a0*/  STL [R1+0xae8], R28 ;  /* 0x000ae81c01007387 */ /* 0x010fe80000100800 */
[----:B------:R0:W-:Y:S04]  /*74b0*/  STL [R1+0xac4], R2 ;  /* 0x000ac40201007387 */ /* 0x0001e80000100800 */
[----:B0-----:R-:W2:Y:S01]  /*74c0*/  LDL R2, [R1+0x2a0] ;  /* 0x0002a00001027983 */ /* 0x001ea20000100800 */
[----:B------:R-:W-:-:S02]  /*74d0*/  ISETP.GT.U32.AND P4, PT, R29, R3, PT ;  /* 0x000000031d00720c */ /* 0x000fc40003f84070 */
[C---:B------:R-:W-:Y:S02]  /*74e0*/  ISETP.GT.U32.AND P5, PT, R29.reuse, R4, PT ;  /* 0x000000041d00720c */ /* 0x040fe40003fa4070 */
[C---:B------:R-:W-:Y:S02]  /*74f0*/  ISETP.GT.U32.AND P0, PT, R29.reuse, R5, PT ;  /* 0x000000051d00720c */ /* 0x040fe40003f04070 */
[C---:B------:R-:W-:Y:S02]  /*7500*/  ISETP.GT.U32.AND P1, PT, R29.reuse, R6, PT ;  /* 0x000000061d00720c */ /* 0x040fe40003f24070 */
[C---:B------:R-:W-:Y:S02]  /*7510*/  ISETP.GT.U32.AND P3, PT, R29.reuse, R9, PT ;  /* 0x000000091d00720c */ /* 0x040fe40003f64070 */
[----:B------:R-:W-:-:S03]  /*7520*/  ISETP.GT.U32.AND P2, PT, R29, R7, PT ;  /* 0x000000071d00720c */ /* 0x000fc60003f44070 */
[--C-:B------:R-:W-:Y:S01]  /*7530*/  @!P4 IMAD.IADD R3, R3, 0x1, -R29.reuse ;  /* 0x000000010303c824 */ /* 0x100fe200078e0a1d */
[C---:B------:R-:W-:Y:S01]  /*7540*/  ISETP.GT.U32.AND P4, PT, R29.reuse, R10, PT ;  /* 0x0000000a1d00720c */ /* 0x040fe20003f84070 */
[--C-:B------:R-:W-:Y:S01]  /*7550*/  @!P5 IMAD.IADD R4, R4, 0x1, -R29.reuse ;  /* 0x000000010404d824 */ /* 0x100fe200078e0a1d */
[----:B------:R-:W-:Y:S01]  /*7560*/  ISETP.GT.U32.AND P5, PT, R29, R11, PT ;  /* 0x0000000b1d00720c */ /* 0x000fe20003fa4070 */
[--C-:B------:R-:W-:Y:S01]  /*7570*/  @!P0 IMAD.IADD R5, R5, 0x1, -R29.reuse ;  /* 0x0000000105058824 */ /* 0x100fe200078e0a1d */
[C---:B------:R-:W-:Y:S01]  /*7580*/  ISETP.GT.U32.AND P0, PT, R29.reuse, R12, PT ;  /* 0x0000000c1d00720c */ /* 0x040fe20003f04070 */
[--C-:B------:R-:W-:Y:S01]  /*7590*/  @!P1 IMAD.IADD R6, R6, 0x1, -R29.reuse ;  /* 0x0000000106069824 */ /* 0x100fe200078e0a1d */
[----:B------:R-:W-:Y:S01]  /*75a0*/  ISETP.GT.U32.AND P1, PT, R29, R13, PT ;  /* 0x0000000d1d00720c */ /* 0x000fe20003f24070 */
[--C-:B------:R-:W-:Y:S01]  /*75b0*/  @!P3 IMAD.IADD R9, R9, 0x1, -R29.reuse ;  /* 0x000000010909b824 */ /* 0x100fe200078e0a1d */
[----:B------:R-:W-:Y:S01]  /*75c0*/  ISETP.GT.U32.AND P3, PT, R29, R3, PT ;  /* 0x000000031d00720c */ /* 0x000fe20003f64070 */
[----:B------:R-:W-:-:S04]  /*75d0*/  @!P2 IMAD.IADD R7, R7, 0x1, -R29 ;  /* 0x000000010707a824 */ /* 0x000fc800078e0a1d */
        /* <DEDUP_REMOVED lines=8> */
[----:B------:R-:W-:-:S06]  /*7660*/  @!P3 IMAD.IADD R3, R3, 0x1, -R29 ;  /* 0x000000010303b824 */ /* 0x000fcc00078e0a1d */
[--C-:B------:R-:W-:Y:S02]  /*7670*/  @!P4 IMAD.IADD R4, R4, 0x1, -R29.reuse ;  /* 0x000000010404c824 */ /* 0x100fe400078e0a1d */
[--C-:B------:R-:W-:Y:S02]  /*7680*/  @!P5 IMAD.IADD R5, R5, 0x1, -R29.reuse ;  /* 0x000000010505d824 */ /* 0x100fe400078e0a1d */
[--C-:B------:R-:W-:Y:S02]  /*7690*/  @!P0 IMAD.IADD R6, R6, 0x1, -R29.reuse ;  /* 0x0000000106068824 */ /* 0x100fe400078e0a1d */
[--C-:B------:R-:W-:Y:S01]  /*76a0*/  @!P1 IMAD.IADD R7, R7, 0x1, -R29.reuse ;  /* 0x0000000107079824 */ /* 0x100fe200078e0a1d */
[C---:B------:R-:W-:Y:S01]  /*76b0*/  ISETP.GT.U32.AND P2, PT, R29.reuse, R14, PT ;  /* 0x0000000e1d00720c */ /* 0x040fe20003f44070 */
[----:B--2---:R-:W-:Y:S04]  /*76c0*/  STL [R1+0xaec], R2 ;  /* 0x000aec0201007387 */ /* 0x004fe80000100800 */
[----:B------:R0:W-:Y:S04]  /*76d0*/  STL [R1+0xacc], R3 ;  /* 0x000acc0301007387 */ /* 0x0001e80000100800 */
[----:B0-----:R-:W2:Y:S04]  /*76e0*/  LDL R3, [R1+0x8f4] ;  /* 0x0008f40001037983 */ /* 0x001ea80000100800 */
[----:B------:R0:W-:Y:S04]  /*76f0*/  STL [R1+0xac0], R4 ;  /* 0x000ac00401007387 */ /* 0x0001e80000100800 */
[----:B0-----:R-:W3:Y:S04]  /*7700*/  LDL R4, [R1+0x888] ;  /* 0x0008880001047983 */ /* 0x001ee80000100800 */
[----:B------:R0:W-:Y:S04]  /*7710*/  STL [R1+0xad0], R5 ;  /* 0x000ad00501007387 */ /* 0x0001e80000100800 */
[----:B0-----:R-:W4:Y:S04]  /*7720*/  LDL R5, [R1+0x8f0] ;  /* 0x0008f00001057983 */ /* 0x001f280000100800 */
[----:B------:R0:W-:Y:S04]  /*7730*/  STL [R1+0xad4], R6 ;  /* 0x000ad40601007387 */ /* 0x0001e80000100800 */
[----:B0-----:R-:W2:Y:S04]  /*7740*/  LDL R6, [R1+0x8f8] ;  /* 0x0008f80001067983 */ /* 0x001ea80000100800 */
[----:B------:R0:W-:Y:S04]  /*7750*/  STL [R1+0xad8], R7 ;  /* 0x000ad80701007387 */ /* 0x0001e80000100800 */
[----:B0-----:R-:W2:Y:S01]  /*7760*/  LDL.LU R7, [R1+0x94] ;  /* 0x0000940001077983 */ /* 0x001ea20000300800 */
[----:B------:R-:W-:Y:S01]  /*7770*/  @!P2 IMAD.IADD R14, R14, 0x1, -R29 ;  /* 0x000000010e0ea824 */ /* 0x000fe200078e0a1d */
[----:B------:R-:W-:-:S02]  /*7780*/  ISETP.GT.U32.AND P2, PT, R29, R8, PT ;  /* 0x000000081d00720c */ /* 0x000fc40003f44070 */
[C---:B------:R-:W-:Y:S02]  /*7790*/  ISETP.GT.U32.AND P3, PT, R29.reuse, R9, PT ;  /* 0x000000091d00720c */ /* 0x040fe40003f64070 */
[C---:B------:R-:W-:Y:S02]  /*77a0*/  ISETP.GT.U32.AND P4, PT, R29.reuse, R10, PT ;  /* 0x0000000a1d00720c */ /* 0x040fe40003f84070 */
[C---:B------:R-:W-:Y:S02]  /*77b0*/  ISETP.GT.U32.AND P5, PT, R29.reuse, R11, PT ;  /* 0x0000000b1d00720c */ /* 0x040fe40003fa4070 */
[C---:B------:R-:W-:Y:S02]  /*77c0*/  ISETP.GT.U32.AND P0, PT, R29.reuse, R12, PT ;  /* 0x0000000c1d00720c */ /* 0x040fe40003f04070 */
[C---:B------:R-:W-:Y:S02]  /*77d0*/  ISETP.GT.U32.AND P6, PT, R29.reuse, R13, PT ;  /* 0x0000000d1d00720c */ /* 0x040fe40003fc4070 */
        /* <DEDUP_REMOVED lines=11> */
[----:B------:R-:W0:Y:S01]  /*7890*/  S2R R0, SR_TID.X ;  /* 0x0000000000007919 */ /* 0x000e220000002100 */
        /* <DEDUP_REMOVED lines=26> */
[----:B------:R-:W-:Y:S01]  /*7a40*/  @!P0 IMAD.IADD R26, R26, 0x1, -R29 ;  /* 0x000000011a1a8824 */ /* 0x000fe200078e0a1d */
[----:B------:R-:W-:Y:S01]  /*7a50*/  ISETP.GT.U32.AND P0, PT, R29, R20, PT ;  /* 0x000000141d00720c */ /* 0x000fe20003f04070 */
[----:B------:R-:W-:-:S02]  /*7a60*/  IMAD.MOV.U32 R2, RZ, RZ, c[0x0][0x180] ;  /* 0x00006000ff027624 */ /* 0x000fc400078e00ff */
[----:B0-----:R-:W-:Y:S01]  /*7a70*/  IMAD.SHL.U32 R0, R0, 0x2, RZ ;  /* 0x0000000200007824 */ /* 0x001fe200078e00ff */
[----:B------:R-:W-:Y:S01]  /*7a80*/  STL [R1+0xadc], R8 ;  /* 0x000adc0801007387 */ /* 0x000fe20000100800 */
[--C-:B------:R-:W-:Y:S01]  /*7a90*/  @!P6 IMAD.IADD R27, R27, 0x1, -R29.reuse ;  /* 0x000000011b1be824 */ /* 0x100fe200078e0a1d */
[----:B------:R-:W-:Y:S01]  /*7aa0*/  IADD3 R2, R2, 0x1f, RZ ;  /* 0x0000001f02027810 */ /* 0x000fe20007ffe0ff */
[--C-:B------:R-:W-:Y:S01]  /*7ab0*/  @!P1 IMAD.IADD R15, R15, 0x1, -R29.reuse ;  /* 0x000000010f0f9824 */ /* 0x100fe200078e0a1d */
[----:B------:R0:W-:Y:S01]  /*7ac0*/  STL [R1+0xae0], R9 ;  /* 0x000ae00901007387 */ /* 0x0001e20000100800 */
[--C-:B------:R-:W-:Y:S01]  /*7ad0*/  @!P2 IMAD.IADD R16, R16, 0x1, -R29.reuse ;  /* 0x000000011010a824 */ /* 0x100fe200078e0a1d */
[----:B------:R-:W-:Y:S01]  /*7ae0*/  SHF.R.S32.HI R28, RZ, 0x1f, R2 ;  /* 0x0000001fff1c7819 */ /* 0x000fe20000011402 */
[--C-:B------:R-:W-:Y:S01]  /*7af0*/  @!P3 IMAD.IADD R17, R17, 0x1, -R29.reuse ;  /* 0x000000011111b824 */ /* 0x100fe200078e0a1d */
[C---:B------:R-:W-:Y:S01]  /*7b00*/  ISETP.GT.U32.AND P1, PT, R29.reuse, R21, PT ;  /* 0x000000151d00720c */ /* 0x040fe20003f24070 */
[--C-:B------:R-:W-:Y:S01]  /*7b10*/  @!P4 IMAD.IADD R18, R18, 0x1, -R29.reuse ;  /* 0x000000011212c824 */ /* 0x100fe200078e0a1d */
[----:B------:R-:W-:Y:S01]  /*7b20*/  ISETP.GT.U32.AND P2, PT, R29, R22, PT ;  /* 0x000000161d00720c */ /* 0x000fe20003f44070 */
[--C-:B------:R-:W-:Y:S01]  /*7b30*/  @!P5 IMAD.IADD R19, R19, 0x1, -R29.reuse ;  /* 0x000000011313d824 */ /* 0x100fe200078e0a1d */
[C---:B------:R-:W-:Y:S01]  /*7b40*/  ISETP.GT.U32.AND P3, PT, R29.reuse, R23, PT ;  /* 0x000000171d00720c */ /* 0x040fe20003f64070 */
[----:B------:R-:W-:Y:S01]  /*7b50*/  @!P0 IMAD.IADD R20, R20, 0x1, -R29 ;  /* 0x0000000114148824 */ /* 0x000fe200078e0a1d */
[----:B0-----:R-:W3:Y:S01]  /*7b60*/  LDL R9, [R1+0x8ec] ;  /* 0x0008ec0001097983 */ /* 0x001ee20000100800 */
[----:B------:R-:W-:-:S02]  /*7b70*/  ISETP.GT.U32.AND P4, PT, R29, R24, PT ;  /* 0x000000181d00720c */ /* 0x000fc40003f84070 */
[C---:B------:R-:W-:Y:S02]  /*7b80*/  ISETP.GT.U32.AND P5, PT, R29.reuse, R25, PT ;  /* 0x000000191d00720c */ /* 0x040fe40003fa4070 */
[C---:B------:R-:W-:Y:S02]  /*7b90*/  ISETP.GT.U32.AND P6, PT, R29.reuse, R26, PT ;  /* 0x0000001a1d00720c */ /* 0x040fe40003fc4070 */
[----:B------:R-:W-:Y:S02]  /*7ba0*/  ISETP.GT.U32.AND P0, PT, R29, R27, PT ;  /* 0x0000001b1d00720c */ /* 0x000fe40003f04070 */
[----:B------:R-:W-:Y:S02]  /*7bb0*/  LEA.HI R28, R28, R2, RZ, 0x5 ;  /* 0x000000021c1c7211 */ /* 0x000fe400078f28ff */
[----:B--2---:R-:W-:-:S05]  /*7bc0*/  LOP3.LUT R8, R7, 0x30, R0, 0x78, !PT ;  /* 0x0000003007087812 */ /* 0x004fca00078e7800 */
[----:B------:R0:W-:Y:S04]  /*7bd0*/  STL [R1+0x74], R8 ;  /* 0x0000740801007387 */ /* 0x0001e80000100800 */
[----:B------:R-:W2:Y:S01]  /*7be0*/  LDL.LU R29, [R1+0x74] ;  /* 0x00007400011d7983 */ /* 0x000ea20000300800 */
[----:B------:R-:W-:-:S03]  /*7bf0*/  LOP3.LUT R7, R7, 0x10, R0, 0x78, !PT ;  /* 0x0000001007077812 */ /* 0x000fc600078e7800 */
[----:B------:R-:W3:Y:S04]  /*7c00*/  LDL.LU R2, [R1+0xaec] ;  /* 0x000aec0001027983 */ /* 0x000ee80000300800 */
[----:B------:R-:W4:Y:S04]  /*7c10*/  LDL.LU R28, [R1+0xae8] ;  /* 0x000ae800011c7983 */ /* 0x000f280000300800 */
[----:B------:R-:W4:Y:S04]  /*7c20*/  LDL.LU R0, [R1+0xae4] ;  /* 0x000ae40001007983 */ /* 0x000f280000300800 */
[----:B0-----:R-:W0:Y:S04]  /*7c30*/  S2R R8, SR_TID.X ;  /* 0x0000000000087919 */ /* 0x001e280000002100 */
[----:B------:R1:W-:Y:S04]  /*7c40*/  STL [R1+0x344], R7 ;  /* 0x0003440701007387 */ /* 0x0003e80000100800 */
[----:B-1----:R-:W4:Y:S01]  /*7c50*/  LDL R7, [R1+0x8e4] ;  /* 0x0008e40001077983 */ /* 0x002f220000100800 */
[----:B0-----:R-:W-:-:S05]  /*7c60*/  LOP3.LUT R8, R8, 0x20, RZ, 0xc0, !PT ;  /* 0x0000002008087812 */ /* 0x001fca00078ec0ff */
[----:B--2---:R-:W-:Y:S01]  /*7c70*/  IMAD R8, R8, 0x10, R29 ;  /* 0x0000001008087824 */ /* 0x004fe200078e021d */
[----:B------:R-:W-:-:S04]  /*7c80*/  IABS R29, c[0x0][0x17c] ;  /* 0x00005f00001d7a13 */ /* 0x000fc80000000000 */
[----:B------:R0:W-:Y:S01]  /*7c90*/  STL [R1+0x94], R8 ;  /* 0x0000940801007387 */ /* 0x0001e20000100800 */
[--C-:B------:R-:W-:Y:S01]  /*7ca0*/  @!P1 IMAD.IADD R21, R21, 0x1, -R29.reuse ;  /* 0x0000000115159824 */ /* 0x100fe200078e0a1d */
[----:B---3--:R-:W-:Y:S01]  /*7cb0*/  ISETP.GE.AND P1, PT, R2, RZ, PT ;  /* 0x000000ff0200720c */ /* 0x008fe20003f26270 */
[--C-:B------:R-:W-:Y:S01]  /*7cc0*/  @!P2 IMAD.IADD R22, R22, 0x1, -R29.reuse ;  /* 0x000000011616a824 */ /* 0x100fe200078e0a1d */
[----:B------:R-:W-:Y:S01]  /*7cd0*/  ISETP.GE.AND P2, PT, R4, RZ, PT ;  /* 0x000000ff0400720c */ /* 0x000fe20003f46270 */
[--C-:B------:R-:W-:Y:S01]  /*7ce0*/  @!P3 IMAD.IADD R23, R23, 0x1, -R29.reuse ;  /* 0x000000011717b824 */ /* 0x100fe200078e0a1d */
[----:B------:R-:W-:Y:S01]  /*7cf0*/  ISETP.GE.AND P3, PT, R6, RZ, PT ;  /* 0x000000ff0600720c */ /* 0x000fe20003f66270 */
[--C-:B------:R-:W-:Y:S01]  /*7d00*/  @!P4 IMAD.IADD R24, R24, 0x1, -R29.reuse ;  /* 0x000000011818c824 */ /* 0x100fe200078e0a1d */
[----:B------:R-:W-:Y:S01]  /*7d10*/  ISETP.GE.AND P4, PT, R3, RZ, PT ;  /* 0x000000ff0300720c */ /* 0x000fe20003f86270 */
[----:B------:R-:W-:Y:S01]  /*7d20*/  @!P5 IMAD.IADD R25, R25, 0x1, -R29 ;  /* 0x000000011919d824 */ /* 0x000fe200078e0a1d */
[----:B----4-:R-:W-:Y:S01]  /*7d30*/  ISETP.GE.AND P5, PT, R5, RZ, PT ;  /* 0x000000ff0500720c */ /* 0x010fe20003fa6270 */
[----:B------:R-:W2:Y:S01]  /*7d40*/  LDL R2, [R1+0x8e0] ;  /* 0x0008e00001027983 */ /* 0x000ea20000100800 */
[----:B0-----:R-:W-:-:S03]  /*7d50*/  IMAD.MOV.U32 R8, RZ, RZ, R0 ;  /* 0x000000ffff087224 */ /* 0x001fc600078e0000 */
[----:B------:R-:W3:Y:S04]  /*7d60*/  LDL R4, [R1+0x8dc] ;  /* 0x0008dc0001047983 */ /* 0x000ee80000100800 */
[----:B------:R-:W4:Y:S04]  /*7d70*/  LDL R6, [R1+0x8d8] ;  /* 0x0008d80001067983 */ /* 0x000f280000100800 */
[----:B------:R-:W2:Y:S04]  /*7d80*/  LDL R3, [R1+0x8d4] ;  /* 0x0008d40001037983 */ /* 0x000ea80000100800 */
[----:B------:R-:W2:Y:S04]  /*7d90*/  LDL R5, [R1+0x8d0] ;  /* 0x0008d00001057983 */ /* 0x000ea80000100800 */
[----:B------:R-:W2:Y:S01]  /*7da0*/  LDL.LU R0, [R1+0x70] ;  /* 0x0000700001007983 */ /* 0x000ea20000300800 */
[----:B------:R-:W-:Y:S01]  /*7db0*/  @!P1 IMAD.MOV R8, RZ, RZ, -R8 ;  /* 0x000000ffff089224 */ /* 0x000fe200078e0a08 */
[----:B------:R-:W-:-:S02]  /*7dc0*/  ISETP.GE.AND P1, PT, R28, RZ, PT ;  /* 0x000000ff1c00720c */ /* 0x000fc40003f26270 */
[----:B------:R-:W3:Y:S04]  /*7dd0*/  LDL R28, [R1+0x8cc] ;  /* 0x0008cc00011c7983 */ /* 0x000ee80000100800 */
[----:B------:R0:W-:Y:S04]  /*7de0*/  STL [R1+0x1e4], R8 ;  /* 0x0001e40801007387 */ /* 0x0001e80000100800 */
[----:B0-----:R-:W3:Y:S01]  /*7df0*/  LDL.LU R8, [R1+0x6c] ;  /* 0x00006c0001087983 */ /* 0x001ee20000300800 */
[----:B--2---:R-:W-:Y:S01]  /*7e00*/  @!P2 IMAD.MOV R0, RZ, RZ, -R0 ;  /* 0x000000ffff00a224 */ /* 0x004fe200078e0a00 */
[----:B------:R-:W-:-:S02]  /*7e10*/  ISETP.GE.AND P2, PT, R9, RZ, PT ;  /* 0x000000ff0900720c */ /* 0x000fc40003f46270 */
[----:B------:R-:W2:Y:S04]  /*7e20*/  LDL R9, [R1+0x8c8] ;  /* 0x0008c80001097983 */ /* 0x000ea80000100800 */
[----:B------:R0:W-:Y:S04]  /*7e30*/  STL [R1+0x1e0], R0 ;  /* 0x0001e00001007387 */ /* 0x0001e80000100800 */
[----:B0-----:R-:W2:Y:S01]  /*7e40*/  LDL.LU R0, [R1+0x68] ;  /* 0x0000680001007983 */ /* 0x001ea20000300800 */
[----:B---3--:R-:W-:Y:S01]  /*7e50*/  @!P3 IMAD.MOV R8, RZ, RZ, -R8 ;  /* 0x000000ffff08b224 */ /* 0x008fe200078e0a08 */
        /* <DEDUP_REMOVED lines=15> */
[----:B----4-:R-:W-:-:S02]  /*7f50*/  ISETP.GE.AND P1, PT, R6, RZ, PT ;  /* 0x000000ff0600720c */ /* 0x010fc40003f26270 */
[----:B------:R-:W2:Y:S04]  /*7f60*/  LDL R6, [R1+0x8b8] ;  /* 0x0008b80001067983 */ /* 0x000ea80000100800 */
[----:B------:R0:W-:Y:S04]  /*7f70*/  STL [R1+0x1d0], R0 ;  /* 0x0001d00001007387 */ /* 0x0001e80000100800 */
[----:B0-----:R-:W4:Y:S01]  /*7f80*/  LDL.LU R0, [R1+0x58] ;  /* 0x0000580001007983 */ /* 0x001f220000300800 */
[----:B---3--:R-:W-:Y:S01]  /*7f90*/  @!P2 IMAD.MOV R8, RZ, RZ, -R8 ;  /* 0x000000ffff08a224 */ /* 0x008fe200078e0a08 */
[----:B------:R-:W-:-:S02]  /*7fa0*/  ISETP.GE.AND P2, PT, R3, RZ, PT ;  /* 0x000000ff0300720c */ /* 0x000fc40003f46270 */
[----:B------:R-:W3:Y:S04]  /*7fb0*/  LDL R3, [R1+0x8b4] ;  /* 0x0008b40001037983 */ /* 0x000ee80000100800 */
[----:B------:R0:W-:Y:S04]  /*7fc0*/  STL [R1+0x1cc], R8 ;  /* 0x0001cc0801007387 */ /* 0x0001e80000100800 */
[----:B0-----:R-:W2:Y:S01]  /*7fd0*/  LDL.LU R8, [R1+0x54] ;  /* 0x0000540001087983 */ /* 0x001ea20000300800 */
[----:B----4-:R-:W-:Y:S01]  /*7fe0*/  @!P3 IMAD.MOV R0, RZ, RZ, -R0 ;  /* 0x000000ffff00b224 */ /* 0x010fe200078e0a00 */
[----:B------:R-:W-:-:S02]  /*7ff0*/  ISETP.GE.AND P3, PT, R5, RZ, PT ;  /* 0x000000ff0500720c */ /* 0x000fc40003f66270 */
[----:B------:R-:W4:Y:S04]  /*8000*/  LDL R5, [R1+0x8b0] ;  /* 0x0008b00001057983 */ /* 0x000f280000100800 */
        /* <DEDUP_REMOVED lines=38> */
[----:B----4-:R-:W-:-:S02]  /*8270*/  ISETP.GE.AND P1, PT, R5, RZ, PT ;  /* 0x000000ff0500720c */ /* 0x010fc40003f26270 */
[----:B------:R-:W3:Y:S04]  /*8280*/  LDL R5, [R1+0x88c] ;  /* 0x00088c0001057983 */ /* 0x000ee80000100800 */
[----:B------:R0:W-:Y:S04]  /*8290*/  STL [R1+0x19c], R0 ;  /* 0x00019c0001007387 */ /* 0x0001e80000100800 */
[----:B0-----:R-:W4:Y:S01]  /*82a0*/  LDL.LU R0, [R1+0x15c] ;  /* 0x00015c0001007983 */ /* 0x001f220000300800 */
[----:B--2---:R-:W-:Y:S01]  /*82b0*/  @!P2 IMAD.MOV R8, RZ, RZ, -R8 ;  /* 0x000000ffff08a224 */ /* 0x004fe200078e0a08 */
[----:B------:R-:W-:-:S02]  /*82c0*/  ISETP.GE.AND P2, PT, R28, RZ, PT ;  /* 0x000000ff1c00720c */ /* 0x000fc40003f46270 */
[----:B------:R-:W2:Y:S04]  /*82d0*/  LDL R28, [R1+0x890] ;  /* 0x00089000011c7983 */ /* 0x000ea80000100800 */
        /* <DEDUP_REMOVED lines=317> */
[----:B--2---:R-:W-:-:S05]  /*96b0*/  @!P1 IMAD.MOV R8, RZ, RZ, -R8 ;  /* 0x000000ffff089224 */ /* 0x004fca00078e0a08 */
[----:B------:R0:W-:Y:S04]  /*96c0*/  STL [R1+0x50], R8 ;  /* 0x0000500801007387 */ /* 0x0001e80000100800 */
[----:B0-----:R-:W2:Y:S01]  /*96d0*/  LDL.LU R8, [R1+0xfc] ;  /* 0x0000fc0001087983 */ /* 0x001ea20000300800 */
[----:B------:R-:W-:-:S03]  /*96e0*/  ISETP.GE.AND P1, PT, R28, RZ, PT ;  /* 0x000000ff1c00720c */ /* 0x000fc60003f26270 */
[----:B------:R-:W4:Y:S01]  /*96f0*/  LDL R28, [R1+0x78c] ;  /* 0x00078c00011c7983 */ /* 0x000f220000100800 */
[----:B---3--:R-:W-:-:S05]  /*9700*/  @!P2 IMAD.MOV R0, RZ, RZ, -R0 ;  /* 0x000000ffff00a224 */ /* 0x008fca00078e0a00 */
[----:B------:R0:W-:Y:S04]  /*9710*/  STL [R1+0x4c], R0 ;  /* 0x00004c0001007387 */ /* 0x0001e80000100800 */
[----:B0-----:R-:W3:Y:S01]  /*9720*/  LDL.LU R0, [R1+0x124] ;  /* 0x0001240001007983 */ /* 0x001ee20000300800 */
[----:B------:R-:W-:Y:S01]  /*9730*/  ISETP.GE.AND P2, PT, R9, RZ, PT ;  /* 0x000000ff0900720c */ /* 0x000fe20003f46270 */
[----:B--2---:R-:W-:Y:S01]  /*9740*/  @!P3 IMAD.MOV R8, RZ, RZ, -R8 ;  /* 0x000000ffff08b224 */ /* 0x004fe200078e0a08 */
[----:B------:R-:W-:Y:S01]  /*9750*/  ISETP.GE.AND P3, PT, R7, RZ, PT ;  /* 0x000000ff0700720c */ /* 0x000fe20003f66270 */
[----:B------:R-:W2:Y:S04]  /*9760*/  LDL R9, [R1+0x784] ;  /* 0x0007840001097983 */ /* 0x000ea80000100800 */
[----:B------:R-:W2:Y:S04]  /*9770*/  LDL.LU R7, [R1+0x12c] ;  /* 0x00012c0001077983 */ /* 0x000ea80000300800 */
[----:B------:R-:W-:Y:S01]  /*9780*/  STL [R1+0x48], R8 ;  /* 0x0000480801007387 */ /* 0x000fe20000100800 */
[----:B---3--:R-:W-:-:S05]  /*9790*/  @!P4 IMAD.MOV R0, RZ, RZ, -R0 ;  /* 0x000000ffff00c224 */ /* 0x008fca00078e0a00 */
[----:B------:R0:W-:Y:S01]  /*97a0*/  STL [R1+0x44], R0 ;  /* 0x0000440001007387 */ /* 0x0001e20000100800 */
[----:B------:R-:W-:Y:S01]  /*97b0*/  ISETP.GE.AND P4, PT, R2, RZ, PT ;  /* 0x000000ff0200720c */ /* 0x000fe20003f86270 */
[----:B--2---:R-:W-:Y:S02]  /*97c0*/  @!P5 IMAD.MOV R7, RZ, RZ, -R7 ;  /* 0x000000ffff07d224 */ /* 0x004fe400078e0a07 */
[----:B0-----:R-:W2:Y:S04]  /*97d0*/  LDL R0, [R1+0x780] ;  /* 0x0007800001007983 */ /* 0x001ea80000100800 */
[----:B------:R-:W3:Y:S01]  /*97e0*/  LDL.LU R8, [R1+0x108] ;  /* 0x0001080001087983 */ /* 0x000ee20000300800 */
[----:B------:R-:W-:-:S03]  /*97f0*/  ISETP.GE.AND P5, PT, R4, RZ, PT ;  /* 0x000000ff0400720c */ /* 0x000fc60003fa6270 */
[----:B------:R-:W2:Y:S04]  /*9800*/  LDL R2, [R1+0x77c] ;  /* 0x00077c0001027983 */ /* 0x000ea80000100800 */
[----:B------:R-:W2:Y:S04]  /*9810*/  LDL.LU R4, [R1+0x10c] ;  /* 0x00010c0001047983 */ /* 0x000ea80000300800 */
[----:B------:R0:W-:Y:S04]  /*9820*/  STL [R1+0x40], R7 ;  /* 0x0000400701007387 */ /* 0x0001e80000100800 */
[----:B0-----:R-:W2:Y:S01]  /*9830*/  LDL R7, [R1+0x778] ;  /* 0x0007780001077983 */ /* 0x001ea20000100800 */
[----:B---3--:R-:W-:Y:S01]  /*9840*/  @!P1 IMAD.MOV R8, RZ, RZ, -R8 ;  /* 0x000000ffff089224 */ /* 0x008fe200078e0a08 */
[----:B----4-:R-:W-:-:S02]  /*9850*/  ISETP.GE.AND P1, PT, R6, RZ, PT ;  /* 0x000000ff0600720c */ /* 0x010fc40003f26270 */
[----:B------:R-:W3:Y:S01]  /*9860*/  LDL.LU R6, [R1+0x2c] ;  /* 0x00002c0001067983 */ /* 0x000ee20000300800 */
[----:B--2---:R-:W-:-:S03]  /*9870*/  @!P2 IMAD.MOV R4, RZ, RZ, -R4 ;  /* 0x000000ffff04a224 */ /* 0x004fc600078e0a04 */
[----:B------:R0:W-:Y:S01]  /*9880*/  STL [R1+0x3c], R8 ;  /* 0x00003c0801007387 */ /* 0x0001e20000100800 */
[----:B------:R-:W-:-:S03]  /*9890*/  ISETP.GE.AND P2, PT, R3, RZ, PT ;  /* 0x000000ff0300720c */ /* 0x000fc60003f46270 */
[----:B0-----:R-:W2:Y:S04]  /*98a0*/  LDL R8, [R1+0x774] ;  /* 0x0007740001087983 */ /* 0x001ea80000100800 */
[----:B------:R0:W-:Y:S04]  /*98b0*/  STL [R1+0x38], R4 ;  /* 0x0000380401007387 */ /* 0x0001e80000100800 */
[----:B0-----:R-:W4:Y:S04]  /*98c0*/  LDL R4, [R1+0x770] ;  /* 0x0007700001047983 */ /* 0x001f280000100800 */
[----:B------:R-:W2:Y:S01]  /*98d0*/  LDL.LU R3, [R1+0xe8] ;  /* 0x0000e80001037983 */ /* 0x000ea20000300800 */
[----:B------:R-:W-:-:S02]  /*98e0*/  @!P6 IMAD.IADD R26, R26, 0x1, -R29 ;  /* 0x000000011a1ae824 */ /* 0x000fc400078e0a1d */
[----:B------:R-:W-:Y:S02]  /*98f0*/  @!P0 IMAD.IADD R27, R27, 0x1, -R29 ;  /* 0x000000011b1b8824 */ /* 0x000fe400078e0a1d */
[----:B---3--:R-:W-:-:S05]  /*9900*/  @!P3 IMAD.MOV R6, RZ, RZ, -R6 ;  /* 0x000000ffff06b224 */ /* 0x008fca00078e0a06 */
[----:B------:R0:W-:Y:S01]  /*9910*/  STL [R1+0x34], R6 ;  /* 0x0000340601007387 */ /* 0x0001e20000100800 */
[----:B------:R-:W-:-:S03]  /*9920*/  ISETP.GE.AND P3, PT, R5, RZ, PT ;  /* 0x000000ff0500720c */ /* 0x000fc60003f66270 */
[----:B0-----:R-:W3:Y:S04]  /*9930*/  LDL R6, [R1+0x76c] ;  /* 0x00076c0001067983 */ /* 0x001ee80000100800 */
[----:B------:R-:W3:Y:S04]  /*9940*/  LDL.LU R29, [R1+0xec] ;  /* 0x0000ec00011d7983 */ /* 0x000ee80000300800 */
[----:B------:R-:W4:Y:S01]  /*9950*/  LDL R5, [R1+0x768] ;  /* 0x0007680001057983 */ /* 0x000f220000100800 */
[----:B--2---:R-:W-:Y:S01]  /*9960*/  @!P4 IMAD.MOV R3, RZ, RZ, -R3 ;  /* 0x000000ffff03c224 */ /* 0x004fe200078e0a03 */
[----:B------:R-:W-:-:S02]  /*9970*/  ISETP.GE.AND P4, PT, R28, RZ, PT ;  /* 0x000000ff1c00720c */ /* 0x000fc40003f86270 */
[----:B------:R-:W2:Y:S04]  /*9980*/  LDL.LU R28, [R1+0x28] ;  /* 0x00002800011c7983 */ /* 0x000ea80000300800 */
[----:B------:R0:W-:Y:S04]  /*9990*/  STL [R1+0x30], R3 ;  /* 0x0000300301007387 */ /* 0x0001e80000100800 */
[----:B0-----:R-:W4:Y:S01]  /*99a0*/  LDL R3, [R1+0x764] ;  /* 0x0007640001037983 */ /* 0x001f220000100800 */
[----:B---3--:R-:W-:Y:S01]  /*99b0*/  @!P5 IMAD.MOV R29, RZ, RZ, -R29 ;  /* 0x000000ffff1dd224 */ /* 0x008fe200078e0a1d */
[----:B------:R-:W-:-:S04]  /*99c0*/  ISETP.GE.AND P5, PT, R9, RZ, PT ;  /* 0x000000ff0900720c */ /* 0x000fc80003fa6270 */
[----:B------:R0:W-:Y:S04]  /*99d0*/  STL [R1+0x2c], R29 ;  /* 0x00002c1d01007387 */ /* 0x0001e80000100800 */
[----:B0-----:R-:W3:Y:S01]  /*99e0*/  LDL R29, [R1+0x760] ;  /* 0x00076000011d7983 */ /* 0x001ee20000100800 */
[----:B--2---:R-:W-:-:S03]  /*99f0*/  @!P1 IMAD.MOV R28, RZ, RZ, -R28 ;  /* 0x000000ffff1c9224 */ /* 0x004fc600078e0a1c */
[----:B------:R-:W2:Y:S01]  /*9a00*/  LDL.LU R9, [R1+0x24] ;  /* 0x0000240001097983 */ /* 0x000ea20000300800 */
[----:B------:R-:W-:-:S03]  /*9a10*/  ISETP.GE.AND P1, PT, R0, RZ, PT ;  /* 0x000000ff0000720c */ /* 0x000fc60003f26270 */
[----:B------:R0:W-:Y:S04]  /*9a20*/  STL [R1+0x28], R28 ;  /* 0x0000281c01007387 */ /* 0x0001e80000100800 */
[----:B0-----:R-:W3:Y:S04]  /*9a30*/  LDL R28, [R1+0x75c] ;  /* 0x00075c00011c7983 */ /* 0x001ee80000100800 */
[----:B------:R-:W3:Y:S01]  /*9a40*/  LDL.LU R0, [R1+0x20] ;  /* 0x0000200001007983 */ /* 0x000ee20000300800 */
[----:B--2---:R-:W-:Y:S01]  /*9a50*/  @!P2 IMAD.MOV R9, RZ, RZ, -R9 ;  /* 0x000000ffff09a224 */ /* 0x004fe200078e0a09 */
[----:B------:R-:W-:-:S02]  /*9a60*/  ISETP.GE.AND P2, PT, R2, RZ, PT ;  /* 0x000000ff0200720c */ /* 0x000fc40003f46270 */
[----:B------:R-:W2:Y:S04]  /*9a70*/  LDL R2, [R1+0x758] ;  /* 0x0007580001027983 */ /* 0x000ea80000100800 */
[----:B------:R0:W-:Y:S04]  /*9a80*/  STL [R1+0x24], R9 ;  /* 0x0000240901007387 */ /* 0x0001e80000100800 */
[----:B0-----:R-:W2:Y:S01]  /*9a90*/  LDL.LU R9, [R1+0x1c] ;  /* 0x00001c0001097983 */ /* 0x001ea20000300800 */
[----:B---3--:R-:W-:Y:S01]  /*9aa0*/  @!P3 IMAD.MOV R0, RZ, RZ, -R0 ;  /* 0x000000ffff00b224 */ /* 0x008fe200078e0a00 */
[----:B------:R-:W-:-:S02]  /*9ab0*/  ISETP.GE.AND P3, PT, R7, RZ, PT ;  /* 0x000000ff0700720c */ /* 0x000fc40003f66270 */
[----:B------:R-:W3:Y:S04]  /*9ac0*/  LDL.LU R7, [R1+0x18] ;  /* 0x0000180001077983 */ /* 0x000ee80000300800 */
[----:B------:R0:W-:Y:S04]  /*9ad0*/  STL [R1+0x20], R0 ;  /* 0x0000200001007387 */ /* 0x0001e80000100800 */
[----:B0-----:R-:W4:Y:S01]  /*9ae0*/  LDL R0, [R1+0x754] ;  /* 0x0007540001007983 */ /* 0x001f220000100800 */
[----:B--2---:R-:W-:Y:S01]  /*9af0*/  @!P4 IMAD.MOV R9, RZ, RZ, -R9 ;  /* 0x000000ffff09c224 */ /* 0x004fe200078e0a09 */
[----:B------:R-:W-:Y:S01]  /*9b00*/  ISETP.GE.AND P4, PT, R8, RZ, PT ;  /* 0x000000ff0800720c */ /* 0x000fe20003f86270 */
[----:B---3--:R-:W-:-:S03]  /*9b10*/  @!P5 IMAD.MOV R7, RZ, RZ, -R7 ;  /* 0x000000ffff07d224 */ /* 0x008fc600078e0a07 */
[----:B------:R0:W-:Y:S01]  /*9b20*/  STL [R1+0x1c], R9 ;  /* 0x00001c0901007387 */ /* 0x0001e20000100800 */
[----:B----4-:R-:W-:-:S03]  /*9b30*/  ISETP.GE.AND P5, PT, R4, RZ, PT ;  /* 0x000000ff0400720c */ /* 0x010fc60003fa6270 */
[----:B0-----:R-:W2:Y:S04]  /*9b40*/  LDL.LU R9, [R1+0xae0] ;  /* 0x000ae00001097983 */ /* 0x001ea80000300800 */
[----:B------:R-:W3:Y:S04]  /*9b50*/  LDL.LU R8, [R1+0x14] ;  /* 0x0000140001087983 */ /* 0x000ee80000300800 */
[----:B------:R-:W4:Y:S04]  /*9b60*/  LDL R4, [R1+0x750] ;  /* 0x0007500001047983 */ /* 0x000f280000100800 */
[----:B------:R0:W-:Y:S04]  /*9b70*/  STL [R1+0x18], R7 ;  /* 0x0000180701007387 */ /* 0x0001e80000100800 */
[----:B0-----:R-:W2:Y:S01]  /*9b80*/  LDL.LU R7, [R1+0x10] ;  /* 0x0000100001077983 */ /* 0x001ea20000300800 */
[----:B---3--:R-:W-:Y:S01]  /*9b90*/  @!P1 IMAD.MOV R8, RZ, RZ, -R8 ;  /* 0x000000ffff089224 */ /* 0x008fe200078e0a08 */
[----:B------:R-:W-:-:S04]  /*9ba0*/  ISETP.GE.AND P1, PT, R6, RZ, PT ;  /* 0x000000ff0600720c */ /* 0x000fc80003f26270 */
[----:B------:R0:W-:Y:S04]  /*9bb0*/  STL [R1+0x14], R8 ;  /* 0x0000140801007387 */ /* 0x0001e80000100800 */
[----:B0-----:R-:W3:Y:S01]  /*9bc0*/  LDL.LU R8, [R1+0xadc] ;  /* 0x000adc0001087983 */ /* 0x001ee20000300800 */
[----:B--2---:R-:W-:-:S03]  /*9bd0*/  @!P2 IMAD.MOV R7, RZ, RZ, -R7 ;  /* 0x000000ffff07a224 */ /* 0x004fc600078e0a07 */
[----:B------:R-:W2:Y:S01]  /*9be0*/  LDL.LU R6, [R1+0xc] ;  /* 0x00000c0001067983 */ /* 0x000ea20000300800 */
[----:B------:R-:W-:-:S03]  /*9bf0*/  ISETP.GE.AND P2, PT, R5, RZ, PT ;  /* 0x000000ff0500720c */ /* 0x000fc60003f46270 */
[----:B------:R0:W-:Y:S04]  /*9c00*/  STL [R1+0x10], R7 ;  /* 0x0000100701007387 */ /* 0x0001e80000100800 */
[----:B0-----:R-:W3:Y:S04]  /*9c10*/  LDL.LU R7, [R1+0xad8] ;  /* 0x000ad80001077983 */ /* 0x001ee80000300800 */
[----:B------:R-:W3:Y:S01]  /*9c20*/  LDL.LU R5, [R1+0x8] ;  /* 0x0000080001057983 */ /* 0x000ee20000300800 */
[----:B--2---:R-:W-:Y:S01]  /*9c30*/  @!P3 IMAD.MOV R6, RZ, RZ, -R6 ;  /* 0x000000ffff06b224 */ /* 0x004fe200078e0a06 */
[----:B------:R-:W-:-:S04]  /*9c40*/  ISETP.GE.AND P3, PT, R3, RZ, PT ;  /* 0x000000ff0300720c */ /* 0x000fc80003f66270 */
[----:B------:R0:W-:Y:S04]  /*9c50*/  STL [R1+0xc], R6 ;  /* 0x00000c0601007387 */ /* 0x0001e80000100800 */
[----:B0-----:R-:W2:Y:S01]  /*9c60*/  LDL.LU R6, [R1+0xad4] ;  /* 0x000ad40001067983 */ /* 0x001ea20000300800 */
[----:B---3--:R-:W-:-:S03]  /*9c70*/  @!P4 IMAD.MOV R5, RZ, RZ, -R5 ;  /* 0x000000ffff05c224 */ /* 0x008fc600078e0a05 */
[----:B------:R-:W3:Y:S01]  /*9c80*/  LDL.LU R3, [R1+0x4] ;  /* 0x0000040001037983 */ /* 0x000ee20000300800 */
[----:B------:R-:W-:-:S03]  /*9c90*/  ISETP.GE.AND P4, PT, R29, RZ, PT ;  /* 0x000000ff1d00720c */ /* 0x000fc60003f86270 */
[----:B------:R0:W-:Y:S04]  /*9ca0*/  STL [R1+0x8], R5 ;  /* 0x0000080501007387 */ /* 0x0001e80000100800 */
[----:B0-----:R-:W2:Y:S04]  /*9cb0*/  LDL.LU R5, [R1+0xad0] ;  /* 0x000ad00001057983 */ /* 0x001ea80000300800 */
[----:B------:R-:W2:Y:S01]  /*9cc0*/  LDL.LU R29, [R1] ;  /* 0x00000000011d7983 */ /* 0x000ea20000300800 */
        /* <DEDUP_REMOVED lines=8> */
[----:B0-----:R-:W3:Y:S04]  /*9d50*/  LDL R29, [R1+0x744] ;  /* 0x00074400011d7983 */ /* 0x001ee80000100800 */
[----:B------:R-:W3:Y:S01]  /*9d60*/  LDL.LU R2, [R1+0xac4] ;  /* 0x000ac40001027983 */ /* 0x000ee20000300800 */
[----:B--2---:R-:W-:Y:S01]  /*9d70*/  @!P2 IMAD.MOV R28, RZ, RZ, -R28 ;  /* 0x000000ffff1ca224 */ /* 0x004fe200078e0a1c */
[----:B------:R-:W-:-:S04]  /*9d80*/  ISETP.GE.AND P2, PT, R0, RZ, PT ;  /* 0x000000ff0000720c */ /* 0x000fc80003f46270 */
[----:B------:R0:W-:Y:S04]  /*9d90*/  STL [R1+0xa30], R28 ;  /* 0x000a301c01007387 */ /* 0x0001e80000100800 */
[----:B------:R-:W2:Y:S04]  /*9da0*/  LDL R0, [R1+0x6fc] ;  /* 0x0006fc0001007983 */ /* 0x000ea80000100800 */
[----:B0-----:R-:W2:Y:S01]  /*9db0*/  LDL R28, [R1+0x748] ;  /* 0x00074800011c7983 */ /* 0x001ea20000100800 */
[----:B---3--:R-:W-:Y:S01]  /*9dc0*/  @!P3 IMAD.MOV R2, RZ, RZ, -R2 ;  /* 0x000000ffff02b224 */ /* 0x008fe200078e0a02 */
[----:B----4-:R-:W-:-:S04]  /*9dd0*/  ISETP.GE.AND P3, PT, R4, RZ, PT ;  /* 0x000000ff0400720c */ /* 0x010fc80003f66270 */
[----:B------:R0:W-:Y:S04]  /*9de0*/  STL [R1+0xa34], R2 ;  /* 0x000a340201007387 */ /* 0x0001e80000100800 */
[----:B0-----:R-:W3:Y:S04]  /*9df0*/  LDL R2, [R1+0x74c] ;  /* 0x00074c0001027983 */ /* 0x001ee80000100800 */
[----:B------:R-:W4:Y:S01]  /*9e00*/  LDL.LU R4, [R1+0xac0] ;  /* 0x000ac00001047983 */ /* 0x000f220000300800 */
[----:B------:R-:W-:Y:S02]  /*9e10*/  @!P4 IMAD.MOV R3, RZ, RZ, -R3 ;  /* 0x000000ffff03c224 */ /* 0x000fe400078e0a03 */
[----:B------:R-:W-:-:S03]  /*9e20*/  @!P1 IMAD.MOV R5, RZ, RZ, -R5 ;  /* 0x000000ffff059224 */ /* 0x000fc600078e0a05 */
[----:B------:R0:W-:Y:S04]  /*9e30*/  STL [R1+0xa38], R3 ;  /* 0x000a380301007387 */ /* 0x0001e80000100800 */
[----:B0-----:R-:W2:Y:S01]  /*9e40*/  LDL R3, [R1+0x6f8] ;  /* 0x0006f80001037983 */ /* 0x001ea20000100800 */
[----:B---3--:R-:W-:-:S03]  /*9e50*/  ISETP.GE.AND P4, PT, R2, RZ, PT ;  /* 0x000000ff0200720c */ /* 0x008fc60003f86270 */
[----:B------:R-:W3:Y:S01]  /*9e60*/  LDL R2, [R1+0x6f4] ;  /* 0x0006f40001027983 */ /* 0x000ee20000100800 */
[----:B----4-:R-:W-:Y:S01]  /*9e70*/  @!P5 IMAD.MOV R4, RZ, RZ, -R4 ;  /* 0x000000ffff04d224 */ /* 0x010fe200078e0a04 */
[----:B--2---:R-:W-:-:S04]  /*9e80*/  ISETP.GE.AND P5, PT, R28, RZ, PT ;  /* 0x000000ff1c00720c */ /* 0x004fc80003fa6270 */
[----:B------:R0:W-:Y:S04]  /*9e90*/  STL [R1+0xa3c], R4 ;  /* 0x000a3c0401007387 */ /* 0x0001e80000100800 */
[----:B------:R-:W2:Y:S04]  /*9ea0*/  LDL R28, [R1+0x6f0] ;  /* 0x0006f000011c7983 */ /* 0x000ea80000100800 */
[----:B0-----:R-:W4:Y:S04]  /*9eb0*/  LDL R4, [R1+0x73c] ;  /* 0x00073c0001047983 */ /* 0x001f280000100800 */
[----:B------:R0:W-:Y:S04]  /*9ec0*/  STL [R1+0xa40], R5 ;  /* 0x000a400501007387 */ /* 0x0001e80000100800 */
[----:B0-----:R-:W2:Y:S01]  /*9ed0*/  LDL R5, [R1+0x740] ;  /* 0x0007400001057983 */ /* 0x001ea20000100800 */
[----:B------:R-:W-:Y:S01]  /*9ee0*/  @!P2 IMAD.MOV R6, RZ, RZ, -R6 ;  /* 0x000000ffff06a224 */ /* 0x000fe200078e0a06 */
[----:B------:R-:W-:Y:S01]  /*9ef0*/  ISETP.GE.AND P1, PT, R29, RZ, PT ;  /* 0x000000ff1d00720c */ /* 0x000fe20003f26270 */
[----:B------:R-:W-:Y:S01]  /*9f00*/  @!P3 IMAD.MOV R7, RZ, RZ, -R7 ;  /* 0x000000ffff07b224 */ /* 0x000fe200078e0a07 */
[----:B------:R-:W3:Y:S01]  /*9f10*/  LDL R29, [R1+0x6ec] ;  /* 0x0006ec00011d7983 */ /* 0x000ee20000100800 */
[----:B------:R-:W-:-:S03]  /*9f20*/  @!P4 IMAD.MOV R8, RZ, RZ, -R8 ;  /* 0x000000ffff08c224 */ /* 0x000fc600078e0a08 */
[----:B------:R-:W-:Y:S01]  /*9f30*/  STL [R1+0xa44], R6 ;  /* 0x000a440601007387 */ /* 0x000fe20000100800 */
[----:B------:R-:W-:Y:S01]  /*9f40*/  ISETP.GE.AND P4, PT, R0, RZ, PT ;  /* 0x000000ff0000720c */ /* 0x000fe20003f86270 */
[----:B------:R-:W-:Y:S01]  /*9f50*/  @!P5 IMAD.MOV R9, RZ, RZ, -R9 ;  /* 0x000000ffff09d224 */ /* 0x000fe200078e0a09 */
[----:B------:R-:W-:-:S04]  /*9f60*/  ISETP.GE.AND P5, PT, R3, RZ, PT ;  /* 0x000000ff0300720c */ /* 0x000fc80003fa6270 */
[----:B------:R-:W-:Y:S01]  /*9f70*/  @!P1 IMAD.MOV R10, RZ, RZ, -R10 ;  /* 0x000000ffff0a9224 */ /* 0x000fe200078e0a0a */
[----:B----4-:R-:W-:Y:S02]  /*9f80*/  ISETP.GE.AND P3, PT, R4, RZ, PT ;  /* 0x000000ff0400720c */ /* 0x010fe40003f66270 */
[----:B--2---:R-:W-:Y:S02]  /*9f90*/  ISETP.GE.AND P2, PT, R5, RZ, PT ;  /* 0x000000ff0500720c */ /* 0x004fe40003f46270 */
[----:B------:R-:W2:Y:S04]  /*9fa0*/  LDL R5, [R1+0x6e8] ;  /* 0x0006e80001057983 */ /* 0x000ea80000100800 */
[----:B------:R-:W-:Y:S04]  /*9fb0*/  STL [R1+0xa48], R7 ;  /* 0x000a480701007387 */ /* 0x000fe80000100800 */
[----:B------:R-:W4:Y:S04]  /*9fc0*/  LDL R4, [R1+0x6e4] ;  /* 0x0006e40001047983 */ /* 0x000f280000100800 */
[----:B------:R0:W-:Y:S04]  /*9fd0*/  STL [R1+0xa4c], R8 ;  /* 0x000a4c0801007387 */ /* 0x0001e80000100800 */
[----:B------:R-:W4:Y:S01]  /*9fe0*/  LDL R0, [R1+0x6e0] ;  /* 0x0006e00001007983 */ /* 0x000f220000100800 */
[----:B---3--:R-:W-:-:S03]  /*9ff0*/  ISETP.GE.AND P1, PT, R2, RZ, PT ;  /* 0x000000ff0200720c */ /* 0x008fc60003f26270 */
[----:B------:R-:W-:Y:S04]  /*a000*/  STL [R1+0xa50], R9 ;  /* 0x000a500901007387 */ /* 0x000fe80000100800 */
[----:B------:R-:W3:Y:S04]  /*a010*/  LDL R3, [R1+0x6dc] ;  /* 0x0006dc0001037983 */ /* 0x000ee80000100800 */
[----:B------:R-:W-:Y:S04]  /*a020*/  STL [R1+0xa54], R10 ;  /* 0x000a540a01007387 */ /* 0x000fe80000100800 */
[----:B------:R-:W3:Y:S01]  /*a030*/  LDL R2, [R1+0x6d8] ;  /* 0x0006d80001027983 */ /* 0x000ee20000100800 */
[----:B------:R-:W-:-:S02]  /*a040*/  @!P2 IMAD.MOV R11, RZ, RZ, -R11 ;  /* 0x000000ffff0ba224 */ /* 0x000fc400078e0a0b */
[----:B------:R-:W-:Y:S01]  /*a050*/  @!P3 IMAD.MOV R12, RZ, RZ, -R12 ;  /* 0x000000ffff0cb224 */ /* 0x000fe200078e0a0c */
[----:B------:R-:W-:Y:S01]  /*a060*/  ISETP.GE.AND P2, PT, R28, RZ, PT ;  /* 0x000000ff1c00720c */ /* 0x000fe20003f46270 */
[----:B------:R-:W-:Y:S01]  /*a070*/  @!P4 IMAD.MOV R13, RZ, RZ, -R13 ;  /* 0x000000ffff0dc224 */ /* 0x000fe200078e0a0d */
[----:B------:R-:W-:Y:S01]  /*a080*/  STL [R1+0xa58], R11 ;  /* 0x000a580b01007387 */ /* 0x000fe20000100800 */
[----:B------:R-:W-:Y:S01]  /*a090*/  @!P5 IMAD.MOV R14, RZ, RZ, -R14 ;  /* 0x000000ffff0ed224 */ /* 0x000fe200078e0a0e */
[----:B------:R-:W-:Y:S01]  /*a0a0*/  ISETP.GE.AND P3, PT, R29, RZ, PT ;  /* 0x000000ff1d00720c */ /* 0x000fe20003f66270 */
[----:B------:R-:W-:Y:S01]  /*a0b0*/  @!P1 IMAD.MOV R15, RZ, RZ, -R15 ;  /* 0x000000ffff0f9224 */ /* 0x000fe200078e0a0f */
[----:B------:R-:W3:Y:S04]  /*a0c0*/  LDL R28, [R1+0x6d4] ;  /* 0x0006d400011c7983 */ /* 0x000ee80000100800 */
[----:B------:R-:W-:Y:S04]  /*a0d0*/  STL [R1+0xa5c], R12 ;  /* 0x000a5c0c01007387 */ /* 0x000fe80000100800 */
[----:B------:R-:W3:Y:S04]  /*a0e0*/  LDL R29, [R1+0x6d0] ;  /* 0x0006d000011d7983 */ /* 0x000ee80000100800 */
[----:B------:R-:W-:Y:S04]  /*a0f0*/  STL [R1+0xa60], R13 ;  /* 0x000a600d01007387 */ /* 0x000fe80000100800 */
[----:B------:R-:W-:Y:S04]  /*a100*/  STL [R1+0xa64], R14 ;  /* 0x000a640e01007387 */ /* 0x000fe80000100800 */
[----:B0-----:R-:W3:Y:S04]  /*a110*/  LDL R8, [R1+0x6cc] ;  /* 0x0006cc0001087983 */ /* 0x001ee80000100800 */
[----:B------:R-:W-:Y:S04]  /*a120*/  STL [R1+0xa68], R15 ;  /* 0x000a680f01007387 */ /* 0x000fe80000100800 */
[----:B------:R-:W3:Y:S01]  /*a130*/  LDL R7, [R1+0x6c8] ;  /* 0x0006c80001077983 */ /* 0x000ee20000100800 */
[----:B------:R-:W-:-:S02]  /*a140*/  @!P2 IMAD.MOV R16, RZ, RZ, -R16 ;  /* 0x000000ffff10a224 */ /* 0x000fc400078e0a10 */
[----:B------:R-:W-:Y:S01]  /*a150*/  @!P3 IMAD.MOV R17, RZ, RZ, -R17 ;  /* 0x000000ffff11b224 */ /* 0x000fe200078e0a11 */
[----:B--2---:R-:W-:Y:S02]  /*a160*/  ISETP.GE.AND P4, PT, R5, RZ, PT ;  /* 0x000000ff0500720c */ /* 0x004fe40003f86270 */
[----:B----4-:R-:W-:Y:S02]  /*a170*/  ISETP.GE.AND P5, PT, R4, RZ, PT ;  /* 0x000000ff0400720c */ /* 0x010fe40003fa6270 */
[----:B------:R-:W-:Y:S02]  /*a180*/  ISETP.GE.AND P1, PT, R0, RZ, PT ;  /* 0x000000ff0000720c */ /* 0x000fe40003f26270 */
[----:B------:R-:W2:Y:S07]  /*a190*/  LDL R0, [R1+0x6c4] ;  /* 0x0006c40001007983 */ /* 0x000eae0000100800 */
[----:B------:R-:W-:-:S02]  /*a1a0*/  @!P4 IMAD.MOV R18, RZ, RZ, -R18 ;  /* 0x000000ffff12c224 */ /* 0x000fc400078e0a12 */
[----:B------:R-:W-:Y:S01]  /*a1b0*/  @!P5 IMAD.MOV R19, RZ, RZ, -R19 ;  /* 0x000000ffff13d224 */ /* 0x000fe200078e0a13 */
[----:B------:R-:W-:Y:S04]  /*a1c0*/  STL [R1+0xa6c], R16 ;  /* 0x000a6c1001007387 */ /* 0x000fe80000100800 */
[----:B------:R-:W-:Y:S04]  /*a1d0*/  STL [R1+0xa70], R17 ;  /* 0x000a701101007387 */ /* 0x000fe80000100800 */
[----:B------:R-:W-:Y:S01]  /*a1e0*/  STL [R1+0xa74], R18 ;  /* 0x000a741201007387 */ /* 0x000fe20000100800 */
[----:B---3--:R-:W-:-:S03]  /*a1f0*/  ISETP.GE.AND P2, PT, R3, RZ, PT ;  /* 0x000000ff0300720c */ /* 0x008fc60003f46270 */
[----:B------:R-:W-:Y:S01]  /*a200*/  STL [R1+0xa78], R19 ;  /* 0x000a781301007387 */ /* 0x000fe20000100800 */
[----:B------:R-:W-:-:S03]  /*a210*/  ISETP.GE.AND P3, PT, R2, RZ, PT ;  /* 0x000000ff0200720c */ /* 0x000fc60003f66270 */
[----:B------:R-:W3:Y:S04]  /*a220*/  LDL.LU R6, [R1+0x1e4] ;  /* 0x0001e40001067983 */ /* 0x000ee80000300800 */
[----:B------:R-:W4:Y:S04]  /*a230*/  LDL.LU R5, [R1+0x1e0] ;  /* 0x0001e00001057983 */ /* 0x000f280000300800 */
[----:B------:R-:W4:Y:S04]  /*a240*/  LDL.LU R4, [R1+0x1dc] ;  /* 0x0001dc0001047983 */ /* 0x000f280000300800 */
[----:B------:R-:W4:Y:S04]  /*a250*/  LDL.LU R3, [R1+0x1d8] ;  /* 0x0001d80001037983 */ /* 0x000f280000300800 */
[----:B------:R-:W4:Y:S01]  /*a260*/  LDL.LU R2, [R1+0x1d4] ;  /* 0x0001d40001027983 */ /* 0x000f220000300800 */
[----:B------:R-:W-:Y:S01]  /*a270*/  ISETP.GE.AND P4, PT, R28, RZ, PT ;  /* 0x000000ff1c00720c */ /* 0x000fe20003f86270 */
[----:B------:R-:W-:Y:S01]  /*a280*/  @!P1 IMAD.MOV R20, RZ, RZ, -R20 ;  /* 0x000000ffff149224 */ /* 0x000fe200078e0a14 */
[----:B------:R-:W-:Y:S01]  /*a290*/  ISETP.GE.AND P5, PT, R29, RZ, PT ;  /* 0x000000ff1d00720c */ /* 0x000fe20003fa6270 */
[----:B------:R-:W-:Y:S01]  /*a2a0*/  @!P2 IMAD.MOV R21, RZ, RZ, -R21 ;  /* 0x000000ffff15a224 */ /* 0x000fe200078e0a15 */
[----:B------:R-:W4:Y:S01]  /*a2b0*/  LDL.LU R28, [R1+0x1d0] ;  /* 0x0001d000011c7983 */ /* 0x000f220000300800 */
[----:B------:R-:W-:Y:S01]  /*a2c0*/  ISETP.GE.AND P1, PT, R8, RZ, PT ;  /* 0x000000ff0800720c */ /* 0x000fe20003f26270 */
[----:B------:R-:W-:Y:S01]  /*a2d0*/  @!P3 IMAD.MOV R22, RZ, RZ, -R22 ;  /* 0x000000ffff16b224 */ /* 0x000fe200078e0a16 */
[----:B------:R-:W-:Y:S01]  /*a2e0*/  ISETP.NE.AND P0, PT, RZ, c[0x0][0x17c], PT ;  /* 0x00005f00ff007a0c */ /* 0x000fe20003f05270 */
[----:B------:R-:W4:Y:S01]  /*a2f0*/  LDL.LU R29, [R1+0x1cc] ;  /* 0x0001cc00011d7983 */ /* 0x000f220000300800 */
[----:B------:R-:W-:-:S04]  /*a300*/  ISETP.GE.AND P2, PT, R7, RZ, PT ;  /* 0x000000ff0700720c */ /* 0x000fc80003f46270 */
[----:B------:R-:W-:Y:S01]  /*a310*/  @!P4 IMAD.MOV R23, RZ, RZ, -R23 ;  /* 0x000000ffff17c224 */ /* 0x000fe200078e0a17 */
[----:B------:R-:W-:Y:S01]  /*a320*/  STL [R1+0xa7c], R20 ;  /* 0x000a7c1401007387 */ /* 0x000fe20000100800 */
[----:B------:R-:W-:-:S03]  /*a330*/  @!P5 IMAD.MOV R24, RZ, RZ, -R24 ;  /* 0x000000ffff18d224 */ /* 0x000fc600078e0a18 */
[----:B------:R-:W-:Y:S01]  /*a340*/  @!P1 IMAD.MOV R25, RZ, RZ, -R25 ;  /* 0x000000ffff199224 */ /* 0x000fe200078e0a19 */
[----:B------:R-:W-:Y:S04]  /*a350*/  STL [R1+0xa80], R21 ;  /* 0x000a801501007387 */ /* 0x000fe80000100800 */
[----:B------:R-:W-:Y:S01]  /*a360*/  STL [R1+0xa84], R22 ;  /* 0x000a841601007387 */ /* 0x000fe20000100800 */
[----:B------:R-:W-:-:S03]  /*a370*/  @!P2 IMAD.MOV R26, RZ, RZ, -R26 ;  /* 0x000000ffff1aa224 */ /* 0x000fc600078e0a1a */
[----:B------:R-:W-:Y:S04]  /*a380*/  STL [R1+0xa88], R23 ;  /* 0x000a881701007387 */ /* 0x000fe80000100800 */
[----:B------:R-:W-:Y:S04]  /*a390*/  STL [R1+0xa8c], R24 ;  /* 0x000a8c1801007387 */ /* 0x000fe80000100800 */
[----:B------:R-:W-:Y:S04]  /*a3a0*/  STL [R1+0xa90], R25 ;  /* 0x000a901901007387 */ /* 0x000fe80000100800 */
[----:B------:R-:W-:Y:S01]  /*a3b0*/  STL [R1+0xa94], R26 ;  /* 0x000a941a01007387 */ /* 0x000fe20000100800 */
[----:B--2---:R-:W-:-:S02]  /*a3c0*/  ISETP.GE.AND P6, PT, R0, RZ, PT ;  /* 0x000000ff0000720c */ /* 0x004fc40003fc6270 */
[----:B------:R-:W-:-:S11]  /*a3d0*/  LOP3.LUT R0, RZ, c[0x0][0x17c], RZ, 0x33, !PT ;  /* 0x00005f00ff007a12 */ /* 0x000fd600078e33ff */
[----:B------:R-:W-:Y:S01]  /*a3e0*/  @!P6 IMAD.MOV R27, RZ, RZ, -R27 ;  /* 0x000000ffff1be224 */ /* 0x000fe200078e0a1b */
[----:B---3--:R-:W-:-:S04]  /*a3f0*/  SEL R8, R0, R6, !P0 ;  /* 0x0000000600087207 */ /* 0x008fc80004000000 */
[----:B------:R0:W-:Y:S01]  /*a400*/  STL [R1+0xa98], R27 ;  /* 0x000a981b01007387 */ /* 0x0001e20000100800 */
[----:B----4-:R-:W-:-:S03]  /*a410*/  SEL R7, R0, R5, !P0 ;  /* 0x0000000500077207 */ /* 0x010fc60004000000 */
[----:B------:R-:W-:Y:S01]  /*a420*/  STL [R1+0x340], R8 ;  /* 0x0003400801007387 */ /* 0x000fe20000100800 */
[----:B------:R-:W-:-:S03]  /*a430*/  SEL R6, R0, R4, !P0 ;  /* 0x0000000400067207 */ /* 0x000fc60004000000 */
[----:B------:R-:W-:Y:S01]  /*a440*/  STL [R1+0x33c], R7 ;  /* 0x00033c0701007387 */ /* 0x000fe20000100800 */
[----:B------:R-:W-:-:S03]  /*a450*/  SEL R5, R0, R3, !P0 ;  /* 0x0000000300057207 */ /* 0x000fc60004000000 */
[----:B------:R-:W-:Y:S01]  /*a460*/  STL [R1+0x338], R6 ;  /* 0x0003380601007387 */ /* 0x000fe20000100800 */
[----:B------:R-:W-:-:S03]  /*a470*/  SEL R4, R0, R2, !P0 ;  /* 0x0000000200047207 */ /* 0x000fc60004000000 */
[----:B------:R-:W-:Y:S04]  /*a480*/  STL [R1+0x334], R5 ;  /* 0x0003340501007387 */ /* 0x000fe80000100800 */
[----:B------:R-:W-:Y:S04]  /*a490*/  STL [R1+0xe8], R4 ;  /* 0x0000e80401007387 */ /* 0x000fe80000100800 */
[----:B0-----:R-:W2:Y:S01]  /*a4a0*/  LDL.LU R27, [R1+0x1bc] ;  /* 0x0001bc00011b7983 */ /* 0x001ea20000300800 */
[C---:B------:R-:W-:Y:S02]  /*a4b0*/  SEL R3, R0.reuse, R28, !P0 ;  /* 0x0000001c00037207 */ /* 0x040fe40004000000 */
[----:B------:R-:W-:-:S03]  /*a4c0*/  SEL R2, R0, R29, !P0 ;  /* 0x0000001d00027207 */ /* 0x000fc60004000000 */
[----:B------:R-:W-:Y:S04]  /*a4d0*/  STL [R1+0xfc], R3 ;  /* 0x0000fc0301007387 */ /* 0x000fe80000100800 */
[----:B--2---:R0:W-:Y:S04]  /*a4e0*/  STL [R1+0xab4], R27 ;  /* 0x000ab41b01007387 */ /* 0x0041e80000100800 */
[----:B------:R-:W-:Y:S04]  /*a4f0*/  STL [R1+0x330], R2 ;  /* 0x0003300201007387 */ /* 0x000fe80000100800 */
[----:B0-----:R-:W2:Y:S04]  /*a500*/  LDL.LU R27, [R1+0x1c0] ;  /* 0x0001c000011b7983 */ /* 0x001ea80000300800 */
[----:B--2---:R0:W-:Y:S04]  /*a510*/  STL [R1+0xab8], R27 ;  /* 0x000ab81b01007387 */ /* 0x0041e80000100800 */
[----:B0-----:R-:W2:Y:S04]  /*a520*/  LDL.LU R27, [R1+0x1c4] ;  /* 0x0001c400011b7983 */ /* 0x001ea80000300800 */
[----:B--2---:R0:W-:Y:S04]  /*a530*/  STL [R1+0xabc], R27 ;  /* 0x000abc1b01007387 */ /* 0x0041e80000100800 */
[----:B0-----:R-:W2:Y:S04]  /*a540*/  LDL.LU R27, [R1+0x1c8] ;  /* 0x0001c800011b7983 */ /* 0x001ea80000300800 */
[----:B------:R-:W3:Y:S04]  /*a550*/  LDL.LU R26, [R1+0x1b8] ;  /* 0x0001b800011a7983 */ /* 0x000ee80000300800 */
[----:B------:R-:W4:Y:S04]  /*a560*/  LDL.LU R25, [R1+0x1b0] ;  /* 0x0001b00001197983 */ /* 0x000f280000300800 */
[----:B------:R-:W3:Y:S04]  /*a570*/  LDL.LU R24, [R1+0x1ac] ;  /* 0x0001ac0001187983 */ /* 0x000ee80000300800 */
        /* <DEDUP_REMOVED lines=23> */
[----:B------:R-:W3:Y:S01]  /*a6f0*/  LDL.LU R29, [R1+0x114] ;  /* 0x00011400011d7983 */ /* 0x000ee20000300800 */
[----:B--2---:R-:W-:-:S05]  /*a700*/  SEL R27, R0, R27, !P0 ;  /* 0x0000001b001b7207 */ /* 0x004fca0004000000 */
[----:B------:R0:W-:Y:S04]  /*a710*/  STL [R1+0x2b4], R27 ;  /* 0x0002b41b01007387 */ /* 0x0001e80000100800 */
[----:B0-----:R-:W2:Y:S02]  /*a720*/  LDL.LU R27, [R1+0xabc] ;  /* 0x000abc00011b7983 */ /* 0x001ea40000300800 */
[----:B--2---:R-:W-:-:S05]  /*a730*/  SEL R27, R0, R27, !P0 ;  /* 0x0000001b001b7207 */ /* 0x004fca0004000000 */
[----:B------:R0:W-:Y:S04]  /*a740*/  STL [R1+0x2c4], R27 ;  /* 0x0002c41b01007387 */ /* 0x0001e80000100800 */
[----:B0-----:R-:W2:Y:S02]  /*a750*/  LDL.LU R27, [R1+0xab8] ;  /* 0x000ab800011b7983 */ /* 0x001ea40000300800 */
[----:B--2---:R-:W-:-:S05]  /*a760*/  SEL R27, R0, R27, !P0 ;  /* 0x0000001b001b7207 */ /* 0x004fca0004000000 */
[----:B------:R0:W-:Y:S04]  /*a770*/  STL [R1+0x2dc], R27 ;  /* 0x0002dc1b01007387 */ /* 0x0001e80000100800 */
[----:B0-----:R-:W2:Y:S01]  /*a780*/  LDL.LU R27, [R1+0xab4] ;  /* 0x000ab400011b7983 */ /* 0x001ea20000300800 */
[C---:B---3--:R-:W-:Y:S02]  /*a790*/  SEL R26, R0.reuse, R26, !P0 ;  /* 0x0000001a001a7207 */ /* 0x048fe40004000000 */
[----:B--2---:R-:W-:-:S05]  /*a7a0*/  SEL R27, R0, R27, !P0 ;  /* 0x0000001b001b7207 */ /* 0x004fca0004000000 */
[----:B------:R4:W-:Y:S04]  /*a7b0*/  STL [R1+0x2ec], R27 ;  /* 0x0002ec1b01007387 */ /* 0x0009e80000100800 */
[----:B------:R0:W-:Y:S01]  /*a7c0*/  STL [R1+0x304], R26 ;  /* 0x0003041a01007387 */ /* 0x0001e20000100800 */
[C---:B----4-:R-:W-:Y:S02]  /*a7d0*/  SEL R27, R0.reuse, R25, !P0 ;  /* 0x00000019001b7207 */ /* 0x050fe40004000000 */
[C---:B------:R-:W-:Y:S02]  /*a7e0*/  SEL R25, R0.reuse, R23, !P0 ;  /* 0x0000001700197207 */ /* 0x040fe40004000000 */
[C---:B0-----:R-:W-:Y:S02]  /*a7f0*/  SEL R26, R0.reuse, R24, !P0 ;  /* 0x00000018001a7207 */ /* 0x041fe40004000000 */
[C---:B------:R-:W-:Y:S01]  /*a800*/  SEL R24, R0.reuse, R22, !P0 ;  /* 0x0000001600187207 */ /* 0x040fe20004000000 */
[----:B------:R0:W-:Y:S01]  /*a810*/  STL [R1+0x314], R27 ;  /* 0x0003141b01007387 */ /* 0x0001e20000100800 */
[----:B------:R-:W-:-:S02]  /*a820*/  SEL R23, R0, R21, !P0 ;  /* 0x0000001500177207 */ /* 0x000fc40004000000 */
[C---:B------:R-:W-:Y:S01]  /*a830*/  SEL R22, R0.reuse, R20, !P0 ;  /* 0x0000001400167207 */ /* 0x040fe20004000000 */
[----:B------:R-:W-:Y:S01]  /*a840*/  STL [R1+0x32c], R26 ;  /* 0x00032c1a01007387 */ /* 0x000fe20000100800 */
[C---:B------:R-:W-:Y:S02]  /*a850*/  SEL R21, R0.reuse, R19, !P0 ;  /* 0x0000001300157207 */ /* 0x040fe40004000000 */
[C---:B------:R-:W-:Y:S01]  /*a860*/  SEL R20, R0.reuse, R18, !P0 ;  /* 0x0000001200147207 */ /* 0x040fe20004000000 */
[----:B------:R-:W-:Y:S01]  /*a870*/  STL [R1+0x328], R25 ;  /* 0x0003281901007387 */ /* 0x000fe20000100800 */
[C---:B------:R-:W-:Y:S02]  /*a880*/  SEL R19, R0.reuse, R17, !P0 ;  /* 0x0000001100137207 */ /* 0x040fe40004000000 */
[C---:B------:R-:W-:Y:S01]  /*a890*/  SEL R18, R0.reuse, R16, !P0 ;  /* 0x0000001000127207 */ /* 0x040fe20004000000 */
[----:B------:R-:W-:Y:S01]  /*a8a0*/  STL [R1+0x324], R24 ;  /* 0x0003241801007387 */ /* 0x000fe20000100800 */
[----:B------:R-:W-:-:S03]  /*a8b0*/  SEL R17, R0, R15, !P0 ;  /* 0x0000000f00117207 */ /* 0x000fc60004000000 */
        /* <DEDUP_REMOVED lines=28> */
[----:B------:R-:W-:Y:S04]  /*aa80*/  STL [R1+0x2d4], R8 ;  /* 0x0002d40801007387 */ /* 0x000fe80000100800 */
[----:B------:R-:W-:Y:S04]  /*aa90*/  STL [R1+0x2d0], R7 ;  /* 0x0002d00701007387 */ /* 0x000fe80000100800 */
[----:B------:R-:W-:Y:S04]  /*aaa0*/  STL [R1+0x2cc], R6 ;  /* 0x0002cc0601007387 */ /* 0x000fe80000100800 */
[----:B------:R-:W-:Y:S04]  /*aab0*/  STL [R1+0x2c8], R5 ;  /* 0x0002c80501007387 */ /* 0x000fe80000100800 */
[----:B------:R-:W-:Y:S04]  /*aac0*/  STL [R1+0x2c0], R4 ;  /* 0x0002c00401007387 */ /* 0x000fe80000100800 */
[----:B0-----:R-:W2:Y:S01]  /*aad0*/  LDL.LU R27, [R1+0xf8] ;  /* 0x0000f800011b7983 */ /* 0x001ea20000300800 */
[----:B------:R-:W-:-:S02]  /*aae0*/  SEL R3, R0, R28, !P0 ;  /* 0x0000001c00037207 */ /* 0x000fc40004000000 */
        /* <DEDUP_REMOVED lines=145> */
[C---:B----4-:R-:W-:Y:S02]  /*b400*/  SEL R25, R0.reuse, R25, !P0 ;  /* 0x0000001900197207 */ /* 0x050fe40004000000 */
[C---:B------:R-:W-:Y:S02]  /*b410*/  SEL R24, R0.reuse, R24, !P0 ;  /* 0x0000001800187207 */ /* 0x040fe40004000000 */
[----:B------:R-:W-:-:S02]  /*b420*/  SEL R23, R0, R23, !P0 ;  /* 0x0000001700177207 */ /* 0x000fc40004000000 */
[C---:B------:R-:W-:Y:S02]  /*b430*/  SEL R22, R0.reuse, R22, !P0 ;  /* 0x0000001600167207 */ /* 0x040fe40004000000 */
[C---:B------:R-:W-:Y:S02]  /*b440*/  SEL R21, R0.reuse, R21, !P0 ;  /* 0x0000001500157207 */ /* 0x040fe40004000000 */
[C---:B------:R-:W-:Y:S02]  /*b450*/  SEL R20, R0.reuse, R20, !P0 ;  /* 0x0000001400147207 */ /* 0x040fe40004000000 */
[C---:B------:R-:W-:Y:S02]  /*b460*/  SEL R19, R0.reuse, R19, !P0 ;  /* 0x0000001300137207 */ /* 0x040fe40004000000 */
        /* <DEDUP_REMOVED lines=19> */
[----:B--2---:R-:W-:-:S05]  /*b5a0*/  SEL R27, R0, R27, !P0 ;  /* 0x0000001b001b7207 */ /* 0x004fca0004000000 */
[----:B------:R0:W-:Y:S04]  /*b5b0*/  STL [R1+0x74], R27 ;  /* 0x0000741b01007387 */ /* 0x0001e80000100800 */
[----:B0-----:R-:W2:Y:S04]  /*b5c0*/  LDL.LU R27, [R1+0xa98] ;  /* 0x000a9800011b7983 */ /* 0x001ea80000300800 */
[----:B------:R0:W-:Y:S04]  /*b5d0*/  STL [R1+0x70], R26 ;  /* 0x0000701a01007387 */ /* 0x0001e80000100800 */
[----:B0-----:R-:W3:Y:S04]  /*b5e0*/  LDL.LU R26, [R1+0xa94] ;  /* 0x000a9400011a7983 */ /* 0x001ee80000300800 */
[----:B------:R0:W-:Y:S04]  /*b5f0*/  STL [R1+0x6c], R25 ;  /* 0x00006c1901007387 */ /* 0x0001e80000100800 */
[----:B0-----:R-:W4:Y:S04]  /*b600*/  LDL.LU R25, [R1+0xa90] ;  /* 0x000a900001197983 */ /* 0x001f280000300800 */
[----:B------:R0:W-:Y:S04]  /*b610*/  STL [R1+0x68], R24 ;  /* 0x0000681801007387 */ /* 0x0001e80000100800 */
[----:B0-----:R-:W2:Y:S04]  /*b620*/  LDL.LU R24, [R1+0xa8c] ;  /* 0x000a8c0001187983 */ /* 0x001ea80000300800 */
[----:B------:R0:W-:Y:S04]  /*b630*/  STL [R1+0x64], R23 ;  /* 0x0000641701007387 */ /* 0x0001e80000100800 */
[----:B0-----:R-:W2:Y:S04]  /*b640*/  LDL.LU R23, [R1+0xa88] ;  /* 0x000a880001177983 */ /* 0x001ea80000300800 */
[----:B------:R0:W-:Y:S04]  /*b650*/  STL [R1+0x60], R22 ;  /* 0x0000601601007387 */ /* 0x0001e80000100800 */
[----:B0-----:R-:W2:Y:S04]  /*b660*/  LDL.LU R22, [R1+0xa84] ;  /* 0x000a840001167983 */ /* 0x001ea80000300800 */
[----:B------:R0:W-:Y:S04]  /*b670*/  STL [R1+0x5c], R21 ;  /* 0x00005c1501007387 */ /* 0x0001e80000100800 */
[----:B0-----:R-:W3:Y:S04]  /*b680*/  LDL.LU R21, [R1+0xa80] ;  /* 0x000a800001157983 */ /* 0x001ee80000300800 */
        /* <DEDUP_REMOVED lines=42> */
[----:B--2---:R-:W-:-:S02]  /*b930*/  SEL R22, R0, R22, !P0 ;  /* 0x0000001600167207 */ /* 0x004fc40004000000 */
[C---:B------:R-:W-:Y:S02]  /*b940*/  SEL R23, R0.reuse, R23, !P0 ;  /* 0x0000001700177207 */ /* 0x040fe40004000000 */
[C---:B---3--:R-:W-:Y:S02]  /*b950*/  SEL R21, R0.reuse, R21, !P0 ;  /* 0x0000001500157207 */ /* 0x048fe40004000000 */
[C---:B------:R-:W-:Y:S02]  /*b960*/  SEL R24, R0.reuse, R24, !P0 ;  /* 0x0000001800187207 */ /* 0x040fe40004000000 */
[C---:B----4-:R-:W-:Y:S02]  /*b970*/  SEL R25, R0.reuse, R25, !P0 ;  /* 0x0000001900197207 */ /* 0x050fe40004000000 */
[C---:B------:R-:W-:Y:S02]  /*b980*/  SEL R26, R0.reuse, R26, !P0 ;  /* 0x0000001a001a7207 */ /* 0x040fe40004000000 */
[----:B------:R-:W-:-:S02]  /*b990*/  SEL R20, R0, R20, !P0 ;  /* 0x0000001400147207 */ /* 0x000fc40004000000 */
[C---:B------:R-:W-:Y:S02]  /*b9a0*/  SEL R27, R0.reuse, R27, !P0 ;  /* 0x0000001b001b7207 */ /* 0x040fe40004000000 */
[C---:B------:R-:W-:Y:S02]  /*b9b0*/  SEL R19, R0.reuse, R19, !P0 ;  /* 0x0000001300137207 */ /* 0x040fe40004000000 */
[C---:B------:R-:W-:Y:S02]  /*b9c0*/  SEL R28, R0.reuse, R28, !P0 ;  /* 0x0000001c001c7207 */ /* 0x040fe40004000000 */
[----:B------:R-:W-:-:S05]  /*b9d0*/  SEL R29, R0, R29, !P0 ;  /* 0x0000001d001d7207 */ /* 0x000fca0004000000 */
[----:B------:R0:W-:Y:S02]  /*b9e0*/  STL [R1+0x4], R29 ;  /* 0x0000041d01007387 */ /* 0x0001e40000100800 */
[----:B0-----:R-:W-:-:S05]  /*b9f0*/  SEL R29, R0, R2, !P0 ;  /* 0x00000002001d7207 */ /* 0x001fca0004000000 */
[----:B------:R0:W-:Y:S04]  /*ba00*/  STL [R1+0x9a8], R29 ;  /* 0x0009a81d01007387 */ /* 0x0001e80000100800 */
[----:B------:R1:W-:Y:S04]  /*ba10*/  STL [R1], R28 ;  /* 0x0000001c01007387 */ /* 0x0003e80000100800 */
[----:B0-----:R-:W2:Y:S01]  /*ba20*/  LDL R29, [R1+0x6c0] ;  /* 0x0006c000011d7983 */ /* 0x001ea20000100800 */
[C---:B------:R-:W-:Y:S02]  /*ba30*/  SEL R4, R0.reuse, R4, !P0 ;  /* 0x0000000400047207 */ /* 0x040fe40004000000 */
[----:B-1----:R-:W-:-:S02]  /*ba40*/  SEL R28, R0, R3, !P0 ;  /* 0x00000003001c7207 */ /* 0x002fc40004000000 */
[----:B------:R-:W0:Y:S01]  /*ba50*/  S2R R3, SR_TID.X ;  /* 0x0000000000037919 */ /* 0x000e220000002100 */
[C---:B------:R-:W-:Y:S02]  /*ba60*/  SEL R5, R0.reuse, R5, !P0 ;  /* 0x0000000500057207 */ /* 0x040fe40004000000 */
        /* <DEDUP_REMOVED lines=8> */
[----:B------:R-:W-:-:S02]  /*baf0*/  SEL R11, R0, R11, !P0 ;  /* 0x0000000b000b7207 */ /* 0x000fc40004000000 */
        /* <DEDUP_REMOVED lines=13> */
[----:B------:R0:W-:Y:S04]  /*bbd0*/  STL [R1+0x9d0], R12 ;  /* 0x0009d00c01007387 */ /* 0x0001e80000100800 */
[----:B------:R-:W-:Y:S04]  /*bbe0*/  STL [R1+0x9d4], R13 ;  /* 0x0009d40d01007387 */ /* 0x000fe80000100800 */
[----:B------:R1:W-:Y:S04]  /*bbf0*/  STL [R1+0x9d8], R14 ;  /* 0x0009d80e01007387 */ /* 0x0003e80000100800 */
[----:B------:R-:W-:Y:S04]  /*bc00*/  STL [R1+0x9dc], R15 ;  /* 0x0009dc0f01007387 */ /* 0x000fe80000100800 */
[----:B------:R-:W-:Y:S04]  /*bc10*/  STL [R1+0x9e0], R16 ;  /* 0x0009e01001007387 */ /* 0x000fe80000100800 */
[----:B------:R-:W-:Y:S04]  /*bc20*/  STL [R1+0x9e4], R17 ;  /* 0x0009e41101007387 */ /* 0x000fe80000100800 */
[----:B------:R-:W-:Y:S04]  /*bc30*/  STL [R1+0x9e8], R18 ;  /* 0x0009e81201007387 */ /* 0x000fe80000100800 */
[----:B------:R-:W-:Y:S01]  /*bc40*/  STL [R1+0x9ec], R19 ;  /* 0x0009ec1301007387 */ /* 0x000fe20000100800 */
[----:B0-----:R-:W-:-:S03]  /*bc50*/  IMAD.SHL.U32 R12, R3, 0x20, RZ ;  /* 0x00000020030c7824 */ /* 0x001fc600078e00ff */
[----:B------:R-:W-:Y:S04]  /*bc60*/  STL [R1+0x9f0], R20 ;  /* 0x0009f01401007387 */ /* 0x000fe80000100800 */
        /* <DEDUP_REMOVED lines=8> */
[----:B------:R-:W-:Y:S04]  /*bcf0*/  STL [R1+0x290], RZ ;  /* 0x000290ff01007387 */ /* 0x000fe80000100800 */
        /* <DEDUP_REMOVED lines=22> */
[----:B------:R-:W0:Y:S04]  /*be60*/  S2R R28, SR_TID.X ;  /* 0x00000000001c7919 */ /* 0x000e280000002100 */
        /* <DEDUP_REMOVED lines=20> */
[----:B------:R-:W-:Y:S01]  /*bfb0*/  STL [R1+0x17c], RZ ;  /* 0x00017cff01007387 */ /* 0x000fe20000100800 */
[----:B0-----:R-:W-:-:S03]  /*bfc0*/  SHF.R.U32.HI R4, RZ, 0x5, R28 ;  /* 0x00000005ff047819 */ /* 0x001fc6000001161c */
[----:B------:R-:W-:Y:S04]  /*bfd0*/  STL [R1+0x160], RZ ;  /* 0x000160ff01007387 */ /* 0x000fe80000100800 */
[----:B------:R-:W-:Y:S04]  /*bfe0*/  STL [R1+0x164], RZ ;  /* 0x000164ff01007387 */ /* 0x000fe80000100800 */
[----:B------:R-:W-:Y:S01]  /*bff0*/  STL [R1+0x168], RZ ;  /* 0x000168ff01007387 */ /* 0x000fe20000100800 */
[----:B--2---:R-:W-:-:S03]  /*c000*/  ISETP.GE.AND P1, PT, R29, RZ, PT ;  /* 0x000000ff1d00720c */ /* 0x004fc60003f26270 */
[----:B------:R-:W-:Y:S01]  /*c010*/  STL [R1+0x16c], RZ ;  /* 0x00016cff01007387 */ /* 0x000fe20000100800 */
[----:B------:R-:W-:-:S03]  /*c020*/  SHF.R.U32.HI R29, RZ, 0x5, R3 ;  /* 0x00000005ff1d7819 */ /* 0x000fc60000011603 */
[----:B------:R-:W-:Y:S01]  /*c030*/  STL [R1+0x150], RZ ;  /* 0x000150ff01007387 */ /* 0x000fe20000100800 */
[----:B------:R-:W-:-:S03]  /*c040*/  SGXT.U32 R4, R4, 0x1 ;  /* 0x000000010404781a */ /* 0x000fc60000000000 */
[----:B------:R-:W-:Y:S04]  /*c050*/  STL [R1+0x154], RZ ;  /* 0x000154ff01007387 */ /* 0x000fe80000100800 */
[----:B------:R-:W-:Y:S01]  /*c060*/  STL [R1+0x158], RZ ;  /* 0x000158ff01007387 */ /* 0x000fe20000100800 */
[----:B------:R-:W-:-:S03]  /*c070*/  SHF.R.U32.HI R28, RZ, 0x5, R28 ;  /* 0x00000005ff1c7819 */ /* 0x000fc6000001161c */
[----:B------:R-:W-:Y:S01]  /*c080*/  STL [R1+0x15c], RZ ;  /* 0x00015cff01007387 */ /* 0x000fe20000100800 */
[----:B------:R-:W-:-:S03]  /*c090*/  SGXT.U32 R29, R29, 0x1 ;  /* 0x000000011d1d781a */ /* 0x000fc60000000000 */
[----:B------:R-:W-:Y:S01]  /*c0a0*/  STL [R1+0x140], RZ ;  /* 0x000140ff01007387 */ /* 0x000fe20000100800 */
[----:B------:R-:W-:-:S03]  /*c0b0*/  LOP3.LUT R5, R4, 0x1e, RZ, 0xfc, !PT ;  /* 0x0000001e04057812 */ /* 0x000fc600078efcff */
[----:B------:R-:W-:Y:S01]  /*c0c0*/  STL [R1+0x144], RZ ;  /* 0x000144ff01007387 */ /* 0x000fe20000100800 */
[----:B------:R-:W-:-:S03]  /*c0d0*/  LOP3.LUT R4, R4, 0x1c, RZ, 0xfc, !PT ;  /* 0x0000001c04047812 */ /* 0x000fc600078efcff */
[----:B------:R-:W-:Y:S01]  /*c0e0*/  STL [R1+0x148], RZ ;  /* 0x000148ff01007387 */ /* 0x000fe20000100800 */
[----:B------:R-:W-:-:S03]  /*c0f0*/  SGXT.U32 R28, R28, 0x1 ;  /* 0x000000011c1c781a */ /* 0x000fc60000000000 */
[----:B------:R-:W-:Y:S04]  /*c100*/  STL [R1+0x14c], RZ ;  /* 0x00014cff01007387 */ /* 0x000fe80000100800 */
[----:B------:R-:W-:Y:S01]  /*c110*/  STL [R1+0x130], RZ ;  /* 0x000130ff01007387 */ /* 0x000fe20000100800 */
[----:B------:R-:W-:-:S03]  /*c120*/  IMAD R0, R29, c[0x0][0x188], RZ ;  /* 0x000062001d007a24 */ /* 0x000fc600078e02ff */
[----:B------:R-:W-:Y:S01]  /*c130*/  STL [R1+0x134], RZ ;  /* 0x000134ff01007387 */ /* 0x000fe20000100800 */
[----:B------:R-:W-:-:S03]  /*c140*/  IMAD R5, R5, c[0x0][0x188], RZ ;  /* 0x0000620005057a24 */ /* 0x000fc600078e02ff */
[----:B------:R-:W-:Y:S01]  /*c150*/  STL [R1+0x138], RZ ;  /* 0x000138ff01007387 */ /* 0x000fe20000100800 */
[----:B------:R-:W-:-:S03]  /*c160*/  IMAD R0, R4, c[0x0][0x188], RZ ;  /* 0x0000620004007a24 */ /* 0x000fc600078e02ff */
[----:B------:R-:W-:Y:S01]  /*c170*/  STL [R1+0x13c], RZ ;  /* 0x00013cff01007387 */ /* 0x000fe20000100800 */
[----:B------:R-:W-:-:S03]  /*c180*/  LOP3.LUT R5, R28, 0x1a, RZ, 0xfc, !PT ;  /* 0x0000001a1c057812 */ /* 0x000fc600078efcff */
[----:B------:R-:W-:Y:S01]  /*c190*/  STL [R1+0x120], RZ ;  /* 0x000120ff01007387 */ /* 0x000fe20000100800 */
[----:B------:R-:W-:-:S03]  /*c1a0*/  LOP3.LUT R4, R28, 0x18, RZ, 0xfc, !PT ;  /* 0x000000181c047812 */ /* 0x000fc600078efcff */
[----:B------:R-:W-:Y:S01]  /*c1b0*/  STL [R1+0x124], RZ ;  /* 0x000124ff01007387 */ /* 0x000fe20000100800 */
[----:B------:R-:W-:-:S03]  /*c1c0*/  SHF.R.U32.HI R28, RZ, 0x5, R3 ;  /* 0x00000005ff1c7819 */ /* 0x000fc60000011603 */
[----:B------:R-:W-:Y:S04]  /*c1d0*/  STL [R1+0x128], RZ ;  /* 0x000128ff01007387 */ /* 0x000fe80000100800 */
[----:B------:R-:W-:Y:S01]  /*c1e0*/  STL [R1+0x12c], RZ ;  /* 0x00012cff01007387 */ /* 0x000fe20000100800 */
[----:B------:R-:W-:-:S03]  /*c1f0*/  SGXT.U32 R28, R28, 0x1 ;  /* 0x000000011c1c781a */ /* 0x000fc60000000000 */
[----:B------:R-:W-:Y:S04]  /*c200*/  STL [R1+0x210], RZ ;  /* 0x000210ff01007387 */ /* 0x000fe80000100800 */
[----:B------:R-:W-:Y:S01]  /*c210*/  STL [R1+0x214], RZ ;  /* 0x000214ff01007387 */ /* 0x000fe20000100800 */
[----:B------:R-:W-:-:S03]  /*c220*/  SHF.R.U32.HI R3, RZ, 0x5, R3 ;  /* 0x00000005ff037819 */ /* 0x000fc60000011603 */
        /* <DEDUP_REMOVED lines=9> */
[----:B------:R-:W-:-:S03]  /*c2c0*/  LOP3.LUT R28, R28, 0x12, RZ, 0xfc, !PT ;  /* 0x000000121c1c7812 */ /* 0x000fc600078efcff */
[----:B------:R-:W-:Y:S01]  /*c2d0*/  STL [R1+0x20c], RZ ;  /* 0x00020cff01007387 */ /* 0x000fe20000100800 */
[----:B------:R-:W-:-:S03]  /*c2e0*/  SGXT.U32 R3, R3, 0x1 ;  /* 0x000000010303781a */ /* 0x000fc60000000000 */
[----:B------:R-:W-:Y:S01]  /*c2f0*/  STL [R1+0x1f0], RZ ;  /* 0x0001f0ff01007387 */ /* 0x000fe20000100800 */
[----:B------:R-:W-:-:S03]  /*c300*/  IMAD R5, R5, c[0x0][0x188], RZ ;  /* 0x0000620005057a24 */ /* 0x000fc600078e02ff */
[----:B------:R-:W-:Y:S01]  /*c310*/  STL [R1+0x1f4], RZ ;  /* 0x0001f4ff01007387 */ /* 0x000fe20000100800 */
[----:B------:R-:W-:-:S03]  /*c320*/  IMAD R4, R4, c[0x0][0x188], RZ ;  /* 0x0000620004047a24 */ /* 0x000fc600078e02ff */
[----:B------:R-:W-:Y:S01]  /*c330*/  STL [R1+0x1f8], RZ ;  /* 0x0001f8ff01007387 */ /* 0x000fe20000100800 */
[----:B------:R-:W-:Y:S01]  /*c340*/  IMAD R0, R28, c[0x0][0x188], RZ ;  /* 0x000062001c007a24 */ /* 0x000fe200078e02ff */
[C---:B------:R-:W-:Y:S02]  /*c350*/  LOP3.LUT R5, R3.reuse, 0x10, RZ, 0xfc, !PT ;  /* 0x0000001003057812 */ /* 0x040fe400078efcff */
[----:B------:R-:W-:Y:S01]  /*c360*/  STL [R1+0x1fc], RZ ;  /* 0x0001fcff01007387 */ /* 0x000fe20000100800 */
[----:B------:R-:W-:-:S03]  /*c370*/  LOP3.LUT R4, R3, 0xe, RZ, 0xfc, !PT ;  /* 0x0000000e03047812 */ /* 0x000fc600078efcff */
[----:B------:R-:W-:Y:S01]  /*c380*/  STL [R1+0x1e0], RZ ;  /* 0x0001e0ff01007387 */ /* 0x000fe20000100800 */
[----:B------:R-:W-:-:S03]  /*c390*/  LOP3.LUT R28, R3, 0xc, RZ, 0xfc, !PT ;  /* 0x0000000c031c7812 */ /* 0x000fc600078efcff */
[----:B------:R-:W-:Y:S04]  /*c3a0*/  STL [R1+0x1e4], RZ ;  /* 0x0001e4ff01007387 */ /* 0x000fe80000100800 */
[----:B------:R-:W-:Y:S01]  /*c3b0*/  STL [R1+0x1e8], RZ ;  /* 0x0001e8ff01007387 */ /* 0x000fe20000100800 */
[----:B------:R-:W-:-:S03]  /*c3c0*/  LOP3.LUT R3, R3, 0xa, RZ, 0xfc, !PT ;  /* 0x0000000a03037812 */ /* 0x000fc600078efcff */
[----:B------:R-:W-:Y:S01]  /*c3d0*/  STL [R1+0x1ec], RZ ;  /* 0x0001ecff01007387 */ /* 0x000fe20000100800 */
[----:B------:R-:W-:-:S03]  /*c3e0*/  IMAD R0, R5, c[0x0][0x188], RZ ;  /* 0x0000620005007a24 */ /* 0x000fc600078e02ff */
[----:B------:R-:W-:Y:S01]  /*c3f0*/  STL [R1+0x1d0], RZ ;  /* 0x0001d0ff01007387 */ /* 0x000fe20000100800 */
[----:B------:R-:W-:Y:S01]  /*c400*/  IMAD R4, R4, c[0x0][0x188], RZ ;  /* 0x0000620004047a24 */ /* 0x000fe200078e02ff */
[C---:B------:R-:W-:Y:S02]  /*c410*/  LOP3.LUT R4, R29.reuse, 0x8, RZ, 0xfc, !PT ;  /* 0x000000081d047812 */ /* 0x040fe400078efcff */
[----:B------:R-:W-:Y:S01]  /*c420*/  STL [R1+0x1d4], RZ ;  /* 0x0001d4ff01007387 */ /* 0x000fe20000100800 */
[----:B------:R-:W-:Y:S01]  /*c430*/  IMAD R5, R28, c[0x0][0x188], RZ ;  /* 0x000062001c057a24 */ /* 0x000fe200078e02ff */
[----:B------:R-:W-:Y:S02]  /*c440*/  LOP3.LUT R28, R29, 0x6, RZ, 0xfc, !PT ;  /* 0x000000061d1c7812 */ /* 0x000fe400078efcff */
[----:B------:R-:W-:Y:S04]  /*c450*/  STL [R1+0x1d8], RZ ;  /* 0x0001d8ff01007387 */ /* 0x000fe80000100800 */
[----:B------:R-:W-:Y:S01]  /*c460*/  STL [R1+0x1dc], RZ ;  /* 0x0001dcff01007387 */ /* 0x000fe20000100800 */
[----:B------:R-:W-:-:S03]  /*c470*/  IMAD R0, R3, c[0x0][0x188], RZ ;  /* 0x0000620003007a24 */ /* 0x000fc600078e02ff */
[----:B------:R-:W2:Y:S01]  /*c480*/  LDL.LU R11, [R1+0x344] ;  /* 0x00034400010b7983 */ /* 0x000ea20000300800 */
[----:B------:R-:W-:-:S03]  /*c490*/  IMAD R0, R4, c[0x0][0x188], RZ ;  /* 0x0000620004007a24 */ /* 0x000fc600078e02ff */
[----:B------:R-:W-:Y:S01]  /*c4a0*/  STL [R1+0x1c0], RZ ;  /* 0x0001c0ff01007387 */ /* 0x000fe20000100800 */
[----:B------:R-:W-:-:S03]  /*c4b0*/  IMAD R4, R28, c[0x0][0x188], RZ ;  /* 0x000062001c047a24 */ /* 0x000fc600078e02ff */
[----:B------:R-:W-:Y:S01]  /*c4c0*/  STL [R1+0x1c4], RZ ;  /* 0x0001c4ff01007387 */ /* 0x000fe20000100800 */
[----:B------:R-:W-:-:S03]  /*c4d0*/  LOP3.LUT R3, R29, 0x4, RZ, 0xfc, !PT ;  /* 0x000000041d037812 */ /* 0x000fc600078efcff */
[----:B------:R-:W-:Y:S01]  /*c4e0*/  STL [R1+0x1c8], RZ ;  /* 0x0001c8ff01007387 */ /* 0x000fe20000100800 */
[----:B------:R-:W-:-:S03]  /*c4f0*/  LOP3.LUT R29, R29, 0x2, RZ, 0xfc, !PT ;  /* 0x000000021d1d7812 */ /* 0x000fc600078efcff */
[----:B------:R-:W-:Y:S04]  /*c500*/  STL [R1+0x1cc], RZ ;  /* 0x0001ccff01007387 */ /* 0x000fe80000100800 */
[----:B------:R-:W3:Y:S04]  /*c510*/  LDL.LU R10, [R1+0x340] ;  /* 0x00034000010a7983 */ /* 0x000ee80000300800 */
[----:B------:R-:W4:Y:S04]  /*c520*/  LDL.LU R9, [R1+0x33c] ;  /* 0x00033c0001097983 */ /* 0x000f280000300800 */
[----:B------:R-:W4:Y:S04]  /*c530*/  LDL.LU R8, [R1+0x338] ;  /* 0x0003380001087983 */ /* 0x000f280000300800 */
[----:B------:R-:W4:Y:S01]  /*c540*/  LDL.LU R7, [R1+0x334] ;  /* 0x0003340001077983 */ /* 0x000f220000300800 */
[----:B------:R-:W-:-:S03]  /*c550*/  IMAD R0, R29, c[0x0][0x188], RZ ;  /* 0x000062001d007a24 */ /* 0x000fc600078e02ff */
[----:B------:R-:W4:Y:S04]  /*c560*/  LDL.LU R6, [R1+0xe8] ;  /* 0x0000e80001067983 */ /* 0x000f280000300800 */
[----:B------:R-:W4:Y:S04]  /*c570*/  LDL.LU R5, [R1+0xfc] ;  /* 0x0000fc0001057983 */ /* 0x000f280000300800 */
[----:B------:R-:W4:Y:S04]  /*c580*/  LDL.LU R4, [R1+0x330] ;  /* 0x0003300001047983 */ /* 0x000f280000300800 */
[----:B------:R-:W4:Y:S04]  /*c590*/  LDL.LU R28, [R1+0x2b4] ;  /* 0x0002b400011c7983 */ /* 0x000f280000300800 */
[----:B------:R-:W4:Y:S01]  /*c5a0*/  LDL.LU R29, [R1+0x2c4] ;  /* 0x0002c400011d7983 */ /* 0x000f220000300800 */
[----:B------:R-:W-:-:S03]  /*c5b0*/  IMAD R3, R3, c[0x0][0x188], RZ ;  /* 0x0000620003037a24 */ /* 0x000fc600078e02ff */
        /* <DEDUP_REMOVED lines=9> */
[----:B------:R-:W4:Y:S04]  /*c650*/  LDL.LU R3, [R1+0x2a4] ;  /* 0x0002a40001037983 */ /* 0x000f280000300800 */
[----:B------:R-:W0:Y:S01]  /*c660*/  S2R R2, SR_TID.X ;  /* 0x0000000000027919 */ /* 0x000e220000002100 */
[----:B-1----:R-:W-:Y:S01]  /*c670*/  IMAD.MOV.U32 R14, RZ, RZ, c[0x0][0x180] ;  /* 0x00006000ff0e7624 */ /* 0x002fe200078e00ff */
[----:B------:R-:W-:-:S04]  /*c680*/  ISETP.NE.AND P0, PT, RZ, c[0x0][0x178], PT ;  /* 0x00005e00ff007a0c */ /* 0x000fc80003f05270 */
[----:B------:R-:W-:-:S04]  /*c690*/  IADD3 R14, R14, 0x1f, RZ ;  /* 0x0000001f0e0e7810 */ /* 0x000fc80007ffe0ff */
[----:B------:R-:W-:Y:S02]  /*c6a0*/  SHF.R.S32.HI R13, RZ, 0x1f, R14 ;  /* 0x0000001fff0d7819 */ /* 0x000fe4000001140e */
[----:B0-----:R-:W-:-:S05]  /*c6b0*/  LOP3.LUT R2, R2, 0x1f, RZ, 0xc0, !PT ;  /* 0x0000001f02027812 */ /* 0x001fca00078ec0ff */
[----:B------:R-:W-:-:S05]  /*c6c0*/  IMAD R2, R2, c[0x0][0x18c], RZ ;  /* 0x0000630002027a24 */ /* 0x000fca00078e02ff */
[----:B------:R-:W-:-:S04]  /*c6d0*/  SHF.R.S32.HI R0, RZ, 0x1f, R2 ;  /* 0x0000001fff007819 */ /* 0x000fc80000011402 */
[C---:B------:R-:W-:Y:S01]  /*c6e0*/  SHF.L.U64.HI R0, R2.reuse, 0x1, R0 ;  /* 0x0000000102007819 */ /* 0x040fe20000010200 */
[----:B------:R-:W-:Y:S01]  /*c6f0*/  IMAD.SHL.U32 R2, R2, 0x2, RZ ;  /* 0x0000000202027824 */ /* 0x000fe200078e00ff */
[----:B------:R-:W-:-:S03]  /*c700*/  LEA.HI R13, R13, R14, RZ, 0x5 ;  /* 0x0000000e0d0d7211 */ /* 0x000fc600078f28ff */
[----:B------:R-:W-:Y:S04]  /*c710*/  STL [R1+0x93c], R0 ;  /* 0x00093c0001007387 */ /* 0x000fe80000100800 */
[----:B------:R0:W-:Y:S02]  /*c720*/  STL [R1+0x940], R2 ;  /* 0x0009400201007387 */ /* 0x0001e40000100800 */
[----:B0-----:R-:W-:-:S05]  /*c730*/  SHF.R.S32.HI R2, RZ, 0x5, R13 ;  /* 0x00000005ff027819 */ /* 0x001fca000001140d */
[----:B------:R3:W-:Y:S01]  /*c740*/  STL [R1+0x9c], R2 ;  /* 0x00009c0201007387 */ /* 0x0007e20000100800 */
[----:B--2---:R-:W-:Y:S01]  /*c750*/  LOP3.LUT R0, R11, 0x200, R12, 0xf8, !PT ;  /* 0x000002000b007812 */ /* 0x004fe200078ef80c */
[----:B---3--:R-:W-:Y:S02]  /*c760*/  IMAD R2, R10, c[0x0][0x190], RZ ;  /* 0x000064000a027a24 */ /* 0x008fe400078e02ff */
[----:B----4-:R-:W-:Y:S01]  /*c770*/  @!P1 IMAD.MOV R3, RZ, RZ, -R3 ;  /* 0x000000ffff039224 */ /* 0x010fe200078e0a03 */
[----:B------:R-:W-:-:S05]  /*c780*/  @!P0 LOP3.LUT R3, RZ, c[0x0][0x178], RZ, 0x33, !PT ;  /* 0x00005e00ff038a12 */ /* 0x000fca00078e33ff */
[----:B------:R-:W-:Y:S04]  /*c790*/  STL [R1+0xa10], R3 ;  /* 0x000a100301007387 */ /* 0x000fe80000100800 */
[----:B------:R0:W-:Y:S04]  /*c7a0*/  STL [R1+0x944], R2 ;  /* 0x0009440201007387 */ /* 0x0001e80000100800 */
[----:B------:R-:W-:Y:S01]  /*c7b0*/  STL [R1+0x6a4], R0 ;  /* 0x0006a40001007387 */ /* 0x000fe20000100800 */
[----:B0-----:R-:W-:-:S03]  /*c7c0*/  IMAD R2, R9, c[0x0][0x190], RZ ;  /* 0x0000640009027a24 */ /* 0x001fc600078e02ff */
[----:B------:R0:W-:Y:S04]  /*c7d0*/  STL [R1+0x948], R0 ;  /* 0x0009480001007387 */ /* 0x0001e80000100800 */
[----:B------:R1:W-:Y:S01]  /*c7e0*/  STL [R1+0xa8], R2 ;  /* 0x0000a80201007387 */ /* 0x0003e20000100800 */
[----:B------:R-:W-:Y:S02]  /*c7f0*/  IMAD R3, R6, c[0x0][0x190], RZ ;  /* 0x0000640006037a24 */ /* 0x000fe400078e02ff */
[----:B0-----:R-:W-:Y:S02]  /*c800*/  IMAD R0, R7, c[0x0][0x190], RZ ;  /* 0x0000640007007a24 */ /* 0x001fe400078e02ff */
[----:B-1----:R-:W-:-:S05]  /*c810*/  IMAD R2, R8, c[0x0][0x190], RZ ;  /* 0x0000640008027a24 */ /* 0x002fca00078e02ff */
[----:B------:R0:W-:Y:S04]  /*c820*/  STL [R1+0xbc], R2 ;  /* 0x0000bc0201007387 */ /* 0x0001e80000100800 */
[----:B------:R1:W-:Y:S01]  /*c830*/  STL [R1+0xd0], R0 ;  /* 0x0000d00001007387 */ /* 0x0003e20000100800 */
[----:B0-----:R-:W-:-:S03]  /*c840*/  IMAD R2, R5, c[0x0][0x190], RZ ;  /* 0x0000640005027a24 */ /* 0x001fc600078e02ff */
[----:B------:R-:W-:Y:S01]  /*c850*/  STL [R1+0xe8], R3 ;  /* 0x0000e80301007387 */ /* 0x000fe20000100800 */
[----:B-1----:R-:W-:-:S03]  /*c860*/  IMAD R0, R4, c[0x0][0x190], RZ ;  /* 0x0000640004007a24 */ /* 0x002fc600078e02ff */
[----:B------:R-:W-:Y:S04]  /*c870*/  STL [R1+0xfc], R2 ;  /* 0x0000fc0201007387 */ /* 0x000fe80000100800 */
[----:B------:R0:W-:Y:S04]  /*c880*/  STL [R1+0x114], R0 ;  /* 0x0001140001007387 */ /* 0x0001e80000100800 */
[----:B0-----:R-:W2:Y:S01]  /*c890*/  LDL.LU R0, [R1+0x304] ;  /* 0x0003040001007983 */ /* 0x001ea20000300800 */
[----:B------:R-:W-:Y:S02]  /*c8a0*/  IMAD R3, R28, c[0x0][0x190], RZ ;  /* 0x000064001c037a24 */ /* 0x000fe400078e02ff */
[----:B------:R-:W-:-:S03]  /*c8b0*/  IMAD R2, R29, c[0x0][0x190], RZ ;  /* 0x000064001d027a24 */ /* 0x000fc600078e02ff */
[----:B------:R-:W-:Y:S04]  /*c8c0*/  STL [R1+0x2b4], R3 ;  /* 0x0002b40301007387 */ /* 0x000fe80000100800 */
[----:B--2---:R0:W-:Y:S04]  /*c8d0*/  STL [R1+0xa24], R0 ;  /* 0x000a240001007387 */ /* 0x0041e80000100800 */
[----:B------:R-:W-:Y:S04]  /*c8e0*/  STL [R1+0x2c4], R2 ;  /* 0x0002c40201007387 */ /* 0x000fe80000100800 */
        /* <DEDUP_REMOVED lines=31> */
[----:B--2---:R-:W-:-:S05]  /*cae0*/  IMAD R0, R0, c[0x0][0x190], RZ ;  /* 0x0000640000007a24 */ /* 0x004fca00078e02ff */
[----:B------:R0:W-:Y:S04]  /*caf0*/  STL [R1+0x2dc], R0 ;  /* 0x0002dc0001007387 */ /* 0x0001e80000100800 */
[----:B0-----:R-:W2:Y:S02]  /*cb00*/  LDL.LU R0, [R1+0xa28] ;  /* 0x000a280001007983 */ /* 0x001ea40000300800 */
[----:B--2---:R-:W-:-:S05]  /*cb10*/  IMAD R0, R0, c[0x0][0x190], RZ ;  /* 0x0000640000007a24 */ /* 0x004fca00078e02ff */
[----:B------:R0:W-:Y:S04]  /*cb20*/  STL [R1+0x2ec], R0 ;  /* 0x0002ec0001007387 */ /* 0x0001e80000100800 */
[----:B0-----:R-:W2:Y:S01]  /*cb30*/  LDL.LU R0, [R1+0xa24] ;  /* 0x000a240001007983 */ /* 0x001ea20000300800 */
[----:B---3--:R-:W-:Y:S02]  /*cb40*/  IMAD R2, R2, c[0x0][0x190], RZ ;  /* 0x0000640002027a24 */ /* 0x008fe400078e02ff */
[----:B--2---:R-:W-:-:S05]  /*cb50*/  IMAD R0, R0, c[0x0][0x190], RZ ;  /* 0x0000640000007a24 */ /* 0x004fca00078e02ff */
[----:B------:R4:W-:Y:S04]  /*cb60*/  STL [R1+0x304], R0 ;  /* 0x0003040001007387 */ /* 0x0009e80000100800 */
[----:B------:R0:W-:Y:S01]  /*cb70*/  STL [R1+0x314], R2 ;  /* 0x0003140201007387 */ /* 0x0001e20000100800 */
[----:B----4-:R-:W-:Y:S02]  /*cb80*/  IMAD R0, R3, c[0x0][0x190], RZ ;  /* 0x0000640003007a24 */ /* 0x010fe400078e02ff */
[----:B------:R-:W-:Y:S02]  /*cb90*/  IMAD R3, R27, c[0x0][0x190], RZ ;  /* 0x000064001b037a24 */ /* 0x000fe400078e02ff */
[----:B0-----:R-:W-:Y:S01]  /*cba0*/  IMAD R2, R26, c[0x0][0x190], RZ ;  /* 0x000064001a027a24 */ /* 0x001fe200078e02ff */
[----:B------:R0:W-:Y:S04]  /*cbb0*/  STL [R1+0x32c], R0 ;  /* 0x00032c0001007387 */ /* 0x0001e80000100800 */
[----:B------:R1:W-:Y:S01]  /*cbc0*/  STL [R1+0x328], R3 ;  /* 0x0003280301007387 */ /* 0x0003e20000100800 */
[----:B0-----:R-:W-:-:S03]  /*cbd0*/  IMAD R0, R25, c[0x0][0x190], RZ ;  /* 0x0000640019007a24 */ /* 0x001fc600078e02ff */
[----:B------:R0:W-:Y:S01]  /*cbe0*/  STL [R1+0x324], R2 ;  /* 0x0003240201007387 */ /* 0x0001e20000100800 */
[----:B-1----:R-:W-:-:S03]  /*cbf0*/  IMAD R3, R24, c[0x0][0x190], RZ ;  /* 0x0000640018037a24 */ /* 0x002fc600078e02ff */
[----:B------:R1:W-:Y:S01]  /*cc00*/  STL [R1+0x320], R0 ;  /* 0x0003200001007387 */ /* 0x0003e20000100800 */
[----:B0-----:R-:W-:-:S03]  /*cc10*/  IMAD R2, R23, c[0x0][0x190], RZ ;  /* 0x0000640017027a24 */ /* 0x001fc600078e02ff */
[----:B------:R0:W-:Y:S01]  /*cc20*/  STL [R1+0x31c], R3 ;  /* 0x00031c0301007387 */ /* 0x0001e20000100800 */
[----:B-1----:R-:W-:-:S03]  /*cc30*/  IMAD R0, R22, c[0x0][0x190], RZ ;  /* 0x0000640016007a24 */ /* 0x002fc600078e02ff */
[----:B------:R1:W-:Y:S04]  /*cc40*/  STL [R1+0x318], R2 ;  /* 0x0003180201007387 */ /* 0x0003e80000100800 */
[----:B------:R2:W-:Y:S01]  /*cc50*/  STL [R1+0x310], R0 ;  /* 0x0003100001007387 */ /* 0x0005e20000100800 */
[----:B0-----:R-:W-:Y:S02]  /*cc60*/  IMAD R3, R21, c[0x0][0x190], RZ ;  /* 0x0000640015037a24 */ /* 0x001fe400078e02ff */
[----:B-1----:R-:W-:-:S03]  /*cc70*/  IMAD R2, R20, c[0x0][0x190], RZ ;  /* 0x0000640014027a24 */ /* 0x002fc600078e02ff */
[----:B------:R0:W-:Y:S01]  /*cc80*/  STL [R1+0x30c], R3 ;  /* 0x00030c0301007387 */ /* 0x0001e20000100800 */
[----:B--2---:R-:W-:-:S03]  /*cc90*/  IMAD R0, R19, c[0x0][0x190], RZ ;  /* 0x0000640013007a24 */ /* 0x004fc600078e02ff */
        /* <DEDUP_REMOVED lines=28> */
[----:B------:R-:W-:Y:S01]  /*ce60*/  STL [R1+0x344], R3 ;  /* 0x0003440301007387 */ /* 0x000fe20000100800 */
[----:B--2---:R-:W-:-:S03]  /*ce70*/  IMAD R0, R4, c[0x0][0x190], RZ ;  /* 0x0000640004007a24 */ /* 0x004fc600078e02ff */
        /* <DEDUP_REMOVED lines=45> */
[----:B----4-:R-:W-:Y:S02]  /*d150*/  IMAD R3, R3, c[0x0][0x190], RZ ;  /* 0x0000640003037a24 */ /* 0x010fe400078e02ff */
[----:B--2---:R-:W-:-:S05]  /*d160*/  IMAD R0, R0, c[0x0][0x190], RZ ;  /* 0x0000640000007a24 */ /* 0x004fca00078e02ff */
[----:B------:R3:W-:Y:S02]  /*d170*/  STL [R1+0x118], R0 ;  /* 0x0001180001007387 */ /* 0x0007e40000100800 */
[----:B---3--:R-:W-:Y:S02]  /*d180*/  IMAD R0, R2, c[0x0][0x190], RZ ;  /* 0x0000640002007a24 */ /* 0x008fe400078e02ff */
[----:B------:R-:W-:-:S03]  /*d190*/  IMAD R2, R27, c[0x0][0x190], RZ ;  /* 0x000064001b027a24 */ /* 0x000fc600078e02ff */
[----:B------:R0:W-:Y:S04]  /*d1a0*/  STL [R1+0x10c], R0 ;  /* 0x00010c0001007387 */ /* 0x0001e80000100800 */
        /* <DEDUP_REMOVED lines=84> */
[----:B------:R-:W3:Y:S01]  /*d6f0*/  LDL.LU R2, [R1] ;  /* 0x0000000001027983 */ /* 0x000ee20000300800 */
[----:B--2---:R-:W-:-:S05]  /*d700*/  IMAD R3, R3, c[0x0][0x190], RZ ;  /* 0x0000640003037a24 */ /* 0x004fca00078e02ff */
[----:B------:R0:W-:Y:S04]  /*d710*/  STL [R1+0x78], R3 ;  /* 0x0000780301007387 */ /* 0x0001e80000100800 */
[----:B0-----:R-:W2:Y:S02]  /*d720*/  LDL.LU R3, [R1+0xa18] ;  /* 0x000a180001037983 */ /* 0x001ea40000300800 */
[----:B--2---:R-:W-:-:S05]  /*d730*/  IMAD R3, R3, c[0x0][0x190], RZ ;  /* 0x0000640003037a24 */ /* 0x004fca00078e02ff */
[----:B------:R0:W-:Y:S04]  /*d740*/  STL [R1+0x74], R3 ;  /* 0x0000740301007387 */ /* 0x0001e80000100800 */
[----:B0-----:R-:W2:Y:S01]  /*d750*/  LDL.LU R3, [R1+0xa14] ;  /* 0x000a140001037983 */ /* 0x001ea20000300800 */
[----:B---3--:R-:W-:Y:S02]  /*d760*/  IMAD R27, R27, c[0x0][0x190], RZ ;  /* 0x000064001b1b7a24 */ /* 0x008fe400078e02ff */
[----:B----4-:R-:W-:Y:S02]  /*d770*/  IMAD R26, R26, c[0x0][0x190], RZ ;  /* 0x000064001a1a7a24 */ /* 0x010fe400078e02ff */
[----:B------:R-:W-:Y:S02]  /*d780*/  IMAD R25, R25, c[0x0][0x190], RZ ;  /* 0x0000640019197a24 */ /* 0x000fe400078e02ff */
[----:B------:R-:W-:-:S02]  /*d790*/  IMAD R24, R24, c[0x0][0x190], RZ ;  /* 0x0000640018187a24 */ /* 0x000fc400078e02ff */
[----:B------:R-:W-:Y:S02]  /*d7a0*/  IMAD R23, R23, c[0x0][0x190], RZ ;  /* 0x0000640017177a24 */ /* 0x000fe400078e02ff */
[----:B------:R-:W-:Y:S02]  /*d7b0*/  IMAD R22, R22, c[0x0][0x190], RZ ;  /* 0x0000640016167a24 */ /* 0x000fe400078e02ff */
[----:B------:R-:W-:Y:S02]  /*d7c0*/  IMAD R21, R21, c[0x0][0x190], RZ ;  /* 0x0000640015157a24 */ /* 0x000fe400078e02ff */
[----:B------:R-:W-:Y:S02]  /*d7d0*/  IMAD R20, R20, c[0x0][0x190], RZ ;  /* 0x0000640014147a24 */ /* 0x000fe400078e02ff */
        /* <DEDUP_REMOVED lines=18> */
[----:B--2---:R-:W-:-:S05]  /*d900*/  IMAD R3, R3, c[0x0][0x190], RZ ;  /* 0x0000640003037a24 */ /* 0x004fca00078e02ff */
        /* <DEDUP_REMOVED lines=54> */
[----:B------:R-:W-:-:S05]  /*dc70*/  IMAD R0, R0, c[0x0][0x190], RZ ;  /* 0x0000640000007a24 */ /* 0x000fca00078e02ff */
[----:B------:R0:W-:Y:S02]  /*dc80*/  STL [R1+0x4], R0 ;  /* 0x0000040001007387 */ /* 0x0001e40000100800 */
[----:B0-----:R-:W-:-:S05]  /*dc90*/  IMAD R0, R2, c[0x0][0x190], RZ ;  /* 0x0000640002007a24 */ /* 0x001fca00078e02ff */
[----:B------:R0:W-:Y:S04]  /*dca0*/  STL [R1+0x968], R0 ;  /* 0x0009680001007387 */ /* 0x0001e80000100800 */
[----:B0-----:R-:W4:Y:S01]  /*dcb0*/  LDL.LU R0, [R1+0xe8] ;  /* 0x0000e80001007983 */ /* 0x001f220000300800 */
[----:B--2---:R-:W-:Y:S02]  /*dcc0*/  IMAD R17, R17, c[0x0][0x190], RZ ;  /* 0x0000640011117a24 */ /* 0x004fe400078e02ff */
[----:B---3--:R-:W-:Y:S02]  /*dcd0*/  IMAD R16, R16, c[0x0][0x190], RZ ;  /* 0x0000640010107a24 */ /* 0x008fe400078e02ff */
[----:B----4-:R-:W-:Y:S02]  /*dce0*/  IMAD R15, R15, c[0x0][0x190], RZ ;  /* 0x000064000f0f7a24 */ /* 0x010fe400078e02ff */
        /* <DEDUP_REMOVED lines=11> */
[----:B------:R-:W-:-:S05]  /*dda0*/  IMAD R29, R29, c[0x0][0x190], RZ ;  /* 0x000064001d1d7a24 */ /* 0x000fca00078e02ff */
        /* <DEDUP_REMOVED lines=9> */
[----:B0-----:R-:W3:Y:S01]  /*de40*/  LDL.LU R6, [R1+0xa8] ;  /* 0x0000a80001067983 */ /* 0x001ee20000300800 */
[----:B------:R-:W-:-:S05]  /*de50*/  IMAD R7, R7, c[0x0][0x190], RZ ;  /* 0x0000640007077a24 */ /* 0x000fca00078e02ff */
[----:B------:R-:W-:Y:S04]  /*de60*/  STL [R1+0x950], R7 ;  /* 0x0009500701007387 */ /* 0x000fe80000100800 */
[----:B------:R0:W-:Y:S04]  /*de70*/  STL [R1+0x94c], R8 ;  /* 0x00094c0801007387 */ /* 0x0001e80000100800 */
[----:B0-----:R-:W4:Y:S04]  /*de80*/  LDL.LU R8, [R1+0x2dc] ;  /* 0x0002dc0001087983 */ /* 0x001f280000300800 */
[----:B------:R-:W-:Y:S04]  /*de90*/  STL [R1+0x96c], R9 ;  /* 0x00096c0901007387 */ /* 0x000fe80000100800 */
[----:B------:R-:W-:Y:S04]  /*dea0*/  STL [R1+0x970], R10 ;  /* 0x0009700a01007387 */ /* 0x000fe80000100800 */
[----:B------:R-:W-:Y:S04]  /*deb0*/  STL [R1+0x974], R11 ;  /* 0x0009740b01007387 */ /* 0x000fe80000100800 */
        /* <DEDUP_REMOVED lines=12> */
[----:B------:R-:W-:-:S02]  /*df80*/  IMAD R18, R18, c[0x0][0x190], RZ ;  /* 0x0000640012127a24 */ /* 0x000fc400078e02ff */
[----:B------:R-:W-:Y:S02]  /*df90*/  IMAD R19, R19, c[0x0][0x190], RZ ;  /* 0x0000640013137a24 */ /* 0x000fe400078e02ff */
[----:B------:R-:W-:Y:S02]  /*dfa0*/  IMAD R20, R20, c[0x0][0x190], RZ ;  /* 0x0000640014147a24 */ /* 0x000fe400078e02ff */
[----:B------:R-:W-:Y:S01]  /*dfb0*/  IMAD R21, R21, c[0x0][0x190], RZ ;  /* 0x0000640015157a24 */ /* 0x000fe200078e02ff */
[----:B------:R0:W-:Y:S01]  /*dfc0*/  STL [R1+0x990], R18 ;  /* 0x0009901201007387 */ /* 0x0001e20000100800 */
[----:B------:R-:W-:Y:S02]  /*dfd0*/  IMAD R22, R22, c[0x0][0x190], RZ ;  /* 0x0000640016167a24 */ /* 0x000fe400078e02ff */
[----:B------:R-:W-:Y:S01]  /*dfe0*/  IMAD R23, R23, c[0x0][0x190], RZ ;  /* 0x0000640017177a24 */ /* 0x000fe200078e02ff */
[----:B------:R-:W-:Y:S04]  /*dff0*/  STL [R1+0x994], R19 ;  /* 0x0009941301007387 */ /* 0x000fe80000100800 */
[----:B------:R-:W-:Y:S04]  /*e000*/  STL [R1+0x998], R20 ;  /* 0x0009981401007387 */ /* 0x000fe80000100800 */
[----:B------:R-:W-:Y:S04]  /*e010*/  STL [R1+0x99c], R21 ;  /* 0x00099c1501007387 */ /* 0x000fe80000100800 */
[----:B------:R-:W-:Y:S04]  /*e020*/  STL [R1+0x9a0], R22 ;  /* 0x0009a01601007387 */ /* 0x000fe80000100800 */
[----:B------:R-:W-:Y:S04]  /*e030*/  STL [R1+0x9a4], R23 ;  /* 0x0009a41701007387 */ /* 0x000fe80000100800 */
[----:B------:R-:W4:Y:S01]  /*e040*/  LDL.LU R11, [R1+0x328] ;  /* 0x00032800010b7983 */ /* 0x000f220000300800 */
[----:B0-----:R-:W-:Y:S01]  /*e050*/  LEA R18, P6, R0, c[0x0][0x168], 0x1 ;  /* 0x00005a0000127a11 */ /* 0x001fe200078c08ff */
[----:B------:R-:W-:-:S05]  /*e060*/  IMAD R4, R3, c[0x0][0x184], RZ ;  /* 0x0000610003047a24 */ /* 0x000fca00078e02ff */
[----:B------:R-:W-:-:S04]  /*e070*/  LEA R3, P2, R4, c[0x0][0x160], 0x1 ;  /* 0x0000580004037a11 */ /* 0x000fc800078408ff */
[----:B------:R-:W-:Y:S02]  /*e080*/  LEA.HI.X.SX32 R4, R4, c[0x0][0x164], 0x1, P2 ;  /* 0x0000590004047a11 */ /* 0x000fe400010f0eff */
[----:B--2---:R-:W-:Y:S02]  /*e090*/  LEA R9, P4, R5, c[0x0][0x168], 0x1 ;  /* 0x00005a0005097a11 */ /* 0x004fe400078808ff */
[----:B---3--:R-:W-:-:S05]  /*e0a0*/  LEA R7, P3, R6, c[0x0][0x168], 0x1 ;  /* 0x00005a0006077a11 */ /* 0x008fca00078608ff */
[----:B------:R0:W-:Y:S04]  /*e0b0*/  STL [R1+0x5a0], R7 ;  /* 0x0005a00701007387 */ /* 0x0001e80000100800 */
[----:B------:R-:W2:Y:S01]  /*e0c0*/  LDL.LU R10, [R1+0x324] ;  /* 0x00032400010a7983 */ /* 0x000ea20000300800 */
[----:B0-----:R-:W-:-:S03]  /*e0d0*/  LEA R7, P5, R28, c[0x0][0x168], 0x1 ;  /* 0x00005a001c077a11 */ /* 0x001fc600078a08ff */
[----:B------:R0:W-:Y:S04]  /*e0e0*/  STL [R1+0x3a4], R9 ;  /* 0x0003a40901007387 */ /* 0x0001e80000100800 */
[----:B------:R1:W-:Y:S04]  /*e0f0*/  STL [R1+0x5a4], R7 ;  /* 0x0005a40701007387 */ /* 0x0003e80000100800 */
[----:B0-----:R-:W3:Y:S01]  /*e100*/  LDL.LU R9, [R1+0x320] ;  /* 0x0003200001097983 */ /* 0x001ee20000300800 */
[----:B-1----:R-:W-:-:S03]  /*e110*/  LEA R7, P0, R29, c[0x0][0x168], 0x1 ;  /* 0x00005a001d077a11 */ /* 0x002fc600078008ff */
[----:B------:R-:W-:Y:S04]  /*e120*/  STL [R1+0x3ac], R18 ;  /* 0x0003ac1201007387 */ /* 0x000fe80000100800 */
[----:B------:R0:W-:Y:S04]  /*e130*/  STL [R1+0x5a8], R7 ;  /* 0x0005a80701007387 */ /* 0x0001e80000100800 */
[----:B0-----:R-:W3:Y:S01]  /*e140*/  LDL.LU R7, [R1+0x31c] ;  /* 0x00031c0001077983 */ /* 0x001ee20000300800 */
[----:B----4-:R-:W-:Y:S02]  /*e150*/  LEA R19, P2, R2, c[0x0][0x168], 0x1 ;  /* 0x00005a0002137a11 */ /* 0x010fe400078408ff */
[----:B------:R-:W-:-:S05]  /*e160*/  LEA R18, P1, R17, c[0x0][0x168], 0x1 ;  /* 0x00005a0011127a11 */ /* 0x000fca00078208ff */
[----:B------:R0:W-:Y:S02]  /*e170*/  STL [R1+0x3b4], R18 ;  /* 0x0003b41201007387 */ /* 0x0001e40000100800 */
[----:B0-----:R-:W-:Y:S02]  /*e180*/  LEA.HI.X.SX32 R18, R6, c[0x0][0x16c], 0x1, P3 ;  /* 0x00005b0006127a11 */ /* 0x001fe400018f0eff */
[----:B------:R-:W4:Y:S04]  /*e190*/  LDL.LU R6, [R1+0x318] ;  /* 0x0003180001067983 */ /* 0x000f280000300800 */
[----:B------:R0:W-:Y:S04]  /*e1a0*/  STL [R1+0x5ac], R19 ;  /* 0x0005ac1301007387 */ /* 0x0001e80000100800 */
[----:B------:R1:W-:Y:S01]  /*e1b0*/  STL [R1+0x3a0], R18 ;  /* 0x0003a01201007387 */ /* 0x0003e20000100800 */
[----:B0-----:R-:W-:-:S02]  /*e1c0*/  LEA R19, P3, R16, c[0x0][0x168], 0x1 ;  /* 0x00005a0010137a11 */ /* 0x001fc400078608ff */
[----:B-1----:R-:W-:Y:S02]  /*e1d0*/  LEA.HI.X.SX32 R18, R5, c[0x0][0x16c], 0x1, P4 ;  /* 0x00005b0005127a11 */ /* 0x002fe400020f0eff */
[----:B------:R-:W4:Y:S04]  /*e1e0*/  LDL.LU R5, [R1+0x310] ;  /* 0x0003100001057983 */ /* 0x000f280000300800 */
[----:B------:R-:W-:Y:S04]  /*e1f0*/  STL [R1+0x3bc], R19 ;  /* 0x0003bc1301007387 */ /* 0x000fe80000100800 */
[----:B------:R0:W-:Y:S02]  /*e200*/  STL [R1+0x2a4], R18 ;  /* 0x0002a41201007387 */ /* 0x0001e40000100800 */
[----:B0-----:R-:W-:-:S02]  /*e210*/  LEA.HI.X.SX32 R18, R28, c[0x0][0x16c], 0x1, P5 ;  /* 0x00005b001c127a11 */ /* 0x001fc400028f0eff */
[----:B------:R-:W4:Y:S01]  /*e220*/  LDL.LU R28, [R1+0x30c] ;  /* 0x00030c00011c7983 */ /* 0x000f220000300800 */
[----:B------:R-:W-:-:S05]  /*e230*/  LEA R19, P4, R8, c[0x0][0x168], 0x1 ;  /* 0x00005a0008137a11 */ /* 0x000fca00078808ff */
[----:B------:R-:W-:Y:S04]  /*e240*/  STL [R1+0x5b0], R19 ;  /* 0x0005b01301007387 */ /* 0x000fe80000100800 */
[----:B------:R0:W-:Y:S02]  /*e250*/  STL [R1+0x3a8], R18 ;  /* 0x0003a81201007387 */ /* 0x0001e40000100800 */
[----:B0-----:R-:W-:Y:S02]  /*e260*/  LEA.HI.X.SX32 R18, R0, c[0x0][0x16c], 0x1, P6 ;  /* 0x00005b0000127a11 */ /* 0x001fe400030f0eff */
[----:B------:R-:W4:Y:S01]  /*e270*/  LDL.LU R0, [R1+0x308] ;  /* 0x0003080001007983 */ /* 0x000f220000300800 */
[----:B------:R-:W-:-:S05]  /*e280*/  LEA R19, P5, R15, c[0x0][0x168], 0x1 ;  /* 0x00005a000f137a11 */ /* 0x000fca00078a08ff */
[----:B------:R-:W-:Y:S04]  /*e290*/  STL [R1+0x3c4], R19 ;  /* 0x0003c41301007387 */ /* 0x000fe80000100800 */
[----:B------:R0:W-:Y:S02]  /*e2a0*/  STL [R1+0x2a8], R18 ;  /* 0x0002a81201007387 */ /* 0x0001e40000100800 */
[----:B0-----:R-:W-:Y:S02]  /*e2b0*/  LEA.HI.X.SX32 R18, R29, c[0x0][0x16c], 0x1, P0 ;  /* 0x00005b001d127a11 */ /* 0x001fe400000f0eff */
[----:B------:R-:W4:Y:S01]  /*e2c0*/  LDL.LU R29, [R1+0x300] ;  /* 0x00030000011d7983 */ /* 0x000f220000300800 */
[----:B------:R-:W-:-:S05]  /*e2d0*/  LEA R19, P6, R14, c[0x0][0x168], 0x1 ;  /* 0x00005a000e137a11 */ /* 0x000fca00078c08ff */
[----:B------:R0:W-:Y:S04]  /*e2e0*/  STL [R1+0x5b4], R19 ;  /* 0x0005b41301007387 */ /* 0x0001e80000100800 */
[----:B------:R1:W-:Y:S01]  /*e2f0*/  STL [R1+0x3b0], R18 ;  /* 0x0003b01201007387 */ /* 0x0003e20000100800 */
[----:B0-----:R-:W-:Y:S02]  /*e300*/  LEA R19, P0, R13, c[0x0][0x168], 0x1 ;  /* 0x00005a000d137a11 */ /* 0x001fe400078008ff */
[----:B-1----:R-:W-:Y:S02]  /*e310*/  LEA.HI.X.SX32 R18, R17, c[0x0][0x16c], 0x1, P1 ;  /* 0x00005b0011127a11 */ /* 0x002fe400008f0eff */
        /* <DEDUP_REMOVED lines=15> */
[----:B--2---:R-:W-:-:S05]  /*e410*/  LEA R19, P3, R10, c[0x0][0x168], 0x1 ;  /* 0x00005a000a137a11 */ /* 0x004fca00078608ff */
[----:B------:R3:W-:Y:S04]  /*e420*/  STL [R1+0x5bc], R19 ;  /* 0x0005bc1301007387 */ /* 0x0007e80000100800 */
[----:B------:R0:W-:Y:S01]  /*e430*/  STL [R1+0x3c0], R18 ;  /* 0x0003c01201007387 */ /* 0x0001e20000100800 */
[----:B---3--:R-:W-:Y:S02]  /*e440*/  LEA R19, P4, R9, c[0x0][0x168], 0x1 ;  /* 0x00005a0009137a11 */ /* 0x008fe400078808ff */
[----:B0-----:R-:W-:Y:S02]  /*e450*/  LEA.HI.X.SX32 R18, R15, c[0x0][0x16c], 0x1, P5 ;  /* 0x00005b000f127a11 */ /* 0x001fe400028f0eff */
[----:B------:R-:W2:Y:S04]  /*e460*/  LDL.LU R15, [R1+0x2e8] ;  /* 0x0002e800010f7983 */ /* 0x000ea80000300800 */
[----:B------:R0:W-:Y:S04]  /*e470*/  STL [R1+0x3dc], R19 ;  /* 0x0003dc1301007387 */ /* 0x0001e80000100800 */
[----:B------:R1:W-:Y:S01]  /*e480*/  STL [R1+0x2b4], R18 ;  /* 0x0002b41201007387 */ /* 0x0003e20000100800 */
[----:B0-----:R-:W-:-:S02]  /*e490*/  LEA R19, P5, R7, c[0x0][0x168], 0x1 ;  /* 0x00005a0007137a11 */ /* 0x001fc400078a08ff */
[----:B-1----:R-:W-:Y:S02]  /*e4a0*/  LEA.HI.X.SX32 R18, R14, c[0x0][0x16c], 0x1, P6 ;  /* 0x00005b000e127a11 */ /* 0x002fe400030f0eff */
[----:B------:R-:W3:Y:S04]  /*e4b0*/  LDL.LU R14, [R1+0x2e4] ;  /* 0x0002e400010e7983 */ /* 0x000ee80000300800 */
[----:B------:R-:W-:Y:S04]  /*e4c0*/  STL [R1+0x5c0], R19 ;  /* 0x0005c01301007387 */ /* 0x000fe80000100800 */
[----:B------:R0:W-:Y:S02]  /*e4d0*/  STL [R1+0x3c8], R18 ;  /* 0x0003c81201007387 */ /* 0x0001e40000100800 */
[----:B0-----:R-:W-:-:S02]  /*e4e0*/  LEA.HI.X.SX32 R18, R13, c[0x0][0x16c], 0x1, P0 ;  /* 0x00005b000d127a11 */ /* 0x001fc400000f0eff */
[----:B------:R-:W3:Y:S01]  /*e4f0*/  LDL.LU R13, [R1+0x2e0] ;  /* 0x0002e000010d7983 */ /* 0x000ee20000300800 */
[----:B----4-:R-:W-:-:S05]  /*e500*/  LEA R19, P6, R6, c[0x0][0x168], 0x1 ;  /* 0x00005a0006137a11 */ /* 0x010fca00078c08ff */
        /* <DEDUP_REMOVED lines=45> */
[----:B------:R-:W-:Y:S04]  /*e7e0*/  STL [R1+0x5d4], R19 ;  /* 0x0005d41301007387 */ /* 0x000fe80000100800 */
[----:B------:R0:W-:Y:S01]  /*e7f0*/  STL [R1+0x3f0], R18 ;  /* 0x0003f01201007387 */ /* 0x0001e20000100800 */
[----:B------:R-:W-:Y:S02]  /*e800*/  LEA.HI.X.SX32 R17, R17, c[0x0][0x16c], 0x1, P4 ;  /* 0x00005b0011117a11 */ /* 0x000fe400020f0eff */
[----:B0-----:R-:W-:Y:S02]  /*e810*/  LEA.HI.X.SX32 R18, R29, c[0x0][0x16c], 0x1, P3 ;  /* 0x00005b001d127a11 */ /* 0x001fe400018f0eff */
[----:B---3--:R-:W-:Y:S01]  /*e820*/  LEA R19, P2, R14, c[0x0][0x168], 0x1 ;  /* 0x00005a000e137a11 */ /* 0x008fe200078408ff */
[----:B------:R-:W2:Y:S04]  /*e830*/  LDL.LU R29, [R1+0x354] ;  /* 0x00035400011d7983 */ /* 0x000ea80000300800 */
[----:B------:R-:W-:Y:S04]  /*e840*/  STL [R1+0x40c], R19 ;  /* 0x00040c1301007387 */ /* 0x000fe80000100800 */
[----:B------:R0:W-:Y:S04]  /*e850*/  STL [R1+0x2cc], R18 ;  /* 0x0002cc1201007387 */ /* 0x0001e80000100800 */
[----:B0-----:R-:W3:Y:S01]  /*e860*/  LDL.LU R18, [R1+0x358] ;  /* 0x0003580001127983 */ /* 0x001ee20000300800 */
[----:B------:R-:W-:-:S05]  /*e870*/  LEA R19, P3, R13, c[0x0][0x168], 0x1 ;  /* 0x00005a000d137a11 */ /* 0x000fca00078608ff */
[----:B------:R-:W-:Y:S04]  /*e880*/  STL [R1+0x5d8], R19 ;  /* 0x0005d81301007387 */ /* 0x000fe80000100800 */
[----:B------:R0:W-:Y:S02]  /*e890*/  STL [R1+0x3f8], R17 ;  /* 0x0003f81101007387 */ /* 0x0001e40000100800 */
[----:B0-----:R-:W-:Y:S02]  /*e8a0*/  LEA.HI.X.SX32 R17, R2, c[0x0][0x16c], 0x1, P5 ;  /* 0x00005b0002117a11 */ /* 0x001fe400028f0eff */
[----:B------:R-:W3:Y:S01]  /*e8b0*/  LDL.LU R2, [R1+0x11c] ;  /* 0x00011c0001027983 */ /* 0x000ee20000300800 */
[----:B------:R-:W-:Y:S02]  /*e8c0*/  LEA.HI.X.SX32 R16, R16, c[0x0][0x16c], 0x1, P6 ;  /* 0x00005b0010107a11 */ /* 0x000fe400030f0eff */
[----:B------:R-:W-:-:S02]  /*e8d0*/  LEA.HI.X.SX32 R15, R15, c[0x0][0x16c], 0x1, P1 ;  /* 0x00005b000f0f7a11 */ /* 0x000fc400008f0eff */
[----:B------:R-:W-:Y:S02]  /*e8e0*/  LEA.HI.X.SX32 R14, R14, c[0x0][0x16c], 0x1, P2 ;  /* 0x00005b000e0e7a11 */ /* 0x000fe400010f0eff */
[----:B----4-:R-:W-:-:S05]  /*e8f0*/  LEA R19, P4, R12, c[0x0][0x168], 0x1 ;  /* 0x00005a000c137a11 */ /* 0x010fca00078808ff */
[----:B------:R-:W-:Y:S04]  /*e900*/  STL [R1+0x414], R19 ;  /* 0x0004141301007387 */ /* 0x000fe80000100800 */
[----:B------:R0:W-:Y:S04]  /*e910*/  STL [R1+0x2d0], R17 ;  /* 0x0002d01101007387 */ /* 0x0001e80000100800 */
[----:B0-----:R-:W4:Y:S01]  /*e920*/  LDL.LU R17, [R1+0x118] ;  /* 0x0001180001117983 */ /* 0x001f220000300800 */
[----:B------:R-:W-:-:S05]  /*e930*/  LEA R19, P5, R11, c[0x0][0x168], 0x1 ;  /* 0x00005a000b137a11 */ /* 0x000fca00078a08ff */
[----:B------:R-:W-:Y:S04]  /*e940*/  STL [R1+0x5dc], R19 ;  /* 0x0005dc1301007387 */ /* 0x000fe80000100800 */
[----:B------:R0:W-:Y:S02]  /*e950*/  STL [R1+0x400], R16 ;  /* 0x0004001001007387 */ /* 0x0001e40000100800 */
[----:B0-----:R-:W-:Y:S02]  /*e960*/  LEA.HI.X.SX32 R16, R8, c[0x0][0x16c], 0x1, P0 ;  /* 0x00005b0008107a11 */ /* 0x001fe400000f0eff */
[----:B------:R-:W-:Y:S01]  /*e970*/  LEA R19, P6, R10, c[0x0][0x168], 0x1 ;  /* 0x00005a000a137a11 */ /* 0x000fe200078c08ff */
[----:B------:R-:W4:Y:S04]  /*e980*/  LDL.LU R8, [R1+0x10c] ;  /* 0x00010c0001087983 */ /* 0x000f280000300800 */
[----:B------:R-:W-:Y:S04]  /*e990*/  STL [R1+0x41c], R19 ;  /* 0x00041c1301007387 */ /* 0x000fe80000100800 */
[----:B------:R0:W-:Y:S04]  /*e9a0*/  STL [R1+0x2d4], R16 ;  /* 0x0002d41001007387 */ /* 0x0001e80000100800 */
[----:B0-----:R-:W4:Y:S01]  /*e9b0*/  LDL.LU R16, [R1+0x108] ;  /* 0x0001080001107983 */ /* 0x001f220000300800 */
[----:B------:R-:W-:-:S05]  /*e9c0*/  LEA R19, P0, R9, c[0x0][0x168], 0x1 ;  /* 0x00005a0009137a11 */ /* 0x000fca00078008ff */
[----:B------:R-:W-:Y:S04]  /*e9d0*/  STL [R1+0x5e0], R19 ;  /* 0x0005e01301007387 */ /* 0x000fe80000100800 */
[----:B------:R0:W-:Y:S04]  /*e9e0*/  STL [R1+0x408], R15 ;  /* 0x0004080f01007387 */ /* 0x0001e80000100800 */
[----:B0-----:R-:W4:Y:S01]  /*e9f0*/  LDL.LU R15, [R1+0x104] ;  /* 0x00010400010f7983 */ /* 0x001f220000300800 */
[----:B------:R-:W-:-:S05]  /*ea00*/  LEA R19, P1, R7, c[0x0][0x168], 0x1 ;  /* 0x00005a0007137a11 */ /* 0x000fca00078208ff */
[----:B------:R-:W-:Y:S04]  /*ea10*/  STL [R1+0x424], R19 ;  /* 0x0004241301007387 */ /* 0x000fe80000100800 */
[----:B------:R0:W-:Y:S01]  /*ea20*/  STL [R1+0x2d8], R14 ;  /* 0x0002d80e01007387 */ /* 0x0001e20000100800 */
[----:B------:R-:W-:-:S03]  /*ea30*/  LEA.HI.X.SX32 R13, R13, c[0x0][0x16c], 0x1, P3 ;  /* 0x00005b000d0d7a11 */ /* 0x000fc600018f0eff */
[----:B0-----:R-:W4:Y:S01]  /*ea40*/  LDL.LU R14, [R1+0x100] ;  /* 0x00010000010e7983 */ /* 0x001f220000300800 */
[----:B------:R-:W-:-:S05]  /*ea50*/  LEA R19, P2, R6, c[0x0][0x168], 0x1 ;  /* 0x00005a0006137a11 */ /* 0x000fca00078408ff */
[----:B------:R-:W-:Y:S04]  /*ea60*/  STL [R1+0x5e4], R19 ;  /* 0x0005e41301007387 */ /* 0x000fe80000100800 */
[----:B------:R0:W-:Y:S01]  /*ea70*/  STL [R1+0x410], R13 ;  /* 0x0004100d01007387 */ /* 0x0001e20000100800 */
[----:B------:R-:W-:-:S03]  /*ea80*/  LEA.HI.X.SX32 R12, R12, c[0x0][0x16c], 0x1, P4 ;  /* 0x00005b000c0c7a11 */ /* 0x000fc600020f0eff */
[----:B0-----:R-:W4:Y:S01]  /*ea90*/  LDL.LU R13, [R1+0xf8] ;  /* 0x0000f800010d7983 */ /* 0x001f220000300800 */
[----:B------:R-:W-:Y:S02]  /*eaa0*/  LEA R19, P3, R5, c[0x0][0x168], 0x1 ;  /* 0x00005a0005137a11 */ /* 0x000fe400078608ff */
[----:B------:R-:W-:-:S03]  /*eab0*/  LEA.HI.X.SX32 R11, R11, c[0x0][0x16c], 0x1, P5 ;  /* 0x00005b000b0b7a11 */ /* 0x000fc600028f0eff */
        /* <DEDUP_REMOVED lines=10> */
[----:B------:R0:W-:Y:S04]  /*eb60*/  STL [R1+0x2e0], R10 ;  /* 0x0002e00a01007387 */ /* 0x0001e80000100800 */
[----:B0-----:R-:W4:Y:S01]  /*eb70*/  LDL.LU R10, [R1+0xec] ;  /* 0x0000ec00010a7983 */ /* 0x001f220000300800 */
[----:B------:R-:W-:Y:S02]  /*eb80*/  LEA.HI.X.SX32 R9, R9, c[0x0][0x16c], 0x1, P0 ;  /* 0x00005b0009097a11 */ /* 0x000fe400000f0eff */
[----:B--2---:R-:W-:-:S02]  /*eb90*/  LEA R19, P6, R29, c[0x0][0x168], 0x1 ;  /* 0x00005a001d137a11 */ /* 0x004fc400078c08ff */
[----:B------:R-:W-:-:S03]  /*eba0*/  LEA.HI.X.SX32 R7, R7, c[0x0][0x16c], 0x1, P1 ;  /* 0x00005b0007077a11 */ /* 0x000fc600008f0eff */
[----:B------:R3:W-:Y:S04]  /*ebb0*/  STL [R1+0x5ec], R19 ;  /* 0x0005ec1301007387 */ /* 0x0007e80000100800 */
[----:B------:R0:W-:Y:S01]  /*ebc0*/  STL [R1+0x420], R9 ;  /* 0x0004200901007387 */ /* 0x0001e20000100800 */
[----:B---3--:R-:W-:-:S03]  /*ebd0*/  LEA R19, P0, R18, c[0x0][0x168], 0x1 ;  /* 0x00005a0012137a11 */ /* 0x008fc600078008ff */
[----:B0-----:R-:W2:Y:S04]  /*ebe0*/  LDL.LU R9, [R1+0xe4] ;  /* 0x0000e40001097983 */ /* 0x001ea80000300800 */
[----:B------:R-:W-:Y:S04]  /*ebf0*/  STL [R1+0x43c], R19 ;  /* 0x00043c1301007387 */ /* 0x000fe80000100800 */
[----:B------:R0:W-:Y:S01]  /*ec00*/  STL [R1+0x2e4], R7 ;  /* 0x0002e40701007387 */ /* 0x0001e20000100800 */
[----:B------:R-:W-:-:S03]  /*ec10*/  LEA.HI.X.SX32 R6, R6, c[0x0][0x16c], 0x1, P2 ;  /* 0x00005b0006067a11 */ /* 0x000fc600010f0eff */
[----:B0-----:R-:W3:Y:S01]  /*ec20*/  LDL.LU R7, [R1+0xe0] ;  /* 0x0000e00001077983 */ /* 0x001ee20000300800 */
[----:B------:R-:W-:-:S05]  /*ec30*/  LEA R19, P1, R2, c[0x0][0x168], 0x1 ;  /* 0x00005a0002137a11 */ /* 0x000fca00078208ff */
[----:B------:R-:W-:Y:S04]  /*ec40*/  STL [R1+0x5f0], R19 ;  /* 0x0005f01301007387 */ /* 0x000fe80000100800 */
[----:B------:R0:W-:Y:S04]  /*ec50*/  STL [R1+0x428], R6 ;  /* 0x0004280601007387 */ /* 0x0001e80000100800 */
[----:B0-----:R-:W3:Y:S01]  /*ec60*/  LDL.LU R6, [R1+0xdc] ;  /* 0x0000dc0001067983 */ /* 0x001ee20000300800 */
[----:B------:R-:W-:Y:S02]  /*ec70*/  LEA.HI.X.SX32 R20, R5, c[0x0][0x16c], 0x1, P3 ;  /* 0x00005b0005147a11 */ /* 0x000fe400018f0eff */
[----:B----4-:R-:W-:-:S05]  /*ec80*/  LEA R19, P2, R17, c[0x0][0x168], 0x1 ;  /* 0x00005a0011137a11 */ /* 0x010fca00078408ff */
[----:B------:R0:W-:Y:S04]  /*ec90*/  STL [R1+0x444], R19 ;  /* 0x0004441301007387 */ /* 0x0001e80000100800 */
[----:B------:R-:W4:Y:S04]  /*eca0*/  LDL.LU R5, [R1+0xd8] ;  /* 0x0000d80001057983 */ /* 0x000f280000300800 */
[----:B------:R1:W-:Y:S01]  /*ecb0*/  STL [R1+0x2e8], R20 ;  /* 0x0002e81401007387 */ /* 0x0003e20000100800 */
[----:B0-----:R-:W-:Y:S02]  /*ecc0*/  LEA R19, P3, R8, c[0x0][0x168], 0x1 ;  /* 0x00005a0008137a11 */ /* 0x001fe400078608ff */
[----:B-1----:R-:W-:-:S03]  /*ecd0*/  LEA.HI.X.SX32 R20, R28, c[0x0][0x16c], 0x1, P4 ;  /* 0x00005b001c147a11 */ /* 0x002fc600020f0eff */
        /* <DEDUP_REMOVED lines=16> */
[----:B------:R-:W-:Y:S01]  /*ede0*/  STL [R1+0x2f0], R20 ;  /* 0x0002f01401007387 */ /* 0x000fe20000100800 */
[----:B0-----:R-:W-:-:S03]  /*edf0*/  LEA.HI.X.SX32 R19, R2, c[0x0][0x16c], 0x1, P1 ;  /* 0x00005b0002137a11 */ /* 0x001fc600008f0eff */
[----:B------:R-:W4:Y:S01]  /*ee00*/  LDL.LU R2, [R1+0xc4] ;  /* 0x0000c40001027983 */ /* 0x000f220000300800 */
[----:B------:R-:W-:-:S05]  /*ee10*/  LEA R18, P0, R13, c[0x0][0x168], 0x1 ;  /* 0x00005a000d127a11 */ /* 0x000fca00078008ff */
[----:B------:R-:W-:Y:S04]  /*ee20*/  STL [R1+0x5fc], R18 ;  /* 0x0005fc1201007387 */ /* 0x000fe80000100800 */
[----:B------:R0:W-:Y:S01]  /*ee30*/  STL [R1+0x440], R19 ;  /* 0x0004401301007387 */ /* 0x0001e20000100800 */
[----:B------:R-:W-:-:S03]  /*ee40*/  LEA.HI.X.SX32 R17, R17, c[0x0][0x16c], 0x1, P2 ;  /* 0x00005b0011117a11 */ /* 0x000fc600010f0eff */
[----:B0-----:R-:W4:Y:S01]  /*ee50*/  LDL.LU R19, [R1+0xc0] ;  /* 0x0000c00001137983 */ /* 0x001f220000300800 */
[----:B------:R-:W-:-:S05]  /*ee60*/  LEA R18, P1, R12, c[0x0][0x168], 0x1 ;  /* 0x00005a000c127a11 */ /* 0x000fca00078208ff */
[----:B------:R-:W-:Y:S04]  /*ee70*/  STL [R1+0x45c], R18 ;  /* 0x00045c1201007387 */ /* 0x000fe80000100800 */
[----:B------:R0:W-:Y:S02]  /*ee80*/  STL [R1+0x2f4], R17 ;  /* 0x0002f41101007387 */ /* 0x0001e40000100800 */
[----:B0-----:R-:W-:Y:S02]  /*ee90*/  LEA.HI.X.SX32 R17, R8, c[0x0][0x16c], 0x1, P3 ;  /* 0x00005b0008117a11 */ /* 0x001fe400018f0eff */
[----:B------:R-:W-:Y:S01]  /*eea0*/  LEA R18, P2, R11, c[0x0][0x168], 0x1 ;  /* 0x00005a000b127a11 */ /* 0x000fe200078408ff */
[----:B------:R-:W4:Y:S04]  /*eeb0*/  LDL.LU R8, [R1+0xb8] ;  /* 0x0000b80001087983 */ /* 0x000f280000300800 */
[----:B------:R0:W-:Y:S04]  /*eec0*/  STL [R1+0x600], R18 ;  /* 0x0006001201007387 */ /* 0x0001e80000100800 */
[----:B------:R1:W-:Y:S04]  /*eed0*/  STL [R1+0x448], R17 ;  /* 0x0004481101007387 */ /* 0x0003e80000100800 */
[----:B0-----:R-:W4:Y:S01]  /*eee0*/  LDL.LU R18, [R1+0xb4] ;  /* 0x0000b40001127983 */ /* 0x001f220000300800 */
[----:B-1----:R-:W-:-:S02]  /*eef0*/  LEA.HI.X.SX32 R17, R16, c[0x0][0x16c], 0x1, P4 ;  /* 0x00005b0010117a11 */ /* 0x002fc400020f0eff */
[----:B------:R-:W-:-:S05]  /*ef00*/  LEA R20, P3, R10, c[0x0][0x168], 0x1 ;  /* 0x00005a000a147a11 */ /* 0x000fca00078608ff */
[----:B------:R-:W-:Y:S04]  /*ef10*/  STL [R1+0x464], R20 ;  /* 0x0004641401007387 */ /* 0x000fe80000100800 */
[----:B------:R0:W-:Y:S04]  /*ef20*/  STL [R1+0x2f8], R17 ;  /* 0x0002f81101007387 */ /* 0x0001e80000100800 */
[----:B0-----:R-:W4:Y:S01]  /*ef30*/  LDL.LU R17, [R1+0xb0] ;  /* 0x0000b00001117983 */ /* 0x001f220000300800 */
[----:B------:R-:W-:Y:S02]  /*ef40*/  LEA.HI.X.SX32 R15, R15, c[0x0][0x16c], 0x1, P5 ;  /* 0x00005b000f0f7a11 */ /* 0x000fe400028f0eff */
[----:B--2---:R-:W-:-:S05]  /*ef50*/  LEA R16, P4, R9, c[0x0][0x168], 0x1 ;  /* 0x00005a0009107a11 */ /* 0x004fca00078808ff */
[----:B------:R3:W-:Y:S04]  /*ef60*/  STL [R1+0x604], R16 ;  /* 0x0006041001007387 */ /* 0x0007e80000100800 */
[----:B------:R0:W-:Y:S01]  /*ef70*/  STL [R1+0x450], R15 ;  /* 0x0004500f01007387 */ /* 0x0001e20000100800 */
[----:B---3--:R-:W-:Y:S02]  /*ef80*/  LEA R16, P5, R7, c[0x0][0x168], 0x1 ;  /* 0x00005a0007107a11 */ /* 0x008fe400078a08ff */
[----:B0-----:R-:W-:-:S03]  /*ef90*/  LEA.HI.X.SX32 R15, R14, c[0x0][0x16c], 0x1, P6 ;  /* 0x00005b000e0f7a11 */ /* 0x001fc600030f0eff */
[----:B------:R0:W-:Y:S04]  /*efa0*/  STL [R1+0x46c], R16 ;  /* 0x00046c1001007387 */ /* 0x0001e80000100800 */
[----:B0-----:R-:W2:Y:S01]  /*efb0*/  LDL.LU R16, [R1+0xac] ;  /* 0x0000ac0001107983 */ /* 0x001ea20000300800 */
[----:B------:R-:W-:-:S03]  /*efc0*/  LEA R14, P6, R6, c[0x0][0x168], 0x1 ;  /* 0x00005a00060e7a11 */ /* 0x000fc600078c08ff */
[----:B------:R0:W-:Y:S04]  /*efd0*/  STL [R1+0x2fc], R15 ;  /* 0x0002fc0f01007387 */ /* 0x0001e80000100800 */
[----:B------:R-:W-:Y:S04]  /*efe0*/  STL [R1+0x608], R14 ;  /* 0x0006080e01007387 */ /* 0x000fe80000100800 */
[----:B0-----:R-:W3:Y:S01]  /*eff0*/  LDL.LU R15, [R1+0xa4] ;  /* 0x0000a400010f7983 */ /* 0x001ee20000300800 */
[----:B------:R-:W-:-:S05]  /*f000*/  LEA.HI.X.SX32 R13, R13, c[0x0][0x16c], 0x1, P0 ;  /* 0x00005b000d0d7a11 */ /* 0x000fca00000f0eff */
[----:B------:R0:W-:Y:S01]  /*f010*/  STL [R1+0x458], R13 ;  /* 0x0004580d01007387 */ /* 0x0001e20000100800 */
[----:B------:R-:W-:Y:S02]  /*f020*/  LEA.HI.X.SX32 R11, R11, c[0x0][0x16c], 0x1, P2 ;  /* 0x00005b000b0b7a11 */ /* 0x000fe400010f0eff */
[----:B0-----:R-:W-:Y:S02]  /*f030*/  LEA.HI.X.SX32 R13, R12, c[0x0][0x16c], 0x1, P1 ;  /* 0x00005b000c0d7a11 */ /* 0x001fe400008f0eff */
[----:B----4-:R-:W-:-:S05]  /*f040*/  LEA R14, P0, R5, c[0x0][0x168], 0x1 ;  /* 0x00005a00050e7a11 */ /* 0x010fca00078008ff */
[----:B------:R0:W-:Y:S04]  /*f050*/  STL [R1+0x474], R14 ;  /* 0x0004740e01007387 */ /* 0x0001e80000100800 */
[----:B0-----:R-:W4:Y:S04]  /*f060*/  LDL.LU R14, [R1+0xa0] ;  /* 0x0000a000010e7983 */ /* 0x001f280000300800 */
[----:B------:R0:W-:Y:S01]  /*f070*/  STL [R1+0x300], R13 ;  /* 0x0003000d01007387 */ /* 0x0001e20000100800 */
[----:B------:R-:W-:-:S05]  /*f080*/  LEA R12, P1, R28, c[0x0][0x168], 0x1 ;  /* 0x00005a001c0c7a11 */ /* 0x000fca00078208ff */
[----:B------:R1:W-:Y:S04]  /*f090*/  STL [R1+0x60c], R12 ;  /* 0x00060c0c01007387 */ /* 0x0003e80000100800 */
[----:B0-----:R-:W4:Y:S04]  /*f0a0*/  LDL.LU R13, [R1+0x8c] ;  /* 0x00008c00010d7983 */ /* 0x001f280000300800 */
[----:B------:R0:W-:Y:S01]  /*f0b0*/  STL [R1+0x460], R11 ;  /* 0x0004600b01007387 */ /* 0x0001e20000100800 */
[----:B-1----:R-:W-:-:S05]  /*f0c0*/  LEA R12, P2, R0, c[0x0][0x168], 0x1 ;  /* 0x00005a00000c7a11 */ /* 0x002fca00078408ff */
[----:B------:R1:W-:Y:S01]  /*f0d0*/  STL [R1+0x47c], R12 ;  /* 0x00047c0c01007387 */ /* 0x0003e20000100800 */
[----:B0-----:R-:W-:-:S03]  /*f0e0*/  LEA.HI.X.SX32 R11, R10, c[0x0][0x16c], 0x1, P3 ;  /* 0x00005b000a0b7a11 */ /* 0x001fc600018f0eff */
[----:B-1----:R-:W4:Y:S01]  /*f0f0*/  LDL.LU R12, [R1+0x88] ;  /* 0x00008800010c7983 */ /* 0x002f220000300800 */
[----:B------:R-:W-:-:S03]  /*f100*/  LEA R10, P3, R29, c[0x0][0x168], 0x1 ;  /* 0x00005a001d0a7a11 */ /* 0x000fc600078608ff */
[----:B------:R0:W-:Y:S04]  /*f110*/  STL [R1+0x304], R11 ;  /* 0x0003040b01007387 */ /* 0x0001e80000100800 */
[----:B------:R1:W-:Y:S01]  /*f120*/  STL [R1+0x610], R10 ;  /* 0x0006100a01007387 */ /* 0x0003e20000100800 */
[----:B------:R-:W-:-:S03]  /*f130*/  LEA.HI.X.SX32 R9, R9, c[0x0][0x16c], 0x1, P4 ;  /* 0x00005b0009097a11 */ /* 0x000fc600020f0eff */
[----:B0-----:R-:W4:Y:S04]  /*f140*/  LDL.LU R11, [R1+0x84] ;  /* 0x00008400010b7983 */ /* 0x001f280000300800 */
[----:B------:R0:W-:Y:S04]  /*f150*/  STL [R1+0x468], R9 ;  /* 0x0004680901007387 */ /* 0x0001e80000100800 */
[----:B-1----:R-:W4:Y:S01]  /*f160*/  LDL.LU R10, [R1+0x80] ;  /* 0x00008000010a7983 */ /* 0x002f220000300800 */
[----:B0-----:R-:W-:Y:S02]  /*f170*/  LEA.HI.X.SX32 R9, R7, c[0x0][0x16c], 0x1, P5 ;  /* 0x00005b0007097a11 */ /* 0x001fe400028f0eff */
[----:B------:R-:W-:-:S05]  /*f180*/  LEA R20, P4, R2, c[0x0][0x168], 0x1 ;  /* 0x00005a0002147a11 */ /* 0x000fca00078808ff */
[----:B------:R-:W-:Y:S04]  /*f190*/  STL [R1+0x484], R20 ;  /* 0x0004841401007387 */ /* 0x000fe80000100800 */
[----:B------:R0:W-:Y:S01]  /*f1a0*/  STL [R1+0x308], R9 ;  /* 0x0003080901007387 */ /* 0x0001e20000100800 */
[----:B------:R-:W-:-:S03]  /*f1b0*/  LEA.HI.X.SX32 R6, R6, c[0x0][0x16c], 0x1, P6 ;  /* 0x00005b0006067a11 */ /* 0x000fc600030f0eff */
[----:B0-----:R-:W4:Y:S01]  /*f1c0*/  LDL.LU R9, [R1+0x7c] ;  /* 0x00007c0001097983 */ /* 0x001f220000300800 */
[----:B------:R-:W-:-:S05]  /*f1d0*/  LEA R7, P5, R19, c[0x0][0x168], 0x1 ;  /* 0x00005a0013077a11 */ /* 0x000fca00078a08ff */
[----:B------:R0:W-:Y:S04]  /*f1e0*/  STL [R1+0x614], R7 ;  /* 0x0006140701007387 */ /* 0x0001e80000100800 */
[----:B------:R1:W-:Y:S04]  /*f1f0*/  STL [R1+0x470], R6 ;  /* 0x0004700601007387 */ /* 0x0003e80000100800 */
[----:B0-----:R-:W4:Y:S01]  /*f200*/  LDL.LU R7, [R1+0x78] ;  /* 0x0000780001077983 */ /* 0x001f220000300800 */
[----:B-1----:R-:W-:Y:S02]  /*f210*/  LEA.HI.X.SX32 R6, R5, c[0x0][0x16c], 0x1, P0 ;  /* 0x00005b0005067a11 */ /* 0x002fe400000f0eff */
[----:B------:R-:W-:-:S05]  /*f220*/  LEA R20, P6, R8, c[0x0][0x168], 0x1 ;  /* 0x00005a0008147a11 */ /* 0x000fca00078c08ff */
[----:B------:R0:W-:Y:S04]  /*f230*/  STL [R1+0x48c], R20 ;  /* 0x00048c1401007387 */ /* 0x0001e80000100800 */
[----:B------:R-:W4:Y:S01]  /*f240*/  LDL.LU R5, [R1+0x74] ;  /* 0x0000740001057983 */ /* 0x000f220000300800 */
[----:B0-----:R-:W-:-:S03]  /*f250*/  LEA R20, P0, R18, c[0x0][0x168], 0x1 ;  /* 0x00005a0012147a11 */ /* 0x001fc600078008ff */
[----:B------:R0:W-:Y:S04]  /*f260*/  STL [R1+0x30c], R6 ;  /* 0x00030c0601007387 */ /* 0x0001e80000100800 */
[----:B------:R1:W-:Y:S01]  /*f270*/  STL [R1+0x618], R20 ;  /* 0x0006181401007387 */ /* 0x0003e20000100800 */
[----:B0-----:R-:W-:-:S03]  /*f280*/  LEA.HI.X.SX32 R6, R28, c[0x0][0x16c], 0x1, P1 ;  /* 0x00005b001c067a11 */ /* 0x001fc600008f0eff */
[----:B------:R-:W4:Y:S04]  /*f290*/  LDL.LU R28, [R1+0x70] ;  /* 0x00007000011c7983 */ /* 0x000f280000300800 */
[----:B------:R0:W-:Y:S01]  /*f2a0*/  STL [R1+0x478], R6 ;  /* 0x0004780601007387 */ /* 0x0001e20000100800 */
[----:B-1----:R-:W-:Y:S02]  /*f2b0*/  LEA R20, P1, R17, c[0x0][0x168], 0x1 ;  /* 0x00005a0011147a11 */ /* 0x002fe400078208ff */
[----:B0-----:R-:W-:-:S03]  /*f2c0*/  LEA.HI.X.SX32 R6, R0, c[0x0][0x16c], 0x1, P2 ;  /* 0x00005b0000067a11 */ /* 0x001fc600010f0eff */
[----:B------:R-:W-:Y:S04]  /*f2d0*/  STL [R1+0x494], R20 ;  /* 0x0004941401007387 */ /* 0x000fe80000100800 */
[----:B------:R-:W4:Y:S04]  /*f2e0*/  LDL.LU R0, [R1+0x6c] ;  /* 0x00006c0001007983 */ /* 0x000f280000300800 */
[----:B------:R0:W-:Y:S02]  /*f2f0*/  STL [R1+0x310], R6 ;  /* 0x0003100601007387 */ /* 0x0001e40000100800 */
[----:B0-----:R-:W-:-:S02]  /*f300*/  LEA.HI.X.SX32 R6, R29, c[0x0][0x16c], 0x1, P3 ;  /* 0x00005b001d067a11 */ /* 0x001fc400018f0eff */
[----:B------:R-:W4:Y:S01]  /*f310*/  LDL.LU R29, [R1+0x68] ;  /* 0x00006800011d7983 */ /* 0x000f220000300800 */
[----:B--2---:R-:W-:-:S05]  /*f320*/  LEA R20, P2, R16, c[0x0][0x168], 0x1 ;  /* 0x00005a0010147a11 */ /* 0x004fca00078408ff */
[----:B------:R-:W-:Y:S04]  /*f330*/  STL [R1+0x61c], R20 ;  /* 0x00061c1401007387 */ /* 0x000fe80000100800 */
[----:B------:R0:W-:Y:S02]  /*f340*/  STL [R1+0x480], R6 ;  /* 0x0004800601007387 */ /* 0x0001e40000100800 */
[----:B0-----:R-:W-:Y:S02]  /*f350*/  LEA.HI.X.SX32 R6, R2, c[0x0][0x16c], 0x1, P4 ;  /* 0x00005b0002067a11 */ /* 0x001fe400020f0eff */
[----:B------:R-:W2:Y:S01]  /*f360*/  LDL.LU R2, [R1+0x64] ;  /* 0x0000640001027983 */ /* 0x000ea20000300800 */
[----:B---3--:R-:W-:-:S05]  /*f370*/  LEA R20, P3, R15, c[0x0][0x168], 0x1 ;  /* 0x00005a000f147a11 */ /* 0x008fca00078608ff */
[----:B------:R-:W-:Y:S04]  /*f380*/  STL [R1+0x49c], R20 ;  /* 0x00049c1401007387 */ /* 0x000fe80000100800 */
[----:B------:R0:W-:Y:S04]  /*f390*/  STL [R1+0x314], R6 ;  /* 0x0003140601007387 */ /* 0x0001e80000100800 */
[----:B0-----:R-:W3:Y:S01]  /*f3a0*/  LDL.LU R6, [R1+0x60] ;  /* 0x0000600001067983 */ /* 0x001ee20000300800 */
[----:B------:R-:W-:Y:S02]  /*f3b0*/  LEA.HI.X.SX32 R21, R19, c[0x0][0x16c], 0x1, P5 ;  /* 0x00005b0013157a11 */ /* 0x000fe400028f0eff */
[----:B------:R-:W-:-:S02]  /*f3c0*/  LEA.HI.X.SX32 R19, R8, c[0x0][0x16c], 0x1, P6 ;  /* 0x00005b0008137a11 */ /* 0x000fc400030f0eff */
[----:B------:R-:W-:Y:S02]  /*f3d0*/  LEA.HI.X.SX32 R18, R18, c[0x0][0x16c], 0x1, P0 ;  /* 0x00005b0012127a11 */ /* 0x000fe400000f0eff */
[----:B----4-:R-:W-:-:S05]  /*f3e0*/  LEA R20, P4, R14, c[0x0][0x168], 0x1 ;  /* 0x00005a000e147a11 */ /* 0x010fca00078808ff */
[----:B------:R0:W-:Y:S04]  /*f3f0*/  STL [R1+0x620], R20 ;  /* 0x0006201401007387 */ /* 0x0001e80000100800 */
[----:B------:R-:W-:Y:S04]  /*f400*/  STL [R1+0x488], R21 ;  /* 0x0004881501007387 */ /* 0x000fe80000100800 */
[----:B------:R-:W4:Y:S01]  /*f410*/  LDL.LU R8, [R1+0x5c] ;  /* 0x00005c0001087983 */ /* 0x000f220000300800 */
[----:B0-----:R-:W-:-:S05]  /*f420*/  LEA R20, P5, R13, c[0x0][0x168], 0x1 ;  /* 0x00005a000d147a11 */ /* 0x001fca00078a08ff */
[----:B------:R0:W-:Y:S04]  /*f430*/  STL [R1+0x4a4], R20 ;  /* 0x0004a41401007387 */ /* 0x0001e80000100800 */
[----:B------:R1:W-:Y:S01]  /*f440*/  STL [R1+0x318], R19 ;  /* 0x0003181301007387 */ /* 0x0003e20000100800 */
[----:B0-----:R-:W-:-:S05]  /*f450*/  LEA R20, P6, R12, c[0x0][0x168], 0x1 ;  /* 0x00005a000c147a11 */ /* 0x001fca00078c08ff */
[----:B------:R-:W-:Y:S04]  /*f460*/  STL [R1+0x624], R20 ;  /* 0x0006241401007387 */ /* 0x000fe80000100800 */
[----:B------:R-:W4:Y:S04]  /*f470*/  LDL.LU R22, [R1+0x58] ;  /* 0x0000580001167983 */ /* 0x000f280000300800 */
[----:B------:R0:W-:Y:S01]  /*f480*/  STL [R1+0x490], R18 ;  /* 0x0004901201007387 */ /* 0x0001e20000100800 */
[----:B-1----:R-:W-:Y:S02]  /*f490*/  LEA R19, P0, R11, c[0x0][0x168], 0x1 ;  /* 0x00005a000b137a11 */ /* 0x002fe400078008ff */
[----:B0-----:R-:W-:-:S03]  /*f4a0*/  LEA.HI.X.SX32 R18, R17, c[0x0][0x16c], 0x1, P1 ;  /* 0x00005b0011127a11 */ /* 0x001fc600008f0eff */
[----:B------:R-:W-:Y:S04]  /*f4b0*/  STL [R1+0x4ac], R19 ;  /* 0x0004ac1301007387 */ /* 0x000fe80000100800 */
[----:B------:R-:W-:Y:S04]  /*f4c0*/  STL [R1+0x31c], R18 ;  /* 0x00031c1201007387 */ /* 0x000fe80000100800 */
[----:B------:R-:W4:Y:S01]  /*f4d0*/  LDL.LU R21, [R1+0x54] ;  /* 0x0000540001157983 */ /* 0x000f220000300800 */
[----:B------:R-:W-:Y:S02]  /*f4e0*/  LEA R17, P1, R10, c[0x0][0x168], 0x1 ;  /* 0x00005a000a117a11 */ /* 0x000fe400078208ff */
[----:B------:R-:W-:-:S03]  /*f4f0*/  LEA.HI.X.SX32 R16, R16, c[0x0][0x16c], 0x1, P2 ;  /* 0x00005b0010107a11 */ /* 0x000fc600010f0eff */
[----:B------:R0:W-:Y:S04]  /*f500*/  STL [R1+0x628], R17 ;  /* 0x0006281101007387 */ /* 0x0001e80000100800 */
[----:B------:R1:W-:Y:S01]  /*f510*/  STL [R1+0x498], R16 ;  /* 0x0004981001007387 */ /* 0x0003e20000100800 */
[----:B------:R-:W-:Y:S02]  /*f520*/  LEA.HI.X.SX32 R15, R15, c[0x0][0x16c], 0x1, P3 ;  /* 0x00005b000f0f7a11 */ /* 0x000fe400018f0eff */
        /* <DEDUP_REMOVED lines=9> */
[----:B------:R-:W-:Y:S02]  /*f5c0*/  LEA.HI.X.SX32 R13, R13, c[0x0][0x16c], 0x1, P5 ;  /* 0x00005b000d0d7a11 */ /* 0x000fe400028f0eff */
[----:B------:R-:W-:-:S05]  /*f5d0*/  LEA R14, P4, R5, c[0x0][0x168], 0x1 ;  /* 0x00005a00050e7a11 */ /* 0x000fca00078808ff */
        /* <DEDUP_REMOVED lines=14> */
[----:B------:R-:W-:Y:S04]  /*f6c0*/  STL [R1+0x634], R11 ;  /* 0x0006340b01007387 */ /* 0x000fe80000100800 */
[----:B------:R0:W-:Y:S01]  /*f6d0*/  STL [R1+0x4b0], R10 ;  /* 0x0004b00a01007387 */ /* 0x0001e20000100800 */
[----:B------:R-:W-:Y:S02]  /*f6e0*/  LEA.HI.X.SX32 R7, R7, c[0x0][0x16c], 0x1, P3 ;  /* 0x00005b0007077a11 */ /* 0x000fe400018f0eff */
[----:B0-----:R-:W-:Y:S02]  /*f6f0*/  LEA.HI.X.SX32 R10, R9, c[0x0][0x16c], 0x1, P2 ;  /* 0x00005b00090a7a11 */ /* 0x001fe400010f0eff */
[----:B--2---:R-:W-:-:S05]  /*f700*/  LEA R11, P1, R2, c[0x0][0x168], 0x1 ;  /* 0x00005a00020b7a11 */ /* 0x004fca00078208ff */
[----:B------:R-:W-:Y:S04]  /*f710*/  STL [R1+0x4cc], R11 ;  /* 0x0004cc0b01007387 */ /* 0x000fe80000100800 */
[----:B------:R-:W2:Y:S04]  /*f720*/  LDL.LU R16, [R1+0x40] ;  /* 0x0000400001107983 */ /* 0x000ea80000300800 */
[----:B------:R-:W-:Y:S01]  /*f730*/  STL [R1+0x32c], R10 ;  /* 0x00032c0a01007387 */ /* 0x000fe20000100800 */
[----:B---3--:R-:W-:-:S05]  /*f740*/  LEA R9, P2, R6, c[0x0][0x168], 0x1 ;  /* 0x00005a0006097a11 */ /* 0x008fca00078408ff */
[----:B------:R-:W-:Y:S04]  /*f750*/  STL [R1+0x638], R9 ;  /* 0x0006380901007387 */ /* 0x000fe80000100800 */
[----:B------:R-:W3:Y:S04]  /*f760*/  LDL.LU R15, [R1+0x3c] ;  /* 0x00003c00010f7983 */ /* 0x000ee80000300800 */
[----:B------:R0:W-:Y:S04]  /*f770*/  STL [R1+0x4b8], R7 ;  /* 0x0004b80701007387 */ /* 0x0001e80000100800 */
[----:B------:R-:W3:Y:S01]  /*f780*/  LDL.LU R14, [R1+0x38] ;  /* 0x00003800010e7983 */ /* 0x000ee20000300800 */
[----:B0-----:R-:W-:-:S02]  /*f790*/  LEA.HI.X.SX32 R7, R5, c[0x0][0x16c], 0x1, P4 ;  /* 0x00005b0005077a11 */ /* 0x001fc400020f0eff */
[----:B------:R-:W-:Y:S02]  /*f7a0*/  LEA.HI.X.SX32 R0, R0, c[0x0][0x16c], 0x1, P6 ;  /* 0x00005b0000007a11 */ /* 0x000fe400030f0eff */
[----:B----4-:R-:W-:-:S05]  /*f7b0*/  LEA R9, P3, R8, c[0x0][0x168], 0x1 ;  /* 0x00005a0008097a11 */ /* 0x010fca00078608ff */
[----:B------:R-:W-:Y:S04]  /*f7c0*/  STL [R1+0x4d4], R9 ;  /* 0x0004d40901007387 */ /* 0x000fe80000100800 */
[----:B------:R-:W4:Y:S04]  /*f7d0*/  LDL.LU R13, [R1+0x34] ;  /* 0x00003400010d7983 */ /* 0x000f280000300800 */
[----:B------:R0:W-:Y:S04]  /*f7e0*/  STL [R1+0x330], R7 ;  /* 0x0003300701007387 */ /* 0x0001e80000100800 */
[----:B------:R-:W4:Y:S01]  /*f7f0*/  LDL.LU R12, [R1+0x30] ;  /* 0x00003000010c7983 */ /* 0x000f220000300800 */
[----:B0-----:R-:W-:-:S02]  /*f800*/  LEA.HI.X.SX32 R7, R28, c[0x0][0x16c], 0x1, P5 ;  /* 0x00005b001c077a11 */ /* 0x001fc400028f0eff */
[----:B------:R-:W-:-:S05]  /*f810*/  LEA R5, P4, R22, c[0x0][0x168], 0x1 ;  /* 0x00005a0016057a11 */ /* 0x000fca00078808ff */
[----:B------:R0:W-:Y:S04]  /*f820*/  STL [R1+0x63c], R5 ;  /* 0x00063c0501007387 */ /* 0x0001e80000100800 */
[----:B------:R-:W4:Y:S04]  /*f830*/  LDL.LU R11, [R1+0x2c] ;  /* 0x00002c00010b7983 */ /* 0x000f280000300800 */
[----:B------:R-:W-:Y:S04]  /*f840*/  STL [R1+0x4c0], R7 ;  /* 0x0004c00701007387 */ /* 0x000fe80000100800 */
[----:B------:R-:W4:Y:S01]  /*f850*/  LDL.LU R10, [R1+0x28] ;  /* 0x00002800010a7983 */ /* 0x000f220000300800 */
[----:B0-----:R-:W-:-:S05]  /*f860*/  LEA R5, P5, R21, c[0x0][0x168], 0x1 ;  /* 0x00005a0015057a11 */ /* 0x001fca00078a08ff */
[----:B------:R0:W-:Y:S04]  /*f870*/  STL [R1+0x4dc], R5 ;  /* 0x0004dc0501007387 */ /* 0x0001e80000100800 */
[----:B------:R-:W4:Y:S04]  /*f880*/  LDL.LU R9, [R1+0x24] ;  /* 0x0000240001097983 */ /* 0x000f280000300800 */
[----:B------:R1:W-:Y:S01]  /*f890*/  STL [R1+0x334], R0 ;  /* 0x0003340001007387 */ /* 0x0003e20000100800 */
[----:B0-----:R-:W-:-:S03]  /*f8a0*/  LEA.HI.X.SX32 R5, R29, c[0x0][0x16c], 0x1, P0 ;  /* 0x00005b001d057a11 */ /* 0x001fc600000f0eff */
[----:B-1----:R-:W4:Y:S01]  /*f8b0*/  LDL.LU R0, [R1+0x20] ;  /* 0x0000200001007983 */ /* 0x002f220000300800 */
[----:B------:R-:W-:-:S05]  /*f8c0*/  LEA R7, P6, R20, c[0x0][0x168], 0x1 ;  /* 0x00005a0014077a11 */ /* 0x000fca00078c08ff */
[----:B------:R0:W-:Y:S04]  /*f8d0*/  STL [R1+0x640], R7 ;  /* 0x0006400701007387 */ /* 0x0001e80000100800 */
[----:B------:R-:W4:Y:S04]  /*f8e0*/  LDL.LU R29, [R1+0x1c] ;  /* 0x00001c00011d7983 */ /* 0x000f280000300800 */
[----:B------:R1:W-:Y:S04]  /*f8f0*/  STL [R1+0x4c8], R5 ;  /* 0x0004c80501007387 */ /* 0x0003e80000100800 */
[----:B------:R-:W4:Y:S01]  /*f900*/  LDL.LU R28, [R1+0x18] ;  /* 0x00001800011c7983 */ /* 0x000f220000300800 */
[----:B0-----:R-:W-:-:S02]  /*f910*/  LEA R7, P0, R19, c[0x0][0x168], 0x1 ;  /* 0x00005a0013077a11 */ /* 0x001fc400078008ff */
[----:B-1----:R-:W-:-:S03]  /*f920*/  LEA.HI.X.SX32 R5, R2, c[0x0][0x16c], 0x1, P1 ;  /* 0x00005b0002057a11 */ /* 0x002fc600008f0eff */
[----:B------:R0:W-:Y:S04]  /*f930*/  STL [R1+0x4e4], R7 ;  /* 0x0004e40701007387 */ /* 0x0001e80000100800 */
[----:B------:R-:W4:Y:S04]  /*f940*/  LDL.LU R2, [R1+0x14] ;  /* 0x0000140001027983 */ /* 0x000f280000300800 */
[----:B------:R1:W-:Y:S01]  /*f950*/  STL [R1+0x338], R5 ;  /* 0x0003380501007387 */ /* 0x0003e20000100800 */
[----:B0-----:R-:W-:-:S03]  /*f960*/  LEA.HI.X.SX32 R7, R6, c[0x0][0x16c], 0x1, P2 ;  /* 0x00005b0006077a11 */ /* 0x001fc600010f0eff */
[----:B-1----:R-:W4:Y:S01]  /*f970*/  LDL.LU R5, [R1+0x10] ;  /* 0x0000100001057983 */ /* 0x002f220000300800 */
[----:B------:R-:W-:-:S05]  /*f980*/  LEA R23, P1, R18, c[0x0][0x168], 0x1 ;  /* 0x00005a0012177a11 */ /* 0x000fca00078208ff */
[----:B------:R-:W-:Y:S04]  /*f990*/  STL [R1+0x644], R23 ;  /* 0x0006441701007387 */ /* 0x000fe80000100800 */
[----:B------:R-:W4:Y:S04]  /*f9a0*/  LDL.LU R6, [R1+0xc] ;  /* 0x00000c0001067983 */ /* 0x000f280000300800 */
[----:B------:R0:W-:Y:S04]  /*f9b0*/  STL [R1+0x4d0], R7 ;  /* 0x0004d00701007387 */ /* 0x0001e80000100800 */
[----:B0-----:R-:W4:Y:S01]  /*f9c0*/  LDL.LU R7, [R1+0x8] ;  /* 0x0000080001077983 */ /* 0x001f220000300800 */
[----:B------:R-:W-:-:S05]  /*f9d0*/  LEA R23, P2, R17, c[0x0][0x168], 0x1 ;  /* 0x00005a0011177a11 */ /* 0x000fca00078408ff */
[----:B------:R0:W-:Y:S02]  /*f9e0*/  STL [R1+0x4ec], R23 ;  /* 0x0004ec1701007387 */ /* 0x0001e40000100800 */
[----:B0-----:R-:W-:Y:S02]  /*f9f0*/  LEA.HI.X.SX32 R23, R8, c[0x0][0x16c], 0x1, P3 ;  /* 0x00005b0008177a11 */ /* 0x001fe400018f0eff */
[----:B------:R-:W4:Y:S01]  /*fa00*/  LDL.LU R8, [R1+0x4] ;  /* 0x0000040001087983 */ /* 0x000f220000300800 */
[----:B------:R-:W-:-:S03]  /*fa10*/  LEA.HI.X.SX32 R22, R22, c[0x0][0x16c], 0x1, P4 ;  /* 0x00005b0016167a11 */ /* 0x000fc600020f0eff */
[----:B------:R2:W-:Y:S01]  /*fa20*/  STL [R1+0x33c], R23 ;  /* 0x00033c1701007387 */ /* 0x0005e20000100800 */
[----:B------:R-:W-:Y:S02]  /*fa30*/  LEA.HI.X.SX32 R21, R21, c[0x0][0x16c], 0x1, P5 ;  /* 0x00005b0015157a11 */ /* 0x000fe400028f0eff */
[----:B------:R-:W-:Y:S02]  /*fa40*/  LEA.HI.X.SX32 R20, R20, c[0x0][0x16c], 0x1, P6 ;  /* 0x00005b0014147a11 */ /* 0x000fe400030f0eff */
[----:B--2---:R-:W-:-:S05]  /*fa50*/  LEA R23, P3, R16, c[0x0][0x168], 0x1 ;  /* 0x00005a0010177a11 */ /* 0x004fca00078608ff */
[----:B------:R0:W-:Y:S04]  /*fa60*/  STL [R1+0x648], R23 ;  /* 0x0006481701007387 */ /* 0x0001e80000100800 */
[----:B0-----:R-:W2:Y:S04]  /*fa70*/  LDL.LU R23, [R1+0x9a4] ;  /* 0x0009a40001177983 */ /* 0x001ea80000300800 */
[----:B------:R3:W-:Y:S02]  /*fa80*/  STL [R1+0x4d8], R22 ;  /* 0x0004d81601007387 */ /* 0x0007e40000100800 */
[----:B---3--:R-:W-:-:S05]  /*fa90*/  LEA R22, P4, R15, c[0x0][0x168], 0x1 ;  /* 0x00005a000f167a11 */ /* 0x008fca00078808ff */
[----:B------:R0:W-:Y:S04]  /*faa0*/  STL [R1+0x4f4], R22 ;  /* 0x0004f41601007387 */ /* 0x0001e80000100800 */
[----:B0-----:R-:W3:Y:S04]  /*fab0*/  LDL.LU R22, [R1+0x9a0] ;  /* 0x0009a00001167983 */ /* 0x001ee80000300800 */
[----:B------:R0:W-:Y:S02]  /*fac0*/  STL [R1+0x340], R21 ;  /* 0x0003401501007387 */ /* 0x0001e40000100800 */
[----:B0-----:R-:W-:-:S05]  /*fad0*/  LEA R21, P5, R14, c[0x0][0x168], 0x1 ;  /* 0x00005a000e157a11 */ /* 0x001fca00078a08ff */
[----:B------:R0:W-:Y:S01]  /*fae0*/  STL [R1+0x64c], R21 ;  /* 0x00064c1501007387 */ /* 0x0001e20000100800 */
[----:B------:R-:W-:-:S03]  /*faf0*/  LEA.HI.X.SX32 R19, R19, c[0x0][0x16c], 0x1, P0 ;  /* 0x00005b0013137a11 */ /* 0x000fc600000f0eff */
[----:B0-----:R-:W2:Y:S04]  /*fb00*/  LDL.LU R21, [R1+0x99c] ;  /* 0x00099c0001157983 */ /* 0x001ea80000300800 */
[----:B------:R4:W-:Y:S02]  /*fb10*/  STL [R1+0x4e0], R20 ;  /* 0x0004e01401007387 */ /* 0x0009e40000100800 */
[----:B----4-:R-:W-:-:S05]  /*fb20*/  LEA R20, P6, R13, c[0x0][0x168], 0x1 ;  /* 0x00005a000d147a11 */ /* 0x010fca00078c08ff */
[----:B------:R0:W-:Y:S01]  /*fb30*/  STL [R1+0x4fc], R20 ;  /* 0x0004fc1401007387 */ /* 0x0001e20000100800 */
[----:B------:R-:W-:-:S03]  /*fb40*/  LEA.HI.X.SX32 R18, R18, c[0x0][0x16c], 0x1, P1 ;  /* 0x00005b0012127a11 */ /* 0x000fc600008f0eff */
[----:B0-----:R-:W4:Y:S04]  /*fb50*/  LDL.LU R20, [R1+0x998] ;  /* 0x0009980001147983 */ /* 0x001f280000300800 */
[----:B------:R0:W-:Y:S02]  /*fb60*/  STL [R1+0x344], R19 ;  /* 0x0003441301007387 */ /* 0x0001e40000100800 */
[----:B0-----:R-:W-:-:S05]  /*fb70*/  LEA R19, P0, R12, c[0x0][0x168], 0x1 ;  /* 0x00005a000c137a11 */ /* 0x001fca00078008ff */
[----:B------:R0:W-:Y:S01]  /*fb80*/  STL [R1+0x650], R19 ;  /* 0x0006501301007387 */ /* 0x0001e20000100800 */
[----:B------:R-:W-:-:S03]  /*fb90*/  LEA.HI.X.SX32 R17, R17, c[0x0][0x16c], 0x1, P2 ;  /* 0x00005b0011117a11 */ /* 0x000fc600010f0eff */
[----:B0-----:R-:W2:Y:S04]  /*fba0*/  LDL.LU R19, [R1+0x994] ;  /* 0x0009940001137983 */ /* 0x001ea80000300800 */
        /* <DEDUP_REMOVED lines=47> */
[----:B------:R0:W-:Y:S04]  /*fea0*/  STL [R1+0x664], R9 ;  /* 0x0006640901007387 */ /* 0x0001e80000100800 */
[----:B0-----:R-:W2:Y:S04]  /*feb0*/  LDL.LU R9, [R1+0x96c] ;  /* 0x00096c0001097983 */ /* 0x001ea80000300800 */
[----:B------:R0:W-:Y:S02]  /*fec0*/  STL [R1+0x510], R0 ;  /* 0x0005100001007387 */ /* 0x0001e40000100800 */
[----:B0-----:R-:W-:-:S05]  /*fed0*/  LEA R0, P4, R8, c[0x0][0x168], 0x1 ;  /* 0x00005a0008007a11 */ /* 0x001fca00078808ff */
[----:B------:R0:W-:Y:S04]  /*fee0*/  STL [R1+0x52c], R0 ;  /* 0x00052c0001007387 */ /* 0x0001e80000100800 */
[----:B0-----:R-:W2:Y:S01]  /*fef0*/  LDL.LU R0, [R1+0x968] ;  /* 0x0009680001007983 */ /* 0x001ea20000300800 */
[----:B------:R-:W-:-:S05]  /*ff00*/  LEA.HI.X.SX32 R29, R29, c[0x0][0x16c], 0x1, P5 ;  /* 0x00005b001d1d7a11 */ /* 0x000fca00028f0eff */
[----:B------:R2:W-:Y:S02]  /*ff10*/  STL [R1+0x35c], R29 ;  /* 0x00035c1d01007387 */ /* 0x0005e40000100800 */
[----:B--2---:R-:W-:-:S05]  /*ff20*/  LEA R29, P5, R0, c[0x0][0x168], 0x1 ;  /* 0x00005a00001d7a11 */ /* 0x004fca00078a08ff */
        /* <DEDUP_REMOVED lines=32> */
[----:B------:R-:W-:Y:S02]  /*10130*/  LEA.HI.X.SX32 R0, R0, c[0x0][0x16c], 0x1, P5 ;  /* 0x00005b0000007a11 */ /* 0x000fe400028f0eff */
[----:B------:R-:W-:-:S03]  /*10140*/  LEA.HI.X.SX32 R29, R29, c[0x0][0x16c], 0x1, P6 ;  /* 0x00005b001d1d7a11 */ /* 0x000fc600030f0eff */
[----:B------:R2:W-:Y:S02]  /*10150*/  STL [R1+0x530], R0 ;  /* 0x0005300001007387 */ /* 0x0005e40000100800 */
[----:B--2---:R-:W-:-:S05]  /*10160*/  LEA R0, P5, R8, c[0x0][0x168], 0x1 ;  /* 0x00005a0008007a11 */ /* 0x004fca00078a08ff */
[----:B------:R0:W-:Y:S04]  /*10170*/  STL [R1+0x54c], R0 ;  /* 0x00054c0001007387 */ /* 0x0001e80000100800 */
[----:B0-----:R-:W2:Y:S04]  /*10180*/  LDL.LU R0, [R1+0x948] ;  /* 0x0009480001007983 */ /* 0x001ea80000300800 */
[----:B------:R0:W-:Y:S02]  /*10190*/  STL [R1+0x36c], R29 ;  /* 0x00036c1d01007387 */ /* 0x0001e40000100800 */
[----:B0-----:R-:W-:-:S05]  /*101a0*/  LEA R29, P6, R9, c[0x0][0x168], 0x1 ;  /* 0x00005a00091d7a11 */ /* 0x001fca00078c08ff */
[----:B------:R0:W-:Y:S02]  /*101b0*/  STL [R1+0x678], R29 ;  /* 0x0006781d01007387 */ /* 0x0001e40000100800 */
[----:B0-----:R-:W-:-:S05]  /*101c0*/  LEA.HI.X.SX32 R29, R28, c[0x0][0x16c], 0x1, P0 ;  /* 0x00005b001c1d7a11 */ /* 0x001fca00000f0eff */
[----:B------:R0:W-:Y:S02]  /*101d0*/  STL [R1+0x538], R29 ;  /* 0x0005381d01007387 */ /* 0x0001e40000100800 */
[----:B0-----:R-:W-:Y:S02]  /*101e0*/  LEA.HI.X.SX32 R29, R2, c[0x0][0x16c], 0x1, P1 ;  /* 0x00005b00021d7a11 */ /* 0x001fe400008f0eff */
[----:B------:R-:W2:Y:S01]  /*101f0*/  LDL.LU R2, [R1+0x944] ;  /* 0x0009440001027983 */ /* 0x000ea20000300800 */
[----:B------:R-:W-:-:S05]  /*10200*/  LEA R28, P0, R10, c[0x0][0x168], 0x1 ;  /* 0x00005a000a1c7a11 */ /* 0x000fca00078008ff */
[----:B------:R0:W-:Y:S04]  /*10210*/  STL [R1+0x554], R28 ;  /* 0x0005541c01007387 */ /* 0x0001e80000100800 */
[----:B------:R1:W-:Y:S01]  /*10220*/  STL [R1+0x370], R29 ;  /* 0x0003701d01007387 */ /* 0x0003e20000100800 */
[----:B0-----:R-:W-:Y:S02]  /*10230*/  LEA R28, P1, R11, c[0x0][0x168], 0x1 ;  /* 0x00005a000b1c7a11 */ /* 0x001fe400078208ff */
[----:B-1----:R-:W-:Y:S02]  /*10240*/  LEA.HI.X.SX32 R29, R5, c[0x0][0x16c], 0x1, P2 ;  /* 0x00005b00051d7a11 */ /* 0x002fe400010f0eff */
[----:B------:R-:W-:Y:S01]  /*10250*/  LEA R5, P2, R12, c[0x0][0x168], 0x1 ;  /* 0x00005a000c057a11 */ /* 0x000fe200078408ff */
[----:B------:R0:W-:Y:S04]  /*10260*/  STL [R1+0x67c], R28 ;  /* 0x00067c1c01007387 */ /* 0x0001e80000100800 */
[----:B------:R-:W-:Y:S04]  /*10270*/  STL [R1+0x540], R29 ;  /* 0x0005401d01007387 */ /* 0x000fe80000100800 */
[----:B------:R1:W-:Y:S01]  /*10280*/  STL [R1+0x55c], R5 ;  /* 0x00055c0501007387 */ /* 0x0003e20000100800 */
[----:B0-----:R-:W-:-:S02]  /*10290*/  LEA.HI.X.SX32 R28, R6, c[0x0][0x16c], 0x1, P3 ;  /* 0x00005b00061c7a11 */ /* 0x001fc400018f0eff */
[----:B------:R-:W-:-:S03]  /*102a0*/  LEA R6, P3, R13, c[0x0][0x168], 0x1 ;  /* 0x00005a000d067a11 */ /* 0x000fc600078608ff */
[----:B------:R-:W-:Y:S01]  /*102b0*/  STL [R1+0x374], R28 ;  /* 0x0003741c01007387 */ /* 0x000fe20000100800 */
[----:B-1----:R-:W-:-:S03]  /*102c0*/  LEA.HI.X.SX32 R5, R7, c[0x0][0x16c], 0x1, P4 ;  /* 0x00005b0007057a11 */ /* 0x002fc600020f0eff */
[----:B------:R0:W-:Y:S01]  /*102d0*/  STL [R1+0x680], R6 ;  /* 0x0006800601007387 */ /* 0x0001e20000100800 */
[----:B------:R-:W-:-:S03]  /*102e0*/  LEA R7, P4, R14, c[0x0][0x168], 0x1 ;  /* 0x00005a000e077a11 */ /* 0x000fc600078808ff */
[----:B------:R1:W-:Y:S01]  /*102f0*/  STL [R1+0x548], R5 ;  /* 0x0005480501007387 */ /* 0x0003e20000100800 */
[----:B0-----:R-:W-:-:S03]  /*10300*/  LEA.HI.X.SX32 R6, R8, c[0x0][0x16c], 0x1, P5 ;  /* 0x00005b0008067a11 */ /* 0x001fc600028f0eff */
[----:B------:R0:W-:Y:S01]  /*10310*/  STL [R1+0x564], R7 ;  /* 0x0005640701007387 */ /* 0x0001e20000100800 */
[----:B-1----:R-:W-:-:S03]  /*10320*/  LEA R5, P5, R15, c[0x0][0x168], 0x1 ;  /* 0x00005a000f057a11 */ /* 0x002fc600078a08ff */
[----:B------:R1:W-:Y:S04]  /*10330*/  STL [R1+0x378], R6 ;  /* 0x0003780601007387 */ /* 0x0003e80000100800 */
[----:B------:R3:W-:Y:S01]  /*10340*/  STL [R1+0x684], R5 ;  /* 0x0006840501007387 */ /* 0x0007e20000100800 */
[----:B0-----:R-:W-:Y:S02]  /*10350*/  LEA.HI.X.SX32 R7, R9, c[0x0][0x16c], 0x1, P6 ;  /* 0x00005b0009077a11 */ /* 0x001fe400030f0eff */
[----:B-1----:R-:W-:Y:S02]  /*10360*/  LEA R6, P6, R16, c[0x0][0x168], 0x1 ;  /* 0x00005a0010067a11 */ /* 0x002fe400078c08ff */
[----:B---3--:R-:W-:Y:S01]  /*10370*/  LEA.HI.X.SX32 R5, R10, c[0x0][0x16c], 0x1, P0 ;  /* 0x00005b000a057a11 */ /* 0x008fe200000f0eff */
[----:B------:R0:W-:Y:S04]  /*10380*/  STL [R1+0x550], R7 ;  /* 0x0005500701007387 */ /* 0x0001e80000100800 */
[----:B------:R-:W-:Y:S04]  /*10390*/  STL [R1+0x37c], R5 ;  /* 0x00037c0501007387 */ /* 0x000fe80000100800 */
[----:B------:R1:W-:Y:S01]  /*103a0*/  STL [R1+0x56c], R6 ;  /* 0x00056c0601007387 */ /* 0x0003e20000100800 */
[----:B0-----:R-:W-:-:S05]  /*103b0*/  LEA R7, P0, R17, c[0x0][0x168], 0x1 ;  /* 0x00005a0011077a11 */ /* 0x001fca00078008ff */
[----:B------:R0:W-:Y:S01]  /*103c0*/  STL [R1+0x688], R7 ;  /* 0x0006880701007387 */ /* 0x0001e20000100800 */
[----:B-1----:R-:W-:Y:S02]  /*103d0*/  LEA.HI.X.SX32 R6, R11, c[0x0][0x16c], 0x1, P1 ;  /* 0x00005b000b067a11 */ /* 0x002fe400008f0eff */
[----:B------:R-:W-:-:S03]  /*103e0*/  LEA R5, P1, R18, c[0x0][0x168], 0x1 ;  /* 0x00005a0012057a11 */ /* 0x000fc600078208ff */
[----:B------:R1:W-:Y:S01]  /*103f0*/  STL [R1+0x558], R6 ;  /* 0x0005580601007387 */ /* 0x0003e20000100800 */
[----:B0-----:R-:W-:-:S03]  /*10400*/  LEA.HI.X.SX32 R7, R12, c[0x0][0x16c], 0x1, P2 ;  /* 0x00005b000c077a11 */ /* 0x001fc600010f0eff */
[----:B------:R0:W-:Y:S01]  /*10410*/  STL [R1+0x574], R5 ;  /* 0x0005740501007387 */ /* 0x0001e20000100800 */
[----:B-1----:R-:W-:-:S03]  /*10420*/  LEA R6, P2, R19, c[0x0][0x168], 0x1 ;  /* 0x00005a0013067a11 */ /* 0x002fc600078408ff */
[----:B------:R4:W-:Y:S01]  /*10430*/  STL [R1+0x380], R7 ;  /* 0x0003800701007387 */ /* 0x0009e20000100800 */
[----:B0-----:R-:W-:-:S03]  /*10440*/  LEA.HI.X.SX32 R5, R13, c[0x0][0x16c], 0x1, P3 ;  /* 0x00005b000d057a11 */ /* 0x001fc600018f0eff */
[----:B------:R0:W-:Y:S01]  /*10450*/  STL [R1+0x68c], R6 ;  /* 0x00068c0601007387 */ /* 0x0001e20000100800 */
[----:B----4-:R-:W-:-:S03]  /*10460*/  LEA R7, P3, R20, c[0x0][0x168], 0x1 ;  /* 0x00005a0014077a11 */ /* 0x010fc600078608ff */
[----:B------:R1:W-:Y:S01]  /*10470*/  STL [R1+0x560], R5 ;  /* 0x0005600501007387 */ /* 0x0003e20000100800 */
[----:B0-----:R-:W-:-:S03]  /*10480*/  LEA.HI.X.SX32 R6, R14, c[0x0][0x16c], 0x1, P4 ;  /* 0x00005b000e067a11 */ /* 0x001fc600020f0eff */
[----:B------:R0:W-:Y:S01]  /*10490*/  STL [R1+0x57c], R7 ;  /* 0x00057c0701007387 */ /* 0x0001e20000100800 */
[----:B-1----:R-:W-:-:S03]  /*104a0*/  LEA R5, P4, R21, c[0x0][0x168], 0x1 ;  /* 0x00005a0015057a11 */ /* 0x002fc600078808ff */
[----:B------:R1:W-:Y:S01]  /*104b0*/  STL [R1+0x384], R6 ;  /* 0x0003840601007387 */ /* 0x0003e20000100800 */
[----:B0-----:R-:W-:-:S03]  /*104c0*/  LEA.HI.X.SX32 R7, R15, c[0x0][0x16c], 0x1, P5 ;  /* 0x00005b000f077a11 */ /* 0x001fc600028f0eff */
[----:B------:R0:W-:Y:S01]  /*104d0*/  STL [R1+0x690], R5 ;  /* 0x0006900501007387 */ /* 0x0001e20000100800 */
[----:B------:R-:W-:Y:S01]  /*104e0*/  IMAD R24, R24, c[0x0][0x190], RZ ;  /* 0x0000640018187a24 */ /* 0x000fe200078e02ff */
[----:B-1----:R-:W-:Y:S02]  /*104f0*/  LEA R6, P5, R22, c[0x0][0x168], 0x1 ;  /* 0x00005a0016067a11 */ /* 0x002fe400078a08ff */
        /* <DEDUP_REMOVED lines=18> */
[----:B-1----:R-:W-:-:S03]  /*10620*/  LEA R7, P2, R26, c[0x0][0x168], 0x1 ;  /* 0x00005a001a077a11 */ /* 0x002fc600078408ff */
[----:B------:R1:W-:Y:S01]  /*10630*/  STL [R1+0x578], R5 ;  /* 0x0005780501007387 */ /* 0x0003e20000100800 */
[----:B0-----:R-:W-:-:S03]  /*10640*/  LEA.HI.X.SX32 R6, R20, c[0x0][0x16c], 0x1, P3 ;  /* 0x00005b0014067a11 */ /* 0x001fc600018f0eff */
[----:B------:R0:W-:Y:S01]  /*10650*/  STL [R1+0x594], R7 ;  /* 0x0005940701007387 */ /* 0x0001e20000100800 */
[----:B-1----:R-:W-:-:S03]  /*10660*/  LEA R5, P3, R27, c[0x0][0x168], 0x1 ;  /* 0x00005a001b057a11 */ /* 0x002fc600078608ff */
[----:B------:R-:W-:Y:S01]  /*10670*/  STL [R1+0x390], R6 ;  /* 0x0003900601007387 */ /* 0x000fe20000100800 */
[----:B0-----:R-:W-:-:S03]  /*10680*/  LEA.HI.X.SX32 R7, R21, c[0x0][0x16c], 0x1, P4 ;  /* 0x00005b0015077a11 */ /* 0x001fc600020f0eff */
[----:B------:R0:W-:Y:S04]  /*10690*/  STL [R1+0x69c], R5 ;  /* 0x00069c0501007387 */ /* 0x0001e80000100800 */
[----:B------:R1:W-:Y:S01]  /*106a0*/  STL [R1+0x580], R7 ;  /* 0x0005800701007387 */ /* 0x0003e20000100800 */
[----:B0-----:R-:W-:Y:S02]  /*106b0*/  LEA.HI.X.SX32 R5, R22, c[0x0][0x16c], 0x1, P5 ;  /* 0x00005b0016057a11 */ /* 0x001fe400028f0eff */
[----:B-1----:R-:W-:Y:S01]  /*106c0*/  LEA.HI.X.SX32 R7, R23, c[0x0][0x16c], 0x1, P6 ;  /* 0x00005b0017077a11 */ /* 0x002fe200030f0eff */
[----:B------:R-:W0:Y:S02]  /*106d0*/  S2R R29, SR_TID.X ;  /* 0x00000000001d7919 */ /* 0x000e240000002100 */
[----:B0-----:R-:W-:-:S05]  /*106e0*/  LOP3.LUT R29, R29, 0x3f, RZ, 0xc0, !PT ;  /* 0x0000003f1d1d7812 */ /* 0x001fca00078ec0ff */
[----:B------:R-:W-:Y:S01]  /*106f0*/  IMAD.SHL.U32 R29, R29, 0x2, RZ ;  /* 0x000000021d1d7824 */ /* 0x000fe200078e00ff */
[----:B--2---:R-:W-:-:S05]  /*10700*/  LEA R6, P4, R2, c[0x0][0x168], 0x1 ;  /* 0x00005a0002067a11 */ /* 0x004fca00078808ff */
[----:B------:R0:W-:Y:S04]  /*10710*/  STL [R1+0x6a0], R6 ;  /* 0x0006a00601007387 */ /* 0x0001e80000100800 */
[----:B------:R1:W-:Y:S01]  /*10720*/  STL [R1+0x394], R5 ;  /* 0x0003940501007387 */ /* 0x0003e20000100800 */
[----:B0-----:R-:W-:-:S03]  /*10730*/  LEA.HI.X.SX32 R6, R24, c[0x0][0x16c], 0x1, P0 ;  /* 0x00005b0018067a11 */ /* 0x001fc600000f0eff */
[----:B------:R0:W-:Y:S01]  /*10740*/  STL [R1+0x588], R7 ;  /* 0x0005880701007387 */ /* 0x0001e20000100800 */
[----:B-1----:R-:W-:-:S03]  /*10750*/  LEA.HI.X.SX32 R5, R25, c[0x0][0x16c], 0x1, P1 ;  /* 0x00005b0019057a11 */ /* 0x002fc600008f0eff */
[----:B------:R1:W-:Y:S01]  /*10760*/  STL [R1+0x398], R6 ;  /* 0x0003980601007387 */ /* 0x0003e20000100800 */
[----:B0-----:R-:W-:-:S03]  /*10770*/  LEA.HI.X.SX32 R7, R26, c[0x0][0x16c], 0x1, P2 ;  /* 0x00005b001a077a11 */ /* 0x001fc600010f0eff */
[----:B------:R0:W-:Y:S01]  /*10780*/  STL [R1+0x590], R5 ;  /* 0x0005900501007387 */ /* 0x0001e20000100800 */
[----:B-1----:R-:W-:-:S03]  /*10790*/  LEA.HI.X.SX32 R6, R27, c[0x0][0x16c], 0x1, P3 ;  /* 0x00005b001b067a11 */ /* 0x002fc600018f0eff */
[----:B------:R-:W-:Y:S01]  /*107a0*/  STL [R1+0x39c], R7 ;  /* 0x00039c0701007387 */ /* 0x000fe20000100800 */
[----:B0-----:R-:W-:-:S03]  /*107b0*/  LEA.HI.X.SX32 R5, R2, c[0x0][0x16c], 0x1, P4 ;  /* 0x00005b0002057a11 */ /* 0x001fc600020f0eff */
[----:B------:R0:W5:Y:S04]  /*107c0*/  LDL.LU R2, [R1+0x940] ;  /* 0x0009400001027983 */ /* 0x0001680000300800 */
[----:B------:R-:W-:Y:S04]  /*107d0*/  STL [R1+0x598], R6 ;  /* 0x0005980601007387 */ /* 0x000fe80000100800 */
[----:B------:R-:W-:Y:S04]  /*107e0*/  STL [R1+0x114], RZ ;  /* 0x000114ff01007387 */ /* 0x000fe80000100800 */
[----:B------:R1:W-:Y:S04]  /*107f0*/  STL [R1+0x59c], R5 ;  /* 0x00059c0501007387 */ /* 0x0003e80000100800 */
        /* <DEDUP_REMOVED lines=22> */
[----:B-1----:R-:W-:-:S03]  /*10960*/  LOP3.LUT R5, R29, 0x10, RZ, 0x3c, !PT ;  /* 0x000000101d057812 */ /* 0x002fc600078e3cff */
[----:B------:R0:W-:Y:S01]  /*10970*/  STL [R1+0xb0], RZ ;  /* 0x0000b0ff01007387 */ /* 0x0001e20000100800 */
[----:B------:R-:W-:-:S03]  /*10980*/  LOP3.LUT R5, R0, 0x20, RZ, 0x3c, !PT ;  /* 0x0000002000057812 */ /* 0x000fc600078e3cff */
[----:B------:R0:W-:Y:S04]  /*10990*/  STL [R1+0xb4], RZ ;  /* 0x0000b4ff01007387 */ /* 0x0001e80000100800 */
[----:B------:R0:W-:Y:S04]  /*109a0*/  STL [R1+0xb8], RZ ;  /* 0x0000b8ff01007387 */ /* 0x0001e80000100800 */
[----:B------:R0:W-:Y:S04]  /*109b0*/  STL [R1+0xbc], RZ ;  /* 0x0000bcff01007387 */ /* 0x0001e80000100800 */
[----:B------:R0:W-:Y:S04]  /*109c0*/  STL [R1+0xc0], RZ ;  /* 0x0000c0ff01007387 */ /* 0x0001e80000100800 */
[----:B------:R0:W-:Y:S04]  /*109d0*/  STL [R1+0xc4], RZ ;  /* 0x0000c4ff01007387 */ /* 0x0001e80000100800 */
[----:B------:R0:W-:Y:S04]  /*109e0*/  STL [R1+0xc8], RZ ;  /* 0x0000c8ff01007387 */ /* 0x0001e80000100800 */
[----:B------:R0:W-:Y:S04]  /*109f0*/  STL [R1+0xcc], RZ ;  /* 0x0000ccff01007387 */ /* 0x0001e80000100800 */
[----:B------:R0:W5:Y:S04]  /*10a00*/  LDL.LU R0, [R1+0x93c] ;  /* 0x00093c0001007983 */ /* 0x0001680000300800 */
[----:B------:R0:W-:Y:S01]  /*10a10*/  STL [R1+0x6a8], R5 ;  /* 0x0006a80501007387 */ /* 0x0001e20000100800 */
[----:B------:R-:W-:-:S02]  /*10a20*/  LOP3.LUT R7, R29, 0x20, RZ, 0x3c, !PT ;  /* 0x000000201d077812 */ /* 0x000fc400078e3cff */
[----:B------:R-:W-:Y:S02]  /*10a30*/  LOP3.LUT R6, R29, 0x30, RZ, 0x3c, !PT ;  /* 0x000000301d067812 */ /* 0x000fe400078e3cff */
.L_x_3:
[----:B------:R1:W-:Y:S01]  /*10a40*/  STL [R1+0xe3c], R25 ;  /* 0x000e3c1901007387 */ /* 0x0003e20000100800 */
[----:B------:R-:W-:Y:S01]  /*10a50*/  IMAD.MOV.U32 R28, RZ, RZ, R3 ;  /* 0x000000ffff1c7224 */ /* 0x000fe200078e0003 */
[----:B------:R-:W-:Y:S01]  /*10a60*/  PRMT R6, RZ, 0x7610, R6 ;  /* 0x00007610ff067816 */ /* 0x000fe20000000006 */
[----:B------:R-:W-:Y:S01]  /*10a70*/  IMAD.MOV.U32 R29, RZ, RZ, R4 ;  /* 0x000000ffff1d7224 */ /* 0x000fe200078e0004 */
[----:B0-----:R-:W0:Y:S04]  /*10a80*/  S2R R5, SR_TID.X ;  /* 0x0000000000057919 */ /* 0x001e280000002100 */
[----:B------:R-:W-:Y:S04]  /*10a90*/  STL [R1+0xe30], R27 ;  /* 0x000e301b01007387 */ /* 0x000fe80000100800 */
[----:B-1----:R-:W1:Y:S04]  /*10aa0*/  S2R R25, SR_TID.X ;  /* 0x0000000000197919 */ /* 0x002e680000002100 */
[----:B------:R-:W-:Y:S04]  /*10ab0*/  STL [R1+0xe34], R27 ;  /* 0x000e341b01007387 */ /* 0x000fe80000100800 */
[----:B------:R-:W-:Y:S04]  /*10ac0*/  STL [R1+0xe38], R27 ;  /* 0x000e381b01007387 */ /* 0x000fe80000100800 */
[----:B------:R-:W-:Y:S04]  /*10ad0*/  STL [R1+0xe28], R26 ;  /* 0x000e281a01007387 */ /* 0x000fe80000100800 */
[----:B------:R-:W-:Y:S01]  /*10ae0*/  STL [R1+0xe2c], R26 ;  /* 0x000e2c1a01007387 */ /* 0x000fe20000100800 */
[----:B0-----:R-:W-:-:S03]  /*10af0*/  SHF.R.U32.HI R5, RZ, 0x5, R5 ;  /* 0x00000005ff057819 */ /* 0x001fc60000011605 */
[----:B------:R-:W-:Y:S01]  /*10b00*/  STL [R1+0xe24], R24 ;  /* 0x000e241801007387 */ /* 0x000fe20000100800 */
[----:B------:R-:W-:-:S03]  /*10b10*/  SGXT.U32 R5, R5, 0x1 ;  /* 0x000000010505781a */ /* 0x000fc60000000000 */
[----:B------:R-:W-:Y:S02]  /*10b20*/  STL [R1+0xe20], R17 ;  /* 0x000e201101007387 */ /* 0x000fe40000100800 */
[----:B------:R-:W-:Y:S02]  /*10b30*/  IMAD R5, R5, c[0x0][0x188], RZ ;  /* 0x0000620005057a24 */ /* 0x000fe400078e02ff */
[----:B------:R1:W-:Y:S02]  /*10b40*/  STL [R1+0xe1c], R16 ;  /* 0x000e1c1001007387 */ /* 0x0003e40000100800 */
[----:B------:R-:W-:Y:S02]  /*10b50*/  IMAD.WIDE R4, R5, 0x2, R28 ;  /* 0x0000000205047825 */ /* 0x000fe400078e021c */
[----:B------:R-:W0:Y:S01]  /*10b60*/  S2R R14, SR_TID.X ;  /* 0x00000000000e7919 */ /* 0x000e220000002100 */
[----:B-1----:R-:W-:-:S04]  /*10b70*/  SHF.R.U32.HI R16, RZ, 0x5, R25 ;  /* 0x00000005ff107819 */ /* 0x002fc80000011619 */
[----:B------:R-:W-:-:S04]  /*10b80*/  SGXT.U32 R16, R16, 0x1 ;  /* 0x000000011010781a */ /* 0x000fc80000000000 */
[----:B------:R-:W-:Y:S02]  /*10b90*/  ISETP.GE.AND P0, PT, R16, UR4, PT ;  /* 0x0000000410007c0c */ /* 0x000fe4000bf06270 */
[----:B0-----:R-:W-:-:S11]  /*10ba0*/  SHF.R.U32.HI R15, RZ, 0x5, R14 ;  /* 0x00000005ff0f7819 */ /* 0x001fd6000001160e */
[----:B------:R0:W2:Y:S01]  /*10bb0*/  @!P0 LDG.E.U16 R6, [R4.64] ;  /* 0x0000000604068981 */ /* 0x0000a2000c1e1500 */
[----:B------:R-:W-:-:S03]  /*10bc0*/  SGXT.U32 R15, R15, 0x1 ;  /* 0x000000010f0f781a */ /* 0x000fc60000000000 */
[----:B0-----:R-:W0:Y:S01]  /*10bd0*/  S2R R5, SR_TID.X ;  /* 0x0000000000057919 */ /* 0x001e220000002100 */
[----:B------:R-:W-:Y:S02]  /*10be0*/  SHF.R.U32.HI R14, RZ, 0x5, R14 ;  /* 0x00000005ff0e7819 */ /* 0x000fe4000001160e */
[----:B0-----:R-:W-:-:S04]  /*10bf0*/  SHF.R.U32.HI R5, RZ, 0x5, R5 ;  /* 0x00000005ff057819 */ /* 0x001fc80000011605 */
[----:B------:R-:W-:-:S04]  /*10c00*/  SGXT.U32 R5, R5, 0x1 ;  /* 0x000000010505781a */ /* 0x000fc80000000000 */
[----:B------:R-:W-:-:S04]  /*10c10*/  LOP3.LUT R5, R5, 0x8, RZ, 0xfc, !PT ;  /* 0x0000000805057812 */ /* 0x000fc800078efcff */
[----:B------:R-:W-:Y:S02]  /*10c20*/  ISETP.GE.AND P0, PT, R5, UR4, PT ;  /* 0x0000000405007c0c */ /* 0x000fe4000bf06270 */
[C---:B------:R-:W-:Y:S02]  /*10c30*/  LOP3.LUT R5, R15.reuse, 0x10, RZ, 0xfc, !PT ;  /* 0x000000100f057812 */ /* 0x040fe400078efcff */
[----:B------:R-:W-:Y:S02]  /*10c40*/  LOP3.LUT R15, R15, 0x8, RZ, 0xfc, !PT ;  /* 0x000000080f0f7812 */ /* 0x000fe400078efcff */
[----:B------:R-:W-:-:S03]  /*10c50*/  SGXT.U32 R14, R14, 0x1 ;  /* 0x000000010e0e781a */ /* 0x000fc60000000000 */
[----:B------:R-:W-:Y:S01]  /*10c60*/  IMAD R15, R15, c[0x0][0x188], RZ ;  /* 0x000062000f0f7a24 */ /* 0x000fe200078e02ff */
[----:B------:R-:W-:-:S03]  /*10c70*/  ISETP.GE.AND P1, PT, R5, UR4, PT ;  /* 0x0000000405007c0c */ /* 0x000fc6000bf26270 */
[----:B------:R-:W-:Y:S01]  /*10c80*/  IMAD.WIDE R4, R15, 0x2, R28 ;  /* 0x000000020f047825 */ /* 0x000fe200078e021c */
[----:B------:R-:W-:Y:S02]  /*10c90*/  LOP3.LUT R15, R14, 0x10, RZ, 0xfc, !PT ;  /* 0x000000100e0f7812 */ /* 0x000fe400078efcff */
[----:B------:R-:W-:-:S03]  /*10ca0*/  PRMT R13, RZ, 0x7610, R13 ;  /* 0x00007610ff0d7816 */ /* 0x000fc6000000000d */
[----:B------:R-:W-:Y:S01]  /*10cb0*/  IMAD R15, R15, c[0x0][0x188], RZ ;  /* 0x000062000f0f7a24 */ /* 0x000fe200078e02ff */
[----:B------:R-:W-:Y:S02]  /*10cc0*/  PRMT R12, RZ, 0x7610, R12 ;  /* 0x00007610ff0c7816 */ /* 0x000fe4000000000c */
[----:B------:R0:W3:Y:S02]  /*10cd0*/  @!P0 LDG.E.U16 R13, [R4.64] ;  /* 0x00000006040d8981 */ /* 0x0000e4000c1e1500 */
[----:B0-----:R-:W-:-:S05]  /*10ce0*/  IMAD.WIDE R4, R15, 0x2, R28 ;  /* 0x000000020f047825 */ /* 0x001fca00078e021c */
[----:B------:R0:W4:Y:S04]  /*10cf0*/  @!P1 LDG.E.U16 R12, [R4.64] ;  /* 0x00000006040c9981 */ /* 0x000128000c1e1500 */
[----:B------:R-:W1:Y:S04]  /*10d00*/  S2R R14, SR_TID.X ;  /* 0x00000000000e7919 */ /* 0x000e680000002100 */
[----:B0-----:R-:W0:Y:S01]  /*10d10*/  S2R R5, SR_TID.X ;  /* 0x0000000000057919 */ /* 0x001e220000002100 */
[----:B------:R-:W-:Y:S02]  /*10d20*/  PRMT R11, RZ, 0x7610, R11 ;  /* 0x00007610ff0b7816 */ /* 0x000fe4000000000b */
[----:B-1----:R-:W-:-:S02]  /*10d30*/  SHF.R.U32.HI R15, RZ, 0x5, R14 ;  /* 0x00000005ff0f7819 */ /* 0x002fc4000001160e */
[----:B0-----:R-:W-:-:S04]  /*10d40*/  SHF.R.U32.HI R5, RZ, 0x5, R5 ;  /* 0x00000005ff057819 */ /* 0x001fc80000011605 */
[----:B------:R-:W-:Y:S02]  /*10d50*/  SGXT.U32 R5, R5, 0x1 ;  /* 0x000000010505781a */ /* 0x000fe40000000000 */
[----:B------:R-:W-:Y:S02]  /*10d60*/  SGXT.U32 R15, R15, 0x1 ;  /* 0x000000010f0f781a */ /* 0x000fe40000000000 */
[----:B------:R-:W-:-:S04]  /*10d70*/  LOP3.LUT R5, R5, 0x18, RZ, 0xfc, !PT ;  /* 0x0000001805057812 */ /* 0x000fc800078efcff */
[----:B------:R-:W-:Y:S02]  /*10d80*/  ISETP.GE.AND P0, PT, R5, UR4, PT ;  /* 0x0000000405007c0c */ /* 0x000fe4000bf06270 */
[----:B------:R-:W-:Y:S02]  /*10d90*/  LOP3.LUT R5, R15, 0x18, RZ, 0xfc, !PT ;  /* 0x000000180f057812 */ /* 0x000fe400078efcff */
[----:B------:R-:W-:-:S03]  /*10da0*/  SHF.R.U32.HI R14, RZ, 0x5, R14 ;  /* 0x00000005ff0e7819 */ /* 0x000fc6000001160e */
[----:B------:R-:W-:Y:S01]  /*10db0*/  IMAD R5, R5, c[0x0][0x188], RZ ;  /* 0x0000620005057a24 */ /* 0x000fe200078e02ff */
[----:B------:R-:W-:-:S03]  /*10dc0*/  LOP3.LUT R15, R15, 0x2, RZ, 0xfc, !PT ;  /* 0x000000020f0f7812 */ /* 0x000fc600078efcff */
[----:B------:R-:W-:Y:S01]  /*10dd0*/  IMAD.WIDE R4, R5, 0x2, R28 ;  /* 0x0000000205047825 */ /* 0x000fe200078e021c */
[----:B------:R-:W-:-:S04]  /*10de0*/  SGXT.U32 R14, R14, 0x1 ;  /* 0x000000010e0e781a */ /* 0x000fc80000000000 */
[----:B------:R0:W2:Y:S01]  /*10df0*/  @!P0 LDG.E.U16 R11, [R4.64] ;  /* 0x00000006040b8981 */ /* 0x0000a2000c1e1500 */
[----:B------:R-:W-:Y:S02]  /*10e00*/  ISETP.GE.AND P0, PT, R15, UR4, PT ;  /* 0x000000040f007c0c */ /* 0x000fe4000bf06270 */
[C---:B------:R-:W-:Y:S02]  /*10e10*/  LOP3.LUT R15, R14.reuse, 0x2, RZ, 0xfc, !PT ;  /* 0x000000020e0f7812 */ /* 0x040fe400078efcff */
[----:B0-----:R-:W-:Y:S02]  /*10e20*/  LOP3.LUT R5, R14, 0xa, RZ, 0xfc, !PT ;  /* 0x0000000a0e057812 */ /* 0x001fe400078efcff */
[----:B------:R-:W0:Y:S01]  /*10e30*/  S2R R14, SR_TID.X ;  /* 0x00000000000e7919 */ /* 0x000e220000002100 */
[----:B------:R-:W-:Y:S01]  /*10e40*/  IMAD R15, R15, c[0x0][0x188], RZ ;  /* 0x000062000f0f7a24 */ /* 0x000fe200078e02ff */
[----:B------:R-:W-:Y:S02]  /*10e50*/  ISETP.GE.AND P1, PT, R5, UR4, PT ;  /* 0x0000000405007c0c */ /* 0x000fe4000bf26270 */
[----:B------:R-:W-:Y:S01]  /*10e60*/  PRMT R10, RZ, 0x7610, R10 ;  /* 0x00007610ff0a7816 */ /* 0x000fe2000000000a */
[----:B------:R-:W-:-:S05]  /*10e70*/  IMAD.WIDE R4, R15, 0x2, R28 ;  /* 0x000000020f047825 */ /* 0x000fca00078e021c */
[----:B------:R1:W2:Y:S01]  /*10e80*/  @!P0 LDG.E.U16 R10, [R4.64] ;  /* 0x00000006040a8981 */ /* 0x0002a2000c1e1500 */
[----:B0-----:R-:W-:-:S04]  /*10e90*/  SHF.R.U32.HI R14, RZ, 0x5, R14 ;  /* 0x00000005ff0e7819 */ /* 0x001fc8000001160e */
[----:B------:R-:W-:-:S04]  /*10ea0*/  SGXT.U32 R14, R14, 0x1 ;  /* 0x000000010e0e781a */ /* 0x000fc80000000000 */
[----:B-1----:R-:W-:Y:S02]  /*10eb0*/  LOP3.LUT R5, R14, 0xa, RZ, 0xfc, !PT ;  /* 0x0000000a0e057812 */ /* 0x002fe400078efcff */
[----:B------:R-:W-:-:S03]  /*10ec0*/  PRMT R9, RZ, 0x7610, R9 ;  /* 0x00007610ff097816 */ /* 0x000fc60000000009 */
[----:B------:R-:W-:-:S04]  /*10ed0*/  IMAD R5, R5, c[0x0][0x188], RZ ;  /* 0x0000620005057a24 */ /* 0x000fc800078e02ff */
[----:B------:R-:W-:-:S05]  /*10ee0*/  IMAD.WIDE R4, R5, 0x2, R28 ;  /* 0x0000000205047825 */ /* 0x000fca00078e021c */
[----:B------:R0:W2:Y:S04]  /*10ef0*/  @!P1 LDG.E.U16 R9, [R4.64] ;  /* 0x0000000604099981 */ /* 0x0000a8000c1e1500 */
        /* <DEDUP_REMOVED lines=9> */
[----:B------:R-:W-:-:S05]  /*10f90*/  LOP3.LUT R5, R15, 0x12, RZ, 0xfc, !PT ;  /* 0x000000120f057812 */ /* 0x000fca00078efcff */
[----:B------:R-:W-:-:S04]  /*10fa0*/  IMAD R5, R5, c[0x0][0x188], RZ ;  /* 0x0000620005057a24 */ /* 0x000fc800078e02ff */
[----:B------:R-:W-:Y:S01]  /*10fb0*/  IMAD.WIDE R4, R5, 0x2, R28 ;  /* 0x0000000205047825 */ /* 0x000fe200078e021c */
[----:B------:R-:W0:Y:S04]  /*10fc0*/  S2R R14, SR_TID.X ;  /* 0x00000000000e7919 */ /* 0x000e280000002100 */
[----:B------:R1:W2:Y:S04]  /*10fd0*/  @!P0 LDG.E.U16 R8, [R4.64] ;  /* 0x0000000604088981 */ /* 0x0002a8000c1e1500 */
[----:B-1----:R-:W1:Y:S01]  /*10fe0*/  S2R R5, SR_TID.X ;  /* 0x0000000000057919 */ /* 0x002e620000002100 */
[----:B0-----:R-:W-:-:S02]  /*10ff0*/  SHF.R.U32.HI R15, RZ, 0x5, R14 ;  /* 0x00000005ff0f7819 */ /* 0x001fc4000001160e */
[----:B------:R-:W-:Y:S02]  /*11000*/  SHF.R.U32.HI R14, RZ, 0x5, R14 ;  /* 0x00000005ff0e7819 */ /* 0x000fe4000001160e */
[----:B------:R-:W-:Y:S02]  /*11010*/  SGXT.U32 R15, R15, 0x1 ;  /* 0x000000010f0f781a */ /* 0x000fe40000000000 */
[----:B------:R-:W-:Y:S02]  /*11020*/  SGXT.U32 R14, R14, 0x1 ;  /* 0x000000010e0e781a */ /* 0x000fe40000000000 */
[----:B------:R-:W-:Y:S02]  /*11030*/  LOP3.LUT R15, R15, 0x4, RZ, 0xfc, !PT ;  /* 0x000000040f0f7812 */ /* 0x000fe400078efcff */
[----:B-1----:R-:W-:-:S04]  /*11040*/  SHF.R.U32.HI R5, RZ, 0x5, R5 ;  /* 0x00000005ff057819 */ /* 0x002fc80000011605 */
[----:B------:R-:W-:Y:S02]  /*11050*/  SGXT.U32 R5, R5, 0x1 ;  /* 0x000000010505781a */ /* 0x000fe40000000000 */
[----:B------:R-:W-:Y:S02]  /*11060*/  ISETP.GE.AND P0, PT, R15, UR4, PT ;  /* 0x000000040f007c0c */ /* 0x000fe4000bf06270 */
[----:B------:R-:W-:Y:S02]  /*11070*/  LOP3.LUT R5, R5, 0x1a, RZ, 0xfc, !PT ;  /* 0x0000001a05057812 */ /* 0x000fe400078efcff */
[----:B------:R-:W-:Y:S02]  /*11080*/  LOP3.LUT R15, R14, 0x1a, RZ, 0xfc, !PT ;  /* 0x0000001a0e0f7812 */ /* 0x000fe400078efcff */
[----:B------:R-:W-:-:S03]  /*11090*/  ISETP.GE.AND P1, PT, R5, UR4, PT ;  /* 0x0000000405007c0c */ /* 0x000fc6000bf26270 */
[----:B------:R-:W-:Y:S01]  /*110a0*/  IMAD R15, R15, c[0x0][0x188], RZ ;  /* 0x000062000f0f7a24 */ /* 0x000fe200078e02ff */
[----:B------:R-:W-:Y:S02]  /*110b0*/  LOP3.LUT R14, R14, 0x4, RZ, 0xfc, !PT ;  /* 0x000000040e0e7812 */ /* 0x000fe400078efcff */
[----:B------:R-:W-:Y:S01]  /*110c0*/  PRMT R7, RZ, 0x7610, R7 ;  /* 0x00007610ff077816 */ /* 0x000fe20000000007 */
[----:B------:R-:W-:-:S04]  /*110d0*/  IMAD.WIDE R4, R15, 0x2, R28 ;  /* 0x000000020f047825 */ /* 0x000fc800078e021c */
[----:B------:R-:W-:Y:S02]  /*110e0*/  IMAD R14, R14, c[0x0][0x188], RZ ;  /* 0x000062000e0e7a24 */ /* 0x000fe400078e02ff */
[----:B------:R0:W2:Y:S02]  /*110f0*/  @!P1 LDG.E.U16 R7, [R4.64] ;  /* 0x0000000604079981 */ /* 0x0000a4000c1e1500 */
[----:B------:R-:W-:Y:S01]  /*11100*/  IMAD.WIDE R14, R14, 0x2, R28 ;  /* 0x000000020e0e7825 */ /* 0x000fe200078e021c */
[----:B0-----:R-:W-:-:S06]  /*11110*/  PRMT R5, RZ, 0x7610, R5 ;  /* 0x00007610ff057816 */ /* 0x001fcc0000000005 */
[----:B------:R0:W2:Y:S04]  /*11120*/  @!P0 LDG.E.U16 R5, [R14.64] ;  /* 0x000000060e058981 */ /* 0x0000a8000c1e1500 */
[----:B0-----:R-:W0:Y:S01]  /*11130*/  S2R R15, SR_TID.X ;  /* 0x00000000000f7919 */ /* 0x001e220000002100 */
[----:B------:R-:W-:Y:S02]  /*11140*/  PRMT R4, RZ, 0x7610, R4 ;  /* 0x00007610ff047816 */ /* 0x000fe40000000004 */
[----:B0-----:R-:W-:-:S04]  /*11150*/  SHF.R.U32.HI R15, RZ, 0x5, R15 ;  /* 0x00000005ff0f7819 */ /* 0x001fc8000001160f */
[----:B------:R-:W-:-:S04]  /*11160*/  SGXT.U32 R15, R15, 0x1 ;  /* 0x000000010f0f781a */ /* 0x000fc80000000000 */
[C---:B------:R-:W-:Y:S02]  /*11170*/  LOP3.LUT R14, R15.reuse, 0xc, RZ, 0xfc, !PT ;  /* 0x0000000c0f0e7812 */ /* 0x040fe400078efcff */
[----:B------:R-:W-:Y:S02]  /*11180*/  LOP3.LUT R15, R15, 0xc, RZ, 0xfc, !PT ;  /* 0x0000000c0f0f7812 */ /* 0x000fe400078efcff */
[----:B------:R-:W-:-:S03]  /*11190*/  ISETP.GE.AND P0, PT, R14, UR4, PT ;  /* 0x000000040e007c0c */ /* 0x000fc6000bf06270 */
[----:B------:R-:W-:-:S04]  /*111a0*/  IMAD R15, R15, c[0x0][0x188], RZ ;  /* 0x000062000f0f7a24 */ /* 0x000fc800078e02ff */
[----:B------:R-:W-:-:S06]  /*111b0*/  IMAD.WIDE R14, R15, 0x2, R28 ;  /* 0x000000020f0e7825 */ /* 0x000fcc00078e021c */
        /* <DEDUP_REMOVED lines=10> */
[----:B------:R0:W2:Y:S02]  /*11260*/  @!P0 LDG.E.U16 R23, [R14.64] ;  /* 0x000000060e178981 */ /* 0x0000a4000c1e1500 */
[----:B0-----:R-:W-:-:S04]  /*11270*/  SHF.R.U32.HI R15, RZ, 0x5, R25 ;  /* 0x00000005ff0f7819 */ /* 0x001fc80000011619 */
[----:B------:R-:W-:-:S04]  /*11280*/  SGXT.U32 R15, R15, 0x1 ;  /* 0x000000010f0f781a */ /* 0x000fc80000000000 */
[C---:B------:R-:W-:Y:S02]  /*11290*/  LOP3.LUT R25, R15.reuse, 0x1c, RZ, 0xfc, !PT ;  /* 0x0000001c0f197812 */ /* 0x040fe400078efcff */
[C---:B------:R-:W-:Y:S02]  /*112a0*/  LOP3.LUT R14, R15.reuse, 0x6, RZ, 0xfc, !PT ;  /* 0x000000060f0e7812 */ /* 0x040fe400078efcff */
[----:B------:R-:W-:Y:S02]  /*112b0*/  LOP3.LUT R15, R15, 0x1c, RZ, 0xfc, !PT ;  /* 0x0000001c0f0f7812 */ /* 0x000fe400078efcff */
[----:B------:R-:W-:Y:S02]  /*112c0*/  ISETP.GE.AND P1, PT, R25, UR4, PT ;  /* 0x0000000419007c0c */ /* 0x000fe4000bf26270 */
[----:B------:R-:W-:Y:S01]  /*112d0*/  ISETP.GE.AND P0, PT, R14, UR4, PT ;  /* 0x000000040e007c0c */ /* 0x000fe2000bf06270 */
[----:B------:R-:W-:Y:S01]  /*112e0*/  IMAD R15, R15, c[0x0][0x188], RZ ;  /* 0x000062000f0f7a24 */ /* 0x000fe200078e02ff */
[----:B------:R-:W-:Y:S01]  /*112f0*/  PRMT R22, RZ, 0x7610, R22 ;  /* 0x00007610ff167816 */ /* 0x000fe20000000016 */
[----:B------:R-:W2:Y:S02]  /*11300*/  LDL.LU R25, [R1+0xe3c] ;  /* 0x000e3c0001197983 */ /* 0x000ea40000300800 */
[----:B------:R-:W-:-:S06]  /*11310*/  IMAD.WIDE R14, R15, 0x2, R28 ;  /* 0x000000020f0e7825 */ /* 0x000fcc00078e021c */
[----:B------:R0:W3:Y:S01]  /*11320*/  @!P1 LDG.E.U16 R22, [R14.64] ;  /* 0x000000060e169981 */ /* 0x0000e2000c1e1500 */
[----:B------:R-:W-:Y:S02]  /*11330*/  PRMT R21, RZ, 0x7610, R21 ;  /* 0x00007610ff157816 */ /* 0x000fe40000000015 */
[----:B0-----:R-:W-:-:S05]  /*11340*/  LOP3.LUT R15, R16, 0x6, RZ, 0xfc, !PT ;  /* 0x00000006100f7812 */ /* 0x001fca00078efcff */
[----:B------:R-:W-:-:S04]  /*11350*/  IMAD R15, R15, c[0x0][0x188], RZ ;  /* 0x000062000f0f7a24 */ /* 0x000fc800078e02ff */
[----:B------:R-:W-:-:S05]  /*11360*/  IMAD.WIDE R14, R15, 0x2, R28 ;  /* 0x000000020f0e7825 */ /* 0x000fca00078e021c */
[----:B------:R0:W3:Y:S04]  /*11370*/  @!P0 LDG.E.U16 R21, [R14.64] ;  /* 0x000000060e158981 */ /* 0x0000e8000c1e1500 */
[----:B0-----:R-:W0:Y:S04]  /*11380*/  S2R R15, SR_TID.X ;  /* 0x00000000000f7919 */ /* 0x001e280000002100 */
[----:B------:R-:W1:Y:S01]  /*11390*/  S2R R16, SR_TID.X ;  /* 0x0000000000107919 */ /* 0x000e620000002100 */
[----:B0-----:R-:W-:-:S04]  /*113a0*/  SHF.R.U32.HI R15, RZ, 0x5, R15 ;  /* 0x00000005ff0f7819 */ /* 0x001fc8000001160f */
[----:B------:R-:W-:-:S04]  /*113b0*/  SGXT.U32 R15, R15, 0x1 ;  /* 0x000000010f0f781a */ /* 0x000fc80000000000 */
[----:B------:R-:W-:Y:S02]  /*113c0*/  LOP3.LUT R14, R15, 0xe, RZ, 0xfc, !PT ;  /* 0x0000000e0f0e7812 */ /* 0x000fe400078efcff */
[----:B-1----:R-:W-:-:S04]  /*113d0*/  SHF.R.U32.HI R15, RZ, 0x5, R16 ;  /* 0x00000005ff0f7819 */ /* 0x002fc80000011610 */
[----:B------:R-:W-:Y:S02]  /*113e0*/  SGXT.U32 R15, R15, 0x1 ;  /* 0x000000010f0f781a */ /* 0x000fe40000000000 */
[----:B------:R-:W-:Y:S02]  /*113f0*/  ISETP.GE.AND P0, PT, R14, UR4, PT ;  /* 0x000000040e007c0c */ /* 0x000fe4000bf06270 */
[C---:B------:R-:W-:Y:S02]  /*11400*/  LOP3.LUT R16, R15.reuse, 0x16, RZ, 0xfc, !PT ;  /* 0x000000160f107812 */ /* 0x040fe400078efcff */
[----:B------:R-:W-:Y:S02]  /*11410*/  LOP3.LUT R15, R15, 0xe, RZ, 0xfc, !PT ;  /* 0x0000000e0f0f7812 */ /* 0x000fe400078efcff */
[----:B------:R-:W-:-:S03]  /*11420*/  PRMT R20, RZ, 0x7610, R20 ;  /* 0x00007610ff147816 */ /* 0x000fc60000000014 */
[----:B------:R-:W-:-:S04]  /*11430*/  IMAD R15, R15, c[0x0][0x188], RZ ;  /* 0x000062000f0f7a24 */ /* 0x000fc800078e02ff */
[----:B------:R-:W-:-:S05]  /*11440*/  IMAD.WIDE R14, R15, 0x2, R28 ;  /* 0x000000020f0e7825 */ /* 0x000fca00078e021c */
[----:B------:R0:W3:Y:S04]  /*11450*/  @!P0 LDG.E.U16 R20, [R14.64] ;  /* 0x000000060e148981 */ /* 0x0000e8000c1e1500 */
[----:B0-----:R-:W0:Y:S01]  /*11460*/  S2R R15, SR_TID.X ;  /* 0x00000000000f7919 */ /* 0x001e220000002100 */
[----:B------:R-:W-:Y:S02]  /*11470*/  ISETP.GE.AND P1, PT, R16, UR4, PT ;  /* 0x0000000410007c0c */ /* 0x000fe4000bf26270 */
[----:B------:R-:W-:Y:S01]  /*11480*/  PRMT R19, RZ, 0x7610, R19 ;  /* 0x00007610ff137816 */ /* 0x000fe20000000013 */
[----:B------:R-:W3:Y:S01]  /*11490*/  LDL R16, [R1+0x59c] ;  /* 0x00059c0001107983 */ /* 0x000ee20000100800 */
[----:B0-----:R-:W-:-:S04]  /*114a0*/  SHF.R.U32.HI R15, RZ, 0x5, R15 ;  /* 0x00000005ff0f7819 */ /* 0x001fc8000001160f */
[----:B------:R-:W-:-:S04]  /*114b0*/  SGXT.U32 R15, R15, 0x1 ;  /* 0x000000010f0f781a */ /* 0x000fc80000000000 */
[C---:B------:R-:W-:Y:S02]  /*114c0*/  LOP3.LUT R14, R15.reuse, 0x1e, RZ, 0xfc, !PT ;  /* 0x0000001e0f0e7812 */ /* 0x040fe400078efcff */
[----:B------:R-:W-:Y:S02]  /*114d0*/  LOP3.LUT R15, R15, 0x16, RZ, 0xfc, !PT ;  /* 0x000000160f0f7812 */ /* 0x000fe400078efcff */
[----:B------:R-:W-:-:S03]  /*114e0*/  ISETP.GE.AND P0, PT, R14, UR4, PT ;  /* 0x000000040e007c0c */ /* 0x000fc6000bf06270 */
[----:B------:R-:W-:-:S04]  /*114f0*/  IMAD R15, R15, c[0x0][0x188], RZ ;  /* 0x000062000f0f7a24 */ /* 0x000fc800078e02ff */
[----:B------:R-:W-:-:S05]  /*11500*/  IMAD.WIDE R14, R15, 0x2, R28 ;  /* 0x000000020f0e7825 */ /* 0x000fca00078e021c */
[----:B------:R0:W3:Y:S04]  /*11510*/  @!P1 LDG.E.U16 R19, [R14.64] ;  /* 0x000000060e139981 */ /* 0x0000e8000c1e1500 */
[----:B0-----:R-:W0:Y:S01]  /*11520*/  S2R R15, SR_TID.X ;  /* 0x00000000000f7919 */ /* 0x001e220000002100 */
[----:B------:R-:W-:Y:S02]  /*11530*/  PRMT R18, RZ, 0x7610, R18 ;  /* 0x00007610ff127816 */ /* 0x000fe40000000012 */
[----:B0-----:R-:W-:-:S04]  /*11540*/  SHF.R.U32.HI R15, RZ, 0x5, R15 ;  /* 0x00000005ff0f7819 */ /* 0x001fc8000001160f */
[----:B------:R-:W-:-:S04]  /*11550*/  SGXT.U32 R15, R15, 0x1 ;  /* 0x000000010f0f781a */ /* 0x000fc80000000000 */
[----:B------:R-:W-:-:S05]  /*11560*/  LOP3.LUT R15, R15, 0x1e, RZ, 0xfc, !PT ;  /* 0x0000001e0f0f7812 */ /* 0x000fca00078efcff */
[----:B------:R-:W-:-:S04]  /*11570*/  IMAD R15, R15, c[0x0][0x188], RZ ;  /* 0x000062000f0f7a24 */ /* 0x000fc800078e02ff */
[----:B------:R-:W-:-:S05]  /*11580*/  IMAD.WIDE R14, R15, 0x2, R28 ;  /* 0x000000020f0e7825 */ /* 0x000fca00078e021c */
[----:B------:R0:W3:Y:S04]  /*11590*/  @!P0 LDG.E.U16 R18, [R14.64] ;  /* 0x000000060e128981 */ /* 0x0000e8000c1e1500 */
[----:B0-----:R-:W0:Y:S04]  /*115a0*/  S2R R15, SR_TID.X ;  /* 0x00000000000f7919 */ /* 0x001e280000002100 */
[----:B------:R1:W-:Y:S04]  /*115b0*/  STL [R1+0x940], R28 ;  /* 0x0009401c01007387 */ /* 0x0003e80000100800 */
[----:B-1----:R-:W3:Y:S04]  /*115c0*/  LDL.LU R28, [R1+0x398] ;  /* 0x00039800011c7983 */ /* 0x002ee80000300800 */
[----:B------:R1:W-:Y:S01]  /*115d0*/  STL [R1+0x93c], R29 ;  /* 0x00093c1d01007387 */ /* 0x0003e20000100800 */
[----:B0-----:R-:W-:-:S03]  /*115e0*/  LOP3.LUT R14, R15, 0x1f, RZ, 0xc0, !PT ;  /* 0x0000001f0f0e7812 */ /* 0x001fc600078ec0ff */
[----:B-1----:R-:W3:Y:S04]  /*115f0*/  LDL.LU R29, [R1+0x58c] ;  /* 0x00058c00011d7983 */ /* 0x002ee80000300800 */
[----:B------:R-:W3:Y:S04]  /*11600*/  LDL R15, [R1+0x6a0] ;  /* 0x0006a000010f7983 */ /* 0x000ee80000100800 */
[----:B------:R-:W-:Y:S01]  /*11610*/  BAR.SYNC.DEFER_BLOCKING 0x0 ;  /* 0x0000000000007b1d */ /* 0x000fe20000010000 */
[----:B------:R-:W-:Y:S02]  /*11620*/  ISETP.GE.AND P0, PT, R14, UR4, PT ;  /* 0x000000040e007c0c */ /* 0x000fe4000bf06270 */
[----:B------:R-:W-:-:S02]  /*11630*/  PRMT R3, RZ, 0x7610, R3 ;  /* 0x00007610ff037816 */ /* 0x000fc40000000003 */
[----:B--2---:R-:W-:Y:S02]  /*11640*/  PRMT R25, RZ, 0x7610, R25 ;  /* 0x00007610ff197816 */ /* 0x004fe40000000019 */
[----:B---3-5:R-:W-:-:S05]  /*11650*/  IADD3 R14, P1, R15, R2, RZ ;  /* 0x000000020f0e7210 */ /* 0x028fca0007f3e0ff */
[----:B------:R-:W-:Y:S02]  /*11660*/  IMAD.X R15, R16, 0x1, R0, P1 ;  /* 0x00000001100f7824 */ /* 0x000fe400008e0600 */
[----:B------:R-:W2:Y:S04]  /*11670*/  LDL R16, [R1+0x3a0] ;  /* 0x0003a00001107983 */ /* 0x000ea80000100800 */
[----:B------:R0:W3:Y:S04]  /*11680*/  @!P0 LDG.E.U16 R3, [R14.64] ;  /* 0x000000060e038981 */ /* 0x0000e8000c1e1500 */
[----:B------:R1:W-:Y:S01]  /*11690*/  STL [R1+0x944], R29 ;  /* 0x0009441d01007387 */ /* 0x0003e20000100800 */
[----:B0-----:R-:W-:-:S03]  /*116a0*/  IADD3 R14, P1, R29, R2, RZ ;  /* 0x000000021d0e7210 */ /* 0x001fc60007f3e0ff */
[----:B-1----:R-:W2:Y:S04]  /*116b0*/  LDL.LU R29, [R1+0x390] ;  /* 0x00039000011d7983 */ /* 0x002ea80000300800 */
[----:B------:R-:W-:Y:S04]  /*116c0*/  STL [R1+0x948], R28 ;  /* 0x0009481c01007387 */ /* 0x000fe80000100800 */
[----:B------:R-:W-:Y:S04]  /*116d0*/  STL [R1+0xddc], R28 ;  /* 0x000ddc1c01007387 */ /* 0x000fe80000100800 */
[----:B------:R-:W-:Y:S04]  /*116e0*/  STL [R1+0xde0], R28 ;  /* 0x000de01c01007387 */ /* 0x000fe80000100800 */
[----:B------:R-:W-:Y:S04]  /*116f0*/  STL [R1+0xde4], R28 ;  /* 0x000de41c01007387 */ /* 0x000fe80000100800 */
[----:B------:R-:W-:Y:S04]  /*11700*/  STL [R1+0xde8], R28 ;  /* 0x000de81c01007387 */ /* 0x000fe80000100800 */
[----:B------:R-:W-:Y:S04]  /*11710*/  STL [R1+0xdec], R28 ;  /* 0x000dec1c01007387 */ /* 0x000fe80000100800 */
[----:B------:R-:W-:Y:S01]  /*11720*/  STL [R1+0xdf0], R28 ;  /* 0x000df01c01007387 */ /* 0x000fe20000100800 */
[----:B------:R-:W-:-:S03]  /*11730*/  IMAD.X R15, R28, 0x1, R0, P1 ;  /* 0x000000011c0f7824 */ /* 0x000fc600008e0600 */
        /* <DEDUP_REMOVED lines=9> */
[----:B------:R0:W2:Y:S04]  /*117d0*/  @!P0 LDG.E.U16 R25, [R14.64] ;  /* 0x000000060e198981 */ /* 0x0000a8000c1e1500 */
[----:B0-----:R-:W2:Y:S01]  /*117e0*/  LDL R15, [R1+0x57c] ;  /* 0x00057c00010f7983 */ /* 0x001ea20000100800 */
[----:B------:R-:W-:-:S02]  /*117f0*/  PRMT R27, RZ, 0x7610, R27 ;  /* 0x00007610ff1b7816 */ /* 0x000fc4000000001b */
[----:B--2---:R-:W-:-:S05]  /*11800*/  IADD3 R14, P1, R15, R2, RZ ;  /* 0x000000020f0e7210 */ /* 0x004fca0007f3e0ff */
[----:B------:R-:W-:-:S05]  /*11810*/  IMAD.X R15, R29, 0x1, R0, P1 ;  /* 0x000000011d0f7824 */ /* 0x000fca00008e0600 */
[----:B------:R-:W2:Y:S04]  /*11820*/  @!P0 LDG.E.U16 R27, [R14.64] ;  /* 0x000000060e1b8981 */ /* 0x000ea8000c1e1500 */
[----:B------:R0:W-:Y:S04]  /*11830*/  STL [R1+0x94c], R29 ;  /* 0x00094c1d01007387 */ /* 0x0001e80000100800 */
[----:B0-----:R-:W3:Y:S04]  /*11840*/  LDL R29, [R1+0x54c] ;  /* 0x00054c00011d7983 */ /* 0x001ee80000100800 */
[----:B--2---:R0:W-:Y:S04]  /*11850*/  STL [R1], R27 ;  /* 0x0000001b01007387 */ /* 0x0041e80000100800 */
[----:B0-----:R-:W2:Y:S04]  /*11860*/  LDL.LU R27, [R1+0xe38] ;  /* 0x000e3800011b7983 */ /* 0x001ea80000300800 */
[----:B------:R-:W2:Y:S02]  /*11870*/  LDL R15, [R1+0x56c] ;  /* 0x00056c00010f7983 */ /* 0x000ea40000100800 */
[----:B--2---:R-:W-:-:S02]  /*11880*/  IADD3 R14, P1, R15, R2, RZ ;  /* 0x000000020f0e7210 */ /* 0x004fc40007f3e0ff */
[----:B------:R-:W2:Y:S01]  /*11890*/  LDL R15, [R1+0x388] ;  /* 0x00038800010f7983 */ /* 0x000ea20000100800 */
[----:B------:R-:W-:Y:S02]  /*118a0*/  PRMT R27, RZ, 0x7610, R27 ;  /* 0x00007610ff1b7816 */ /* 0x000fe4000000001b */
[----:B--2---:R-:W-:-:S05]  /*118b0*/  IMAD.X R15, R15, 0x1, R0, P1 ;  /* 0x000000010f0f7824 */ /* 0x004fca00008e0600 */
[----:B------:R-:W2:Y:S04]  /*118c0*/  @!P0 LDG.E.U16 R27, [R14.64] ;  /* 0x000000060e1b8981 */ /* 0x000ea8000c1e1500 */
[----:B--2---:R0:W-:Y:S04]  /*118d0*/  STL [R1+0x18], R27 ;  /* 0x0000181b01007387 */ /* 0x0041e80000100800 */
[----:B0-----:R-:W2:Y:S04]  /*118e0*/  LDL.LU R27, [R1+0xe34] ;  /* 0x000e3400011b7983 */ /* 0x001ea80000300800 */
[----:B------:R-:W3:Y:S01]  /*118f0*/  LDL R15, [R1+0x5a0] ;  /* 0x0005a000010f7983 */ /* 0x000ee20000100800 */
[----:B--2---:R-:W-:-:S02]  /*11900*/  PRMT R27, RZ, 0x7610, R27 ;  /* 0x00007610ff1b7816 */ /* 0x004fc4000000001b */
[----:B---3--:R-:W-:-:S05]  /*11910*/  IADD3 R14, P1, R15, R2, RZ ;  /* 0x000000020f0e7210 */ /* 0x008fca0007f3e0ff */
[----:B------:R-:W-:-:S05]  /*11920*/  IMAD.X R15, R16, 0x1, R0, P1 ;  /* 0x00000001100f7824 */ /* 0x000fca00008e0600 */
[----:B------:R-:W2:Y:S04]  /*11930*/  @!P0 LDG.E.U16 R27, [R14.64] ;  /* 0x000000060e1b8981 */ /* 0x000ea8000c1e1500 */
[----:B--2---:R0:W-:Y:S04]  /*11940*/  STL [R1+0x20], R27 ;  /* 0x0000201b01007387 */ /* 0x0041e80000100800 */
[----:B0-----:R-:W2:Y:S04]  /*11950*/  LDL.LU R27, [R1+0xe30] ;  /* 0x000e3000011b7983 */ /* 0x001ea80000300800 */
[----:B------:R-:W3:Y:S02]  /*11960*/  LDL R15, [R1+0x55c] ;  /* 0x00055c00010f7983 */ /* 0x000ee40000100800 */
[----:B---3--:R-:W-:-:S02]  /*11970*/  IADD3 R14, P1, R15, R2, RZ ;  /* 0x000000020f0e7210 */ /* 0x008fc40007f3e0ff */
[----:B------:R-:W3:Y:S01]  /*11980*/  LDL R15, [R1+0x380] ;  /* 0x00038000010f7983 */ /* 0x000ee20000100800 */
[----:B--2---:R-:W-:Y:S02]  /*11990*/  PRMT R27, RZ, 0x7610, R27 ;  /* 0x00007610ff1b7816 */ /* 0x004fe4000000001b */
[----:B---3--:R-:W-:-:S05]  /*119a0*/  IMAD.X R15, R15, 0x1, R0, P1 ;  /* 0x000000010f0f7824 */ /* 0x008fca00008e0600 */
[----:B------:R0:W2:Y:S04]  /*119b0*/  @!P0 LDG.E.U16 R27, [R14.64] ;  /* 0x000000060e1b8981 */ /* 0x0000a8000c1e1500 */
[----:B0-----:R-:W3:Y:S01]  /*119c0*/  LDL R15, [R1+0x378] ;  /* 0x00037800010f7983 */ /* 0x001ee20000100800 */
[----:B------:R-:W-:Y:S02]  /*119d0*/  IADD3 R14, P1, R29, R2, RZ ;  /* 0x000000021d0e7210 */ /* 0x000fe40007f3e0ff */
[----:B------:R-:W-:Y:S01]  /*119e0*/  PRMT R26, RZ, 0x7610, R26 ;  /* 0x00007610ff1a7816 */ /* 0x000fe2000000001a */
[----:B------:R-:W0:Y:S02]  /*119f0*/  S2R R16, SR_TID.X ;  /* 0x0000000000107919 */ /* 0x000e240000002100 */
[----:B---3--:R-:W-:-:S05]  /*11a00*/  IMAD.X R15, R15, 0x1, R0, P1 ;  /* 0x000000010f0f7824 */ /* 0x008fca00008e0600 */
[----:B------:R-:W3:Y:S01]  /*11a10*/  @!P0 LDG.E.U16 R26, [R14.64] ;  /* 0x000000060e1a8981 */ /* 0x000ee2000c1e1500 */
[----:B0-----:R-:W-:-:S05]  /*11a20*/  LOP3.LUT R16, R16, 0x3f, RZ, 0xc0, !PT ;  /* 0x0000003f10107812 */ /* 0x001fca00078ec0ff */
[----:B------:R-:W-:-:S05]  /*11a30*/  IMAD.SHL.U32 R29, R16, 0x2, RZ ;  /* 0x00000002101d7824 */ /* 0x000fca00078e00ff */
[----:B------:R-:W-:Y:S04]  /*11a40*/  STS.U16 [R29+0x4000], R6 ;  /* 0x004000061d007388 */ /* 0x000fe80000000400 */
[----:B---3--:R0:W-:Y:S04]  /*11a50*/  STL [R1+0x14], R26 ;  /* 0x0000141a01007387 */ /* 0x0081e80000100800 */
[----:B0-----:R-:W3:Y:S04]  /*11a60*/  LDL.LU R26, [R1+0xe2c] ;  /* 0x000e2c00011a7983 */ /* 0x001ee80000300800 */
[----:B------:R-:W2:Y:S04]  /*11a70*/  LDL R15, [R1+0x53c] ;  /* 0x00053c00010f7983 */ /* 0x000ea80000100800 */
[----:B------:R-:W4:Y:S01]  /*11a80*/  LDL R6, [R1+0x370] ;  /* 0x0003700001067983 */ /* 0x000f220000100800 */
[----:B---3--:R-:W-:-:S02]  /*11a90*/  PRMT R26, RZ, 0x7610, R26 ;  /* 0x00007610ff1a7816 */ /* 0x008fc4000000001a */
[----:B--2---:R-:W-:-:S05]  /*11aa0*/  IADD3 R14, P1, R15, R2, RZ ;  /* 0x000000020f0e7210 */ /* 0x004fca0007f3e0ff */
[----:B----4-:R-:W-:Y:S02]  /*11ab0*/  IMAD.X R15, R6, 0x1, R0, P1 ;  /* 0x00000001060f7824 */ /* 0x010fe400008e0600 */
[----:B------:R-:W2:Y:S04]  /*11ac0*/  LDL R6, [R1+0x358] ;  /* 0x0003580001067983 */ /* 0x000ea80000100800 */
[----:B------:R-:W3:Y:S04]  /*11ad0*/  @!P0 LDG.E.U16 R26, [R14.64] ;  /* 0x000000060e1a8981 */ /* 0x000ee8000c1e1500 */
[----:B---3--:R0:W-:Y:S04]  /*11ae0*/  STL [R1+0x10], R26 ;  /* 0x0000101a01007387 */ /* 0x0081e80000100800 */
[----:B0-----:R-:W3:Y:S04]  /*11af0*/  LDL.LU R26, [R1+0xe28] ;  /* 0x000e2800011a7983 */ /* 0x001ee80000300800 */
[----:B------:R-:W4:Y:S02]  /*11b00*/  LDL R15, [R1+0x52c] ;  /* 0x00052c00010f7983 */ /* 0x000f240000100800 */
[----:B----4-:R-:W-:-:S02]  /*11b10*/  IADD3 R14, P1, R15, R2, RZ ;  /* 0x000000020f0e7210 */ /* 0x010fc40007f3e0ff */
[----:B------:R-:W4:Y:S01]  /*11b20*/  LDL R15, [R1+0x368] ;  /* 0x00036800010f7983 */ /* 0x000f220000100800 */
[----:B------:R-:W-:Y:S02]  /*11b30*/  PRMT R24, RZ, 0x7610, R24 ;  /* 0x00007610ff187816 */ /* 0x000fe40000000018 */
[----:B----4-:R-:W-:-:S05]  /*11b40*/  IMAD.X R15, R15, 0x1, R0, P1 ;  /* 0x000000010f0f7824 */ /* 0x010fca00008e0600 */
[----:B------:R-:W4:Y:S04]  /*11b50*/  @!P0 LDG.E.U16 R24, [R14.64] ;  /* 0x000000060e188981 */ /* 0x000f28000c1e1500 */
[----:B------:R0:W-:Y:S04]  /*11b60*/  STS.U16 [R29+0x4200], R13 ;  /* 0x0042000d1d007388 */ /* 0x0001e80000000400 */
[----:B0-----:R-:W2:Y:S04]  /*11b70*/  LDL R13, [R1+0x51c] ;  /* 0x00051c00010d7983 */ /* 0x001ea80000100800 */
[----:B----4-:R0:W-:Y:S04]  /*11b80*/  STL [R1+0xc], R24 ;  /* 0x00000c1801007387 */ /* 0x0101e80000100800 */
[----:B0-----:R-:W4:Y:S04]  /*11b90*/  LDL.LU R24, [R1+0xe24] ;  /* 0x000e240001187983 */ /* 0x001f280000300800 */
[----:B------:R-:W3:Y:S04]  /*11ba0*/  LDL R15, [R1+0x360] ;  /* 0x00036000010f7983 */ /* 0x000ee80000100800 */
[----:B------:R2:W-:Y:S01]  /*11bb0*/  STS.U16 [R29+0x4400], R12 ;  /* 0x0044000c1d007388 */ /* 0x0005e20000000400 */
[----:B------:R-:W-:-:S02]  /*11bc0*/  PRMT R14, RZ, 0x7610, R14 ;  /* 0x00007610ff0e7816 */ /* 0x000fc4000000000e */
[----:B--2---:R-:W-:Y:S01]  /*11bd0*/  IADD3 R12, P1, R13, R2, RZ ;  /* 0x000000020d0c7210 */ /* 0x004fe20007f3e0ff */
[----:B------:R0:W-:Y:S04]  /*11be0*/  STS.U16 [R29+0x4600], R11 ;  /* 0x0046000b1d007388 */ /* 0x0001e80000000400 */
[----:B0-----:R-:W2:Y:S01]  /*11bf0*/  LDL R11, [R1+0x4fc] ;  /* 0x0004fc00010b7983 */ /* 0x001ea20000100800 */
[----:B---3--:R-:W-:Y:S02]  /*11c00*/  IMAD.X R13, R15, 0x1, R0, P1 ;  /* 0x000000010f0d7824 */ /* 0x008fe400008e0600 */
[----:B------:R-:W-:Y:S01]  /*11c10*/  IMAD.SHL.U32 R16, R16, 0x2, RZ ;  /* 0x0000000210107824 */ /* 0x000fe200078e00ff */
[----:B------:R-:W-:Y:S01]  /*11c20*/  PRMT R17, RZ, 0x7610, R17 ;  /* 0x00007610ff117816 */ /* 0x000fe20000000011 */
[----:B------:R-:W3:Y:S04]  /*11c30*/  LDL R15, [R1+0x348] ;  /* 0x00034800010f7983 */ /* 0x000ee80000100800 */
[----:B------:R0:W2:Y:S04]  /*11c40*/  @!P0 LDG.E.U16 R14, [R12.64] ;  /* 0x000000060c0e8981 */ /* 0x0000a8000c1e1500 */
[----:B0-----:R-:W2:Y:S01]  /*11c50*/  LDL R13, [R1+0x50c] ;  /* 0x00050c00010d7983 */ /* 0x001ea20000100800 */
[----:B------:R-:W-:-:S05]  /*11c60*/  LOP3.LUT R16, R16, 0x10, RZ, 0x3c, !PT ;  /* 0x0000001010107812 */ /* 0x000fca00078e3cff */
[----:B------:R0:W-:Y:S01]  /*11c70*/  STS.U16 [R16+0x4080], R10 ;  /* 0x0040800a10007388 */ /* 0x0001e20000000400 */
[----:B--2---:R-:W-:-:S05]  /*11c80*/  IADD3 R12, P1, R13, R2, RZ ;  /* 0x000000020d0c7210 */ /* 0x004fca0007f3e0ff */
[--C-:B------:R-:W-:Y:S01]  /*11c90*/  IMAD.X R13, R6, 0x1, R0.reuse, P1 ;  /* 0x00000001060d7824 */ /* 0x100fe200008e0600 */
[----:B0-----:R-:W-:Y:S01]  /*11ca0*/  IADD3 R10, P1, R11, R2, RZ ;  /* 0x000000020b0a7210 */ /* 0x001fe20007f3e0ff */
[----:B------:R-:W2:Y:S04]  /*11cb0*/  LDL R6, [R1+0x4cc] ;  /* 0x0004cc0001067983 */ /* 0x000ea80000100800 */
[----:B------:R-:W2:Y:S02]  /*11cc0*/  LDL R11, [R1+0x350] ;  /* 0x00035000010b7983 */ /* 0x000ea40000100800 */
[----:B--2---:R-:W-:-:S05]  /*11cd0*/  IMAD.X R11, R11, 0x1, R0, P1 ;  /* 0x000000010b0b7824 */ /* 0x004fca00008e0600 */
[----:B------:R-:W2:Y:S04]  /*11ce0*/  @!P0 LDG.E.U16 R17, [R10.64] ;  /* 0x000000060a118981 */ /* 0x000ea8000c1e1500 */
[----:B------:R-:W-:Y:S04]  /*11cf0*/  STS.U16 [R16+0x4280], R9 ;  /* 0x0042800910007388 */ /* 0x000fe80000000400 */
[----:B--2---:R0:W-:Y:S04]  /*11d00*/  STL [R1+0x4], R17 ;  /* 0x0000041101007387 */ /* 0x0041e80000100800 */
[----:B0-----:R-:W2:Y:S04]  /*11d10*/  LDL.LU R17, [R1+0xe20] ;  /* 0x000e200001117983 */ /* 0x001ea80000300800 */
[----:B------:R-:W2:Y:S04]  /*11d20*/  LDL R11, [R1+0x4ec] ;  /* 0x0004ec00010b7983 */ /* 0x000ea80000100800 */
[----:B------:R-:W3:Y:S04]  /*11d30*/  LDL R9, [R1+0x4dc] ;  /* 0x0004dc0001097983 */ /* 0x000ee80000100800 */
[----:B------:R0:W-:Y:S04]  /*11d40*/  STS.U16 [R16+0x4480], R8 ;  /* 0x0044800810007388 */ /* 0x0001e80000000400 */
[----:B------:R1:W-:Y:S01]  /*11d50*/  STS.U16 [R16+0x4680], R7 ;  /* 0x0046800710007388 */ /* 0x0003e20000000400 */
[----:B--2---:R-:W-:-:S05]  /*11d60*/  IADD3 R10, P1, R11, R2, RZ ;  /* 0x000000020b0a7210 */ /* 0x004fca0007f3e0ff */
[----:B---3--:R-:W-:Y:S01]  /*11d70*/  IMAD.X R11, R15, 0x1, R0, P1 ;  /* 0x000000010f0b7824 */ /* 0x008fe200008e0600 */
[----:B0-----:R-:W-:Y:S01]  /*11d80*/  IADD3 R8, P1, R9, R2, RZ ;  /* 0x0000000209087210 */ /* 0x001fe20007f3e0ff */
[----:B------:R-:W2:Y:S04]  /*11d90*/  LDL R15, [R1+0x330] ;  /* 0x00033000010f7983 */ /* 0x000ea80000100800 */
[----:B------:R-:W3:Y:S04]  /*11da0*/  LDL R9, [R1+0x340] ;  /* 0x0003400001097983 */ /* 0x000ee80000100800 */
[----:B-1----:R-:W2:Y:S04]  /*11db0*/  LDL.LU R16, [R1+0xe1c] ;  /* 0x000e1c0001107983 */ /* 0x002ea80000300800 */
[----:B------:R-:W2:Y:S01]  /*11dc0*/  LDL R7, [R1+0x338] ;  /* 0x0003380001077983 */ /* 0x000ea20000100800 */
[----:B------:R-:W-:-:S02]  /*11dd0*/  PRMT R17, RZ, 0x7610, R17 ;  /* 0x00007610ff117816 */ /* 0x000fc40000000011 */
[----:B------:R-:W-:-:S05]  /*11de0*/  LOP3.LUT R29, R29, 0x20, RZ, 0x3c, !PT ;  /* 0x000000201d1d7812 */ /* 0x000fca00078e3cff */
[----:B------:R0:W-:Y:S04]  /*11df0*/  STS.U16 [R29+0x4100], R5 ;  /* 0x004100051d007388 */ /* 0x0001e80000000400 */
[----:B0-----:R-:W4:Y:S01]  /*11e00*/  LDL R5, [R1+0x4ac] ;  /* 0x0004ac0001057983 */ /* 0x001f220000100800 */
[----:B---3--:R-:W-:Y:S01]  /*11e10*/  IMAD.X R9, R9, 0x1, R0, P1 ;  /* 0x0000000109097824 */ /* 0x008fe200008e0600 */
[----:B------:R-:W-:-:S05]  /*11e20*/  IADD3 R6, P1, R6, R2, RZ ;  /* 0x0000000206067210 */ /* 0x000fca0007f3e0ff */
[----:B--2---:R-:W-:-:S05]  /*11e30*/  IMAD.X R7, R7, 0x1, R0, P1 ;  /* 0x0000000107077824 */ /* 0x004fca00008e0600 */
[----:B------:R0:W2:Y:S04]  /*11e40*/  @!P0 LDG.E.U16 R17, [R6.64] ;  /* 0x0000000606118981 */ /* 0x0000a8000c1e1500 */
[----:B0-----:R-:W3:Y:S01]  /*11e50*/  LDL R7, [R1+0x4bc] ;  /* 0x0004bc0001077983 */ /* 0x001ee20000100800 */
[----:B------:R-:W-:-:S03]  /*11e60*/  PRMT R16, RZ, 0x7610, R16 ;  /* 0x00007610ff107816 */ /* 0x000fc60000000010 */
[----:B------:R4:W-:Y:S01]  /*11e70*/  STS.U16 [R29+0x4300], R4 ;  /* 0x004300041d007388 */ /* 0x0009e20000000400 */
[----:B---3--:R-:W-:-:S05]  /*11e80*/  IADD3 R6, P1, R7, R2, RZ ;  /* 0x0000000207067210 */ /* 0x008fca0007f3e0ff */
[----:B------:R-:W-:Y:S01]  /*11e90*/  IMAD.X R7, R15, 0x1, R0, P1 ;  /* 0x000000010f077824 */ /* 0x000fe200008e0600 */
[----:B----4-:R-:W-:Y:S01]  /*11ea0*/  IADD3 R4, P1, R5, R2, RZ ;  /* 0x0000000205047210 */ /* 0x010fe20007f3e0ff */
[----:B------:R-:W3:Y:S04]  /*11eb0*/  LDL R15, [R1+0x318] ;  /* 0x00031800010f7983 */ /* 0x000ee80000100800 */
[----:B------:R-:W4:Y:S04]  /*11ec0*/  LDL R5, [R1+0x328] ;  /* 0x0003280001057983 */ /* 0x000f280000100800 */
[----:B------:R0:W2:Y:S04]  /*11ed0*/  @!P0 LDG.E.U16 R16, [R6.64] ;  /* 0x0000000606108981 */ /* 0x0000a8000c1e1500 */
[----:B0-----:R-:W2:Y:S04]  /*11ee0*/  LDL R6, [R1+0x49c] ;  /* 0x00049c0001067983 */ /* 0x001ea80000100800 */
[----:B------:R-:W3:Y:S01]  /*11ef0*/  LDL R7, [R1+0x320] ;  /* 0x0003200001077983 */ /* 0x000ee20000100800 */
[----:B------:R-:W-:-:S06]  /*11f00*/  PRMT R26, RZ, 0x7610, R26 ;  /* 0x00007610ff1a7816 */ /* 0x000fcc000000001a */
[----:B------:R0:W3:Y:S02]  /*11f10*/  @!P0 LDG.E.U16 R26, [R10.64] ;  /* 0x000000060a1a8981 */ /* 0x0000e4000c1e1500 */
[----:B0-----:R-:W-:Y:S02]  /*11f20*/  PRMT R10, RZ, 0x7610, R10 ;  /* 0x00007610ff0a7816 */ /* 0x001fe4000000000a */
[----:B------:R-:W-:Y:S01]  /*11f30*/  PRMT R11, RZ, 0x7610, R11 ;  /* 0x00007610ff0b7816 */ /* 0x000fe2000000000b */
[----:B----4-:R-:W-:-:S05]  /*11f40*/  IMAD.X R5, R5, 0x1, R0, P1 ;  /* 0x0000000105057824 */ /* 0x010fca00008e0600 */
[----:B------:R2:W4:Y:S02]  /*11f50*/  @!P0 LDG.E.U16 R10, [R4.64] ;  /* 0x00000006040a8981 */ /* 0x000524000c1e1500 */
[----:B--2---:R-:W-:Y:S02]  /*11f60*/  IADD3 R4, P1, R6, R2, RZ ;  /* 0x0000000206047210 */ /* 0x004fe40007f3e0ff */
[----:B------:R-:W-:Y:S01]  /*11f70*/  PRMT R28, RZ, 0x7610, R28 ;  /* 0x00007610ff1c7816 */ /* 0x000fe2000000001c */
[----:B------:R-:W2:Y:S02]  /*11f80*/  LDL R6, [R1+0x308] ;  /* 0x0003080001067983 */ /* 0x000ea40000100800 */
[----:B---3--:R-:W-:Y:S02]  /*11f90*/  IMAD.X R5, R7, 0x1, R0, P1 ;  /* 0x0000000107057824 */ /* 0x008fe400008e0600 */
[----:B------:R-:W3:Y:S04]  /*11fa0*/  LDL R7, [R1+0x46c] ;  /* 0x00046c0001077983 */ /* 0x000ee80000100800 */
[----:B------:R0:W2:Y:S04]  /*11fb0*/  @!P0 LDG.E.U16 R11, [R4.64] ;  /* 0x00000006040b8981 */ /* 0x0000a8000c1e1500 */
[----:B------:R1:W2:Y:S04]  /*11fc0*/  @!P0 LDG.E.U16 R28, [R12.64] ;  /* 0x000000060c1c8981 */ /* 0x0002a8000c1e1500 */
[----:B0-----:R-:W2:Y:S01]  /*11fd0*/  LDL R5, [R1+0x48c] ;  /* 0x00048c0001057983 */ /* 0x001ea20000100800 */
[----:B-1----:R-:W-:-:S03]  /*11fe0*/  PRMT R12, RZ, 0x7610, R12 ;  /* 0x00007610ff0c7816 */ /* 0x002fc6000000000c */
[----:B------:R-:W-:Y:S01]  /*11ff0*/  STL [R1+0xdfc], R29 ;  /* 0x000dfc1d01007387 */ /* 0x000fe20000100800 */
[----:B--2---:R-:W-:-:S05]  /*12000*/  IADD3 R4, P1, R5, R2, RZ ;  /* 0x0000000205047210 */ /* 0x004fca0007f3e0ff */
[----:B------:R-:W-:Y:S01]  /*12010*/  IMAD.X R5, R15, 0x1, R0, P1 ;  /* 0x000000010f057824 */ /* 0x000fe200008e0600 */
[----:B------:R-:W-:Y:S04]  /*12020*/  STS.U16 [R29+0x4500], R23 ;  /* 0x004500171d007388 */ /* 0x000fe80000000400 */
[----:B------:R0:W2:Y:S04]  /*12030*/  @!P0 LDG.E.U16 R12, [R4.64] ;  /* 0x00000006040c8981 */ /* 0x0000a8000c1e1500 */
[----:B------:R-:W2:Y:S04]  /*12040*/  LDL R15, [R1+0x45c] ;  /* 0x00045c00010f7983 */ /* 0x000ea80000100800 */
[----:B0-----:R-:W0:Y:S02]  /*12050*/  S2R R5, SR_TID.X ;  /* 0x0000000000057919 */ /* 0x001e240000002100 */
[----:B0-----:R-:W-:-:S05]  /*12060*/  LOP3.LUT R5, R5, 0x3f, RZ, 0xc0, !PT ;  /* 0x0000003f05057812 */ /* 0x001fca00078ec0ff */
[----:B------:R-:W-:-:S05]  /*12070*/  IMAD.SHL.U32 R5, R5, 0x2, RZ ;  /* 0x0000000205057824 */ /* 0x000fca00078e00ff */
[----:B------:R-:W-:Y:S02]  /*12080*/  LOP3.LUT R4, R5, 0x30, RZ, 0x3c, !PT ;  /* 0x0000003005047812 */ /* 0x000fe400078e3cff */
[----:B------:R-:W2:Y:S04]  /*12090*/  LDL R5, [R1+0x47c] ;  /* 0x00047c0001057983 */ /* 0x000ea80000100800 */
[----:B------:R0:W-:Y:S04]  /*120a0*/  STS.U16 [R29+0x4700], R22 ;  /* 0x004700161d007388 */ /* 0x0001e80000000400 */
[----:B------:R2:W-:Y:S04]  /*120b0*/  STS.U16 [R4+0x4180], R21 ;  /* 0x0041801504007388 */ /* 0x0005e80000000400 */
[----:B0-----:R-:W3:Y:S01]  /*120c0*/  LDL R29, [R1+0x300] ;  /* 0x00030000011d7983 */ /* 0x001ee20000100800 */
[----:B--2---:R-:W-:-:S03]  /*120d0*/  IADD3 R4, P1, R5, R2, RZ ;  /* 0x0000000205047210 */ /* 0x004fc60007f3e0ff */
[----:B------:R-:W2:Y:S01]  /*120e0*/  LDL R5, [R1+0x310] ;  /* 0x0003100001057983 */ /* 0x000ea20000100800 */
[----:B------:R-:W-:Y:S02]  /*120f0*/  PRMT R21, RZ, 0x7610, R21 ;  /* 0x00007610ff157816 */ /* 0x000fe40000000015 */
[----:B------:R-:W-:Y:S02]  /*12100*/  PRMT R22, RZ, 0x7610, R22 ;  /* 0x00007610ff167816 */ /* 0x000fe40000000016 */
[----:B------:R-:W-:Y:S01]  /*12110*/  PRMT R23, RZ, 0x7610, R23 ;  /* 0x00007610ff177816 */ /* 0x000fe20000000017 */
[----:B--2---:R-:W-:-:S05]  /*12120*/  IMAD.X R5, R5, 0x1, R0, P1 ;  /* 0x0000000105057824 */ /* 0x004fca00008e0600 */
[----:B------:R0:W2:Y:S04]  /*12130*/  @!P0 LDG.E.U16 R21, [R4.64] ;  /* 0x0000000604158981 */ /* 0x0000a8000c1e1500 */
[----:B0-----:R-:W0:Y:S01]  /*12140*/  S2R R5, SR_TID.X ;  /* 0x0000000000057919 */ /* 0x001e220000002100 */
[----:B---3--:R-:W-:-:S03]  /*12150*/  IADD3 R4, P1, R7, R2, RZ ;  /* 0x0000000207047210 */ /* 0x008fc60007f3e0ff */
[----:B------:R-:W3:Y:S01]  /*12160*/  LDL R7, [R1+0x43c] ;  /* 0x00043c0001077983 */ /* 0x000ee20000100800 */
[----:B0-----:R-:W-:-:S05]  /*12170*/  LOP3.LUT R5, R5, 0x3f, RZ, 0xc0, !PT ;  /* 0x0000003f05057812 */ /* 0x001fca00078ec0ff */
[----:B------:R-:W-:-:S05]  /*12180*/  IMAD.SHL.U32 R5, R5, 0x2, RZ ;  /* 0x0000000205057824 */ /* 0x000fca00078e00ff */
[----:B------:R-:W-:-:S05]  /*12190*/  LOP3.LUT R5, R5, 0x30, RZ, 0x3c, !PT ;  /* 0x0000003005057812 */ /* 0x000fca00078e3cff */
[----:B------:R0:W-:Y:S02]  /*121a0*/  STS.U16 [R5+0x4380], R20 ;  /* 0x0043801405007388 */ /* 0x0001e40000000400 */
[----:B0-----:R-:W-:Y:S02]  /*121b0*/  IMAD.X R5, R6, 0x1, R0, P1 ;  /* 0x0000000106057824 */ /* 0x001fe400008e0600 */
[----:B------:R-:W2:Y:S04]  /*121c0*/  LDL.LU R6, [R1+0x18] ;  /* 0x0000180001067983 */ /* 0x000ea80000300800 */
[----:B------:R0:W2:Y:S04]  /*121d0*/  @!P0 LDG.E.U16 R22, [R4.64] ;  /* 0x0000000604168981 */ /* 0x0000a8000c1e1500 */
[----:B0-----:R-:W0:Y:S01]  /*121e0*/  S2R R5, SR_TID.X ;  /* 0x0000000000057919 */ /* 0x001e220000002100 */
[----:B------:R-:W-:-:S02]  /*121f0*/  IADD3 R4, P1, R15, R2, RZ ;  /* 0x000000020f047210 */ /* 0x000fc40007f3e0ff */
[----:B------:R-:W-:Y:S01]  /*12200*/  PRMT R13, RZ, 0x7610, R13 ;  /* 0x00007610ff0d7816 */ /* 0x000fe2000000000d */
[----:B------:R-:W2:Y:S01]  /*12210*/  LDL R15, [R1+0x42c] ;  /* 0x00042c00010f7983 */ /* 0x000ea20000100800 */
[----:B0-----:R-:W-:-:S05]  /*12220*/  LOP3.LUT R5, R5, 0x3f, RZ, 0xc0, !PT ;  /* 0x0000003f05057812 */ /* 0x001fca00078ec0ff */
[----:B------:R-:W-:-:S05]  /*12230*/  IMAD.SHL.U32 R5, R5, 0x2, RZ ;  /* 0x0000000205057824 */ /* 0x000fca00078e00ff */
[----:B------:R-:W-:-:S05]  /*12240*/  LOP3.LUT R5, R5, 0x30, RZ, 0x3c, !PT ;  /* 0x0000003005057812 */ /* 0x000fca00078e3cff */
[----:B------:R0:W-:Y:S02]  /*12250*/  STS.U16 [R5+0x4580], R19 ;  /* 0x0045801305007388 */ /* 0x0001e40000000400 */
[----:B0-----:R-:W-:-:S05]  /*12260*/  IMAD.X R5, R29, 0x1, R0, P1 ;  /* 0x000000011d057824 */ /* 0x001fca00008e0600 */
[----:B------:R0:W2:Y:S04]  /*12270*/  @!P0 LDG.E.U16 R23, [R4.64] ;  /* 0x0000000604178981 */ /* 0x0000a8000c1e1500 */
[----:B0-----:R-:W0:Y:S02]  /*12280*/  S2R R5, SR_TID.X ;  /* 0x0000000000057919 */ /* 0x001e240000002100 */
[----:B0-----:R-:W-:-:S05]  /*12290*/  LOP3.LUT R5, R5, 0x3f, RZ, 0xc0, !PT ;  /* 0x0000003f05057812 */ /* 0x001fca00078ec0ff */
[----:B------:R-:W-:-:S05]  /*122a0*/  IMAD.SHL.U32 R5, R5, 0x2, RZ ;  /* 0x0000000205057824 */ /* 0x000fca00078e00ff */
[----:B------:R-:W-:Y:S02]  /*122b0*/  LOP3.LUT R4, R5, 0x30, RZ, 0x3c, !PT ;  /* 0x0000003005047812 */ /* 0x000fe400078e3cff */
[----:B------:R-:W2:Y:S04]  /*122c0*/  LDL R5, [R1+0x44c] ;  /* 0x00044c0001057983 */ /* 0x000ea80000100800 */
[----:B------:R2:W-:Y:S02]  /*122d0*/  STS.U16 [R4+0x4780], R18 ;  /* 0x0047801204007388 */ /* 0x0005e40000000400 */
[----:B--2---:R-:W-:Y:S02]  /*122e0*/  IADD3 R4, P1, R5, R2, RZ ;  /* 0x0000000205047210 */ /* 0x004fe40007f3e0ff */
[----:B------:R-:W2:Y:S01]  /*122f0*/  LDL R5, [R1+0x2f8] ;  /* 0x0002f80001057983 */ /* 0x000ea20000100800 */
[----:B------:R-:W-:-:S02]  /*12300*/  PRMT R18, RZ, 0x7610, R18 ;  /* 0x00007610ff127816 */ /* 0x000fc40000000012 */
[----:B--2---:R-:W-:-:S05]  /*12310*/  IMAD.X R5, R5, 0x1, R0, P1 ;  /* 0x0000000105057824 */ /* 0x004fca00008e0600 */
[----:B------:R0:W2:Y:S04]  /*12320*/  @!P0 LDG.E.U16 R18, [R4.64] ;  /* 0x0000000604128981 */ /* 0x0000a8000c1e1500 */
[----:B0-----:R-:W2:Y:S01]  /*12330*/  LDL R5, [R1+0x2f0] ;  /* 0x0002f00001057983 */ /* 0x001ea20000100800 */
[----:B---3--:R-:W-:-:S03]  /*12340*/  IADD3 R4, P1, R7, R2, RZ ;  /* 0x0000000207047210 */ /* 0x008fc60007f3e0ff */
[----:B------:R-:W3:Y:S02]  /*12350*/  LDL.LU R7, [R1+0x10] ;  /* 0x0000100001077983 */ /* 0x000ee40000300800 */
[----:B--2---:R-:W-:-:S05]  /*12360*/  IMAD.X R5, R5, 0x1, R0, P1 ;  /* 0x0000000105057824 */ /* 0x004fca00008e0600 */
[----:B------:R0:W2:Y:S04]  /*12370*/  @!P0 LDG.E.U16 R13, [R4.64] ;  /* 0x00000006040d8981 */ /* 0x0000a8000c1e1500 */
[----:B0-----:R-:W2:Y:S01]  /*12380*/  LDL R5, [R1+0x2e8] ;  /* 0x0002e80001057983 */ /* 0x001ea20000100800 */
[----:B------:R-:W-:Y:S02]  /*12390*/  PRMT R24, RZ, 0x7610, R24 ;  /* 0x00007610ff187816 */ /* 0x000fe40000000018 */
[----:B------:R-:W-:Y:S02]  /*123a0*/  IADD3 R4, P1, R15, R2, RZ ;  /* 0x000000020f047210 */ /* 0x000fe40007f3e0ff */
[----:B------:R-:W3:Y:S04]  /*123b0*/  LDL R15, [R1+0x2d0] ;  /* 0x0002d000010f7983 */ /* 0x000ee80000100800 */
[----:B------:R0:W3:Y:S02]  /*123c0*/  @!P0 LDG.E.U16 R24, [R8.64] ;  /* 0x0000000608188981 */ /* 0x0000e4000c1e1500 */
[----:B0-----:R-:W-:-:S02]  /*123d0*/  PRMT R9, RZ, 0x7610, R9 ;  /* 0x00007610ff097816 */ /* 0x001fc40000000009 */
[----:B------:R-:W0:Y:S01]  /*123e0*/  S2R R29, SR_TID.X ;  /* 0x00000000001d7919 */ /* 0x000e220000002100 */
[----:B--2---:R-:W-:-:S05]  /*123f0*/  IMAD.X R5, R5, 0x1, R0, P1 ;  /* 0x0000000105057824 */ /* 0x004fca00008e0600 */
[----:B------:R1:W2:Y:S04]  /*12400*/  @!P0 LDG.E.U16 R9, [R4.64] ;  /* 0x0000000604098981 */ /* 0x0002a8000c1e1500 */
[----:B-1----:R-:W2:Y:S04]  /*12410*/  LDL.LU R4, [R1] ;  /* 0x0000000001047983 */ /* 0x002ea80000300800 */
[----:B------:R-:W3:Y:S01]  /*12420*/  LDL R5, [R1+0x41c] ;  /* 0x00041c0001057983 */ /* 0x000ee20000100800 */
[----:B0-----:R-:W-:-:S05]  /*12430*/  LOP3.LUT R29, R29, 0x3f, RZ, 0xc0, !PT ;  /* 0x0000003f1d1d7812 */ /* 0x001fca00078ec0ff */
[----:B------:R-:W-:-:S05]  /*12440*/  IMAD.SHL.U32 R29, R29, 0x2, RZ ;  /* 0x000000021d1d7824 */ /* 0x000fca00078e00ff */
[----:B------:R-:W-:Y:S04]  /*12450*/  STS.U16 [R29], R3 ;  /* 0x000000031d007388 */ /* 0x000fe80000000400 */
[----:B------:R-:W-:Y:S04]  /*12460*/  STS.U16 [R29+0x200], R25 ;  /* 0x000200191d007388 */ /* 0x000fe80000000400 */
[----:B--2---:R3:W-:Y:S02]  /*12470*/  STS.U16 [R29+0x400], R4 ;  /* 0x000400041d007388 */ /* 0x0047e40000000400 */
[----:B---3--:R-:W-:-:S02]  /*12480*/  IADD3 R4, P1, R5, R2, RZ ;  /* 0x0000000205047210 */ /* 0x008fc40007f3e0ff */
[----:B------:R-:W2:Y:S01]  /*12490*/  LDL R5, [R1+0x2e0] ;  /* 0x0002e00001057983 */ /* 0x000ea20000100800 */
[----:B------:R-:W-:Y:S02]  /*124a0*/  PRMT R8, RZ, 0x7610, R8 ;  /* 0x00007610ff087816 */ /* 0x000fe40000000008 */
[----:B--2---:R-:W-:-:S05]  /*124b0*/  IMAD.X R5, R5, 0x1, R0, P1 ;  /* 0x0000000105057824 */ /* 0x004fca00008e0600 */
[----:B------:R0:W2:Y:S04]  /*124c0*/  @!P0 LDG.E.U16 R8, [R4.64] ;  /* 0x0000000604088981 */ /* 0x0000a8000c1e1500 */
[----:B0-----:R-:W3:Y:S02]  /*124d0*/  LDL R5, [R1+0x40c] ;  /* 0x00040c0001057983 */ /* 0x001ee40000100800 */
[----:B---3--:R-:W-:Y:S02]  /*124e0*/  IADD3 R4, P1, R5, R2, RZ ;  /* 0x0000000205047210 */ /* 0x008fe40007f3e0ff */
[----:B------:R-:W3:Y:S01]  /*124f0*/  LDL R5, [R1+0x2d8] ;  /* 0x0002d80001057983 */ /* 0x000ee20000100800 */
[----:B------:R-:W-:Y:S02]  /*12500*/  PRMT R3, RZ, 0x7610, R3 ;  /* 0x00007610ff037816 */ /* 0x000fe40000000003 */
[----:B---3--:R-:W-:-:S05]  /*12510*/  IMAD.X R5, R5, 0x1, R0, P1 ;  /* 0x0000000105057824 */ /* 0x008fca00008e0600 */
[----:B------:R0:W3:Y:S04]  /*12520*/  @!P0 LDG.E.U16 R3, [R4.64] ;  /* 0x0000000604038981 */ /* 0x0000e8000c1e1500 */
[----:B0-----:R-:W2:Y:S01]  /*12530*/  LDL R5, [R1+0x3fc] ;  /* 0x0003fc0001057983 */ /* 0x001ea20000100800 */
[----:B------:R-:W-:-:S03]  /*12540*/  PRMT R19, RZ, 0x7610, R19 ;  /* 0x00007610ff137816 */ /* 0x000fc60000000013 */
[----:B------:R0:W-:Y:S04]  /*12550*/  STS.U16 [R29+0x600], R6 ;  /* 0x000600061d007388 */ /* 0x0001e80000000400 */
[----:B0-----:R-:W3:Y:S01]  /*12560*/  LDL R6, [R1+0x3dc] ;  /* 0x0003dc0001067983 */ /* 0x001ee20000100800 */
[----:B--2---:R-:W-:-:S05]  /*12570*/  IADD3 R4, P1, R5, R2, RZ ;  /* 0x0000000205047210 */ /* 0x004fca0007f3e0ff */
[----:B------:R-:W-:Y:S02]  /*12580*/  IMAD.X R5, R15, 0x1, R0, P1 ;  /* 0x000000010f057824 */ /* 0x000fe400008e0600 */
[----:B------:R-:W2:Y:S04]  /*12590*/  LDL R15, [R1+0x3bc] ;  /* 0x0003bc00010f7983 */ /* 0x000ea80000100800 */
[----:B------:R0:W2:Y:S04]  /*125a0*/  @!P0 LDG.E.U16 R19, [R4.64] ;  /* 0x0000000604138981 */ /* 0x0000a8000c1e1500 */
[----:B0-----:R-:W2:Y:S04]  /*125b0*/  LDL.LU R4, [R1+0x14] ;  /* 0x0000140001047983 */ /* 0x001ea80000300800 */
[----:B------:R-:W3:Y:S04]  /*125c0*/  LDL R5, [R1+0x3ec] ;  /* 0x0003ec0001057983 */ /* 0x000ee80000100800 */
[----:B------:R-:W-:Y:S04]  /*125d0*/  STS.U16 [R29+0x800], R27 ;  /* 0x0008001b1d007388 */ /* 0x000fe80000000400 */
[----:B--2---:R3:W-:Y:S02]  /*125e0*/  STS.U16 [R29+0xa00], R4 ;  /* 0x000a00041d007388 */ /* 0x0047e40000000400 */
[----:B---3--:R-:W-:-:S02]  /*125f0*/  IADD3 R4, P1, R5, R2, RZ ;  /* 0x0000000205047210 */ /* 0x008fc40007f3e0ff */
[----:B------:R-:W2:Y:S04]  /*12600*/  LDL R5, [R1+0x2c8] ;  /* 0x0002c80001057983 */ /* 0x000ea80000100800 */
[----:B------:R0:W-:Y:S04]  /*12610*/  STS.U16 [R29+0xc00], R7 ;  /* 0x000c00071d007388 */ /* 0x0001e80000000400 */
[----:B0-----:R-:W3:Y:S01]  /*12620*/  LDL R7, [R1+0x2c0] ;  /* 0x0002c00001077983 */ /* 0x001ee20000100800 */
[----:B------:R-:W-:Y:S01]  /*12630*/  PRMT R20, RZ, 0x7610, R20 ;  /* 0x00007610ff147816 */ /* 0x000fe20000000014 */
[----:B--2---:R-:W-:Y:S01]  /*12640*/  IMAD.X R5, R5, 0x1, R0, P1 ;  /* 0x0000000105057824 */ /* 0x004fe200008e0600 */
[----:B------:R-:W-:-:S04]  /*12650*/  IADD3 R6, P1, R6, R2, RZ ;  /* 0x0000000206067210 */ /* 0x000fc80007f3e0ff */
[----:B------:R0:W2:Y:S01]  /*12660*/  @!P0 LDG.E.U16 R20, [R4.64] ;  /* 0x0000000604148981 */ /* 0x0000a2000c1e1500 */
[----:B---3--:R-:W-:Y:S01]  /*12670*/  IMAD.X R7, R7, 0x1, R0, P1 ;  /* 0x0000000107077824 */ /* 0x008fe200008e0600 */
[----:B0-----:R-:W-:-:S06]  /*12680*/  PRMT R4, RZ, 0x7610, R4 ;  /* 0x00007610ff047816 */ /* 0x001fcc0000000004 */
[----:B------:R0:W3:Y:S04]  /*12690*/  @!P0 LDG.E.U16 R4, [R6.64] ;  /* 0x0000000606048981 */ /* 0x0000e8000c1e1500 */
[----:B0-----:R-:W2:Y:S04]  /*126a0*/  LDL.LU R6, [R1+0xc] ;  /* 0x00000c0001067983 */ /* 0x001ea80000300800 */
[----:B------:R-:W3:Y:S04]  /*126b0*/  LDL R7, [R1+0x3cc] ;  /* 0x0003cc0001077983 */ /* 0x000ee80000100800 */
[----:B--2---:R3:W-:Y:S02]  /*126c0*/  STS.U16 [R29+0xe00], R6 ;  /* 0x000e00061d007388 */ /* 0x0047e40000000400 */
[----:B---3--:R-:W-:-:S02]  /*126d0*/  IADD3 R6, P1, R7, R2, RZ ;  /* 0x0000000207067210 */ /* 0x008fc40007f3e0ff */
[----:B------:R-:W2:Y:S04]  /*126e0*/  LDL R7, [R1+0x2b8] ;  /* 0x0002b80001077983 */ /* 0x000ea80000100800 */
[----:B------:R0:W-:Y:S01]  /*126f0*/  STS.U16 [R29+0x1000], R14 ;  /* 0x0010000e1d007388 */ /* 0x0001e20000000400 */
[----:B------:R-:W-:Y:S01]  /*12700*/  PRMT R5, RZ, 0x7610, R5 ;  /* 0x00007610ff057816 */ /* 0x000fe20000000005 */
[----:B--2---:R-:W-:Y:S01]  /*12710*/  IMAD.X R7, R7, 0x1, R0, P1 ;  /* 0x0000000107077824 */ /* 0x004fe200008e0600 */
[----:B0-----:R-:W-:Y:S02]  /*12720*/  IADD3 R14, P1, R15, R2, RZ ;  /* 0x000000020f0e7210 */ /* 0x001fe40007f3e0ff */
[----:B------:R-:W2:Y:S04]  /*12730*/  LDL R15, [R1+0x2b0] ;  /* 0x0002b000010f7983 */ /* 0x000ea80000100800 */
[----:B------:R0:W3:Y:S02]  /*12740*/  @!P0 LDG.E.U16 R5, [R6.64] ;  /* 0x0000000606058981 */ /* 0x0000e4000c1e1500 */
[----:B0-----:R-:W-:Y:S01]  /*12750*/  PRMT R6, RZ, 0x7610, R6 ;  /* 0x00007610ff067816 */ /* 0x001fe20000000006 */
[----:B--2---:R-:W-:-:S05]  /*12760*/  IMAD.X R15, R15, 0x1, R0, P1 ;  /* 0x000000010f0f7824 */ /* 0x004fca00008e0600 */
[----:B------:R0:W2:Y:S04]  /*12770*/  @!P0 LDG.E.U16 R6, [R14.64] ;  /* 0x000000060e068981 */ /* 0x0000a8000c1e1500 */
[----:B0-----:R-:W2:Y:S04]  /*12780*/  LDL R15, [R1+0x3ac] ;  /* 0x0003ac00010f7983 */ /* 0x001ea80000100800 */
[----:B------:R0:W-:Y:S04]  /*12790*/  STS.U16 [R29+0x1200], R28 ;  /* 0x0012001c1d007388 */ /* 0x0001e80000000400 */
[----:B0-----:R-:W3:Y:S01]  /*127a0*/  LDL.LU R28, [R1+0xe18] ;  /* 0x000e1800011c7983 */ /* 0x001ee20000300800 */
[----:B--2---:R-:W-:-:S03]  /*127b0*/  IADD3 R14, P1, R15, R2, RZ ;  /* 0x000000020f0e7210 */ /* 0x004fc60007f3e0ff */
[----:B------:R-:W2:Y:S01]  /*127c0*/  LDL R15, [R1+0x2a8] ;  /* 0x0002a800010f7983 */ /* 0x000ea20000100800 */
[----:B------:R-:W-:Y:S01]  /*127d0*/  PRMT R7, RZ, 0x7610, R7 ;  /* 0x00007610ff077816 */ /* 0x000fe20000000007 */
[----:B--2---:R-:W-:-:S05]  /*127e0*/  IMAD.X R15, R15, 0x1, R0, P1 ;  /* 0x000000010f0f7824 */ /* 0x004fca00008e0600 */
[----:B------:R0:W2:Y:S04]  /*127f0*/  @!P0 LDG.E.U16 R7, [R14.64] ;  /* 0x000000060e078981 */ /* 0x0000a8000c1e1500 */
[----:B0-----:R-:W2:Y:S04]  /*12800*/  LDL.LU R14, [R1+0x4] ;  /* 0x00000400010e7983 */ /* 0x001ea80000300800 */
[----:B------:R-:W3:Y:S04]  /*12810*/  LDL R15, [R1+0x69c] ;  /* 0x00069c00010f7983 */ /* 0x000ee80000100800 */
[----:B--2---:R3:W-:Y:S02]  /*12820*/  STS.U16 [R29+0x1400], R14 ;  /* 0x0014000e1d007388 */ /* 0x0047e40000000400 */
[----:B---3--:R-:W-:-:S02]  /*12830*/  IADD3 R14, P1, R15, R2, RZ ;  /* 0x000000020f0e7210 */ /* 0x008fc40007f3e0ff */
[----:B------:R-:W2:Y:S01]  /*12840*/  LDL R15, [R1+0x598] ;  /* 0x00059800010f7983 */ /* 0x000ea20000100800 */
[----:B------:R-:W-:Y:S02]  /*12850*/  PRMT R28, RZ, 0x7610, R28 ;  /* 0x00007610ff1c7816 */ /* 0x000fe4000000001c */
[----:B--2---:R-:W-:-:S05]  /*12860*/  IMAD.X R15, R15, 0x1, R0, P1 ;  /* 0x000000010f0f7824 */ /* 0x004fca00008e0600 */
        /* <DEDUP_REMOVED lines=41> */
[----:B------:R-:W-:Y:S04]  /*12b00*/  STS.U16 [R29+0x1600], R26 ;  /* 0x0016001a1d007388 */ /* 0x000fe80000000400 */
[----:B------:R-:W-:Y:S04]  /*12b10*/  STS.U16 [R29+0x1800], R24 ;  /* 0x001800181d007388 */ /* 0x000fe80000000400 */
[----:B------:R-:W-:Y:S04]  /*12b20*/  STS.U16 [R29+0x1a00], R17 ;  /* 0x001a00111d007388 */ /* 0x000fe80000000400 */
[----:B------:R-:W-:Y:S04]  /*12b30*/  STS.U16 [R29+0x1c00], R16 ;  /* 0x001c00101d007388 */ /* 0x000fe80000000400 */
[----:B----4-:R0:W-:Y:S04]  /*12b40*/  STS.U16 [R29+0x1e00], R10 ;  /* 0x001e000a1d007388 */ /* 0x0101e80000000400 */
[----:B------:R-:W-:Y:S04]  /*12b50*/  STS.U16 [R29+0x2000], R11 ;  /* 0x0020000b1d007388 */ /* 0x000fe80000000400 */
[----:B0-----:R-:W3:Y:S04]  /*12b60*/  LDL R10, [R1+0x66c] ;  /* 0x00066c00010a7983 */ /* 0x001ee80000100800 */
[----:B--2---:R0:W-:Y:S04]  /*12b70*/  STL [R1+0x4], R28 ;  /* 0x0000041c01007387 */ /* 0x0041e80000100800 */
[----:B0-----:R-:W2:Y:S04]  /*12b80*/  LDL.LU R28, [R1+0xe00] ;  /* 0x000e0000011c7983 */ /* 0x001ea80000300800 */
[----:B------:R-:W4:Y:S01]  /*12b90*/  LDL R11, [R1+0x538] ;  /* 0x00053800010b7983 */ /* 0x000f220000100800 */
[----:B------:R-:W-:-:S02]  /*12ba0*/  PRMT R15, RZ, 0x7610, R15 ;  /* 0x00007610ff0f7816 */ /* 0x000fc4000000000f */
[----:B---3--:R-:W-:-:S05]  /*12bb0*/  IADD3 R10, P1, R10, R2, RZ ;  /* 0x000000020a0a7210 */ /* 0x008fca0007f3e0ff */
[----:B----4-:R-:W-:-:S05]  /*12bc0*/  IMAD.X R11, R11, 0x1, R0, P1 ;  /* 0x000000010b0b7824 */ /* 0x010fca00008e0600 */
[----:B------:R0:W3:Y:S04]  /*12bd0*/  @!P0 LDG.E.U16 R15, [R10.64] ;  /* 0x000000060a0f8981 */ /* 0x0000e8000c1e1500 */
[----:B0-----:R-:W4:Y:S02]  /*12be0*/  LDL R11, [R1+0x664] ;  /* 0x00066400010b7983 */ /* 0x001f240000100800 */
[----:B----4-:R-:W-:Y:S02]  /*12bf0*/  IADD3 R10, P1, R11, R2, RZ ;  /* 0x000000020b0a7210 */ /* 0x010fe40007f3e0ff */
[----:B------:R-:W4:Y:S01]  /*12c00*/  LDL R11, [R1+0x528] ;  /* 0x00052800010b7983 */ /* 0x000f220000100800 */
[----:B------:R-:W-:Y:S02]  /*12c10*/  PRMT R14, RZ, 0x7610, R14 ;  /* 0x00007610ff0e7816 */ /* 0x000fe4000000000e */
[----:B----4-:R-:W-:-:S05]  /*12c20*/  IMAD.X R11, R11, 0x1, R0, P1 ;  /* 0x000000010b0b7824 */ /* 0x010fca00008e0600 */
[----:B------:R0:W4:Y:S04]  /*12c30*/  @!P0 LDG.E.U16 R14, [R10.64] ;  /* 0x000000060a0e8981 */ /* 0x000128000c1e1500 */
[----:B0-----:R-:W2:Y:S02]  /*12c40*/  LDL R11, [R1+0x65c] ;  /* 0x00065c00010b7983 */ /* 0x001ea40000100800 */
[----:B--2---:R-:W-:Y:S02]  /*12c50*/  IADD3 R10, P1, R11, R2, RZ ;  /* 0x000000020b0a7210 */ /* 0x004fe40007f3e0ff */
[----:B------:R-:W2:Y:S01]  /*12c60*/  LDL R11, [R1+0x518] ;  /* 0x00051800010b7983 */ /* 0x000ea20000100800 */
[----:B------:R-:W-:Y:S02]  /*12c70*/  PRMT R28, RZ, 0x7610, R28 ;  /* 0x00007610ff1c7816 */ /* 0x000fe4000000001c */
[----:B--2---:R-:W-:-:S05]  /*12c80*/  IMAD.X R11, R11, 0x1, R0, P1 ;  /* 0x000000010b0b7824 */ /* 0x004fca00008e0600 */
[----:B------:R0:W2:Y:S04]  /*12c90*/  @!P0 LDG.E.U16 R28, [R10.64] ;  /* 0x000000060a1c8981 */ /* 0x0000a8000c1e1500 */
        /* <DEDUP_REMOVED lines=24> */
[----:B0-----:R-:W2:Y:S04]  /*12e20*/  LDL R11, [R1+0x634] ;  /* 0x00063400010b7983 */ /* 0x001ea80000100800 */
[----:B------:R-:W-:Y:S04]  /*12e30*/  STS.U16 [R29+0x2200], R12 ;  /* 0x0022000c1d007388 */ /* 0x000fe80000000400 */
[----:B------:R-:W-:Y:S04]  /*12e40*/  STS.U16 [R29+0x2400], R21 ;  /* 0x002400151d007388 */ /* 0x000fe80000000400 */
[----:B------:R-:W-:Y:S04]  /*12e50*/  STS.U16 [R29+0x2600], R22 ;  /* 0x002600161d007388 */ /* 0x000fe80000000400 */
[----:B------:R-:W-:Y:S04]  /*12e60*/  STS.U16 [R29+0x2800], R23 ;  /* 0x002800171d007388 */ /* 0x000fe80000000400 */
[----:B------:R-:W-:Y:S04]  /*12e70*/  STS.U16 [R29+0x2a00], R18 ;  /* 0x002a00121d007388 */ /* 0x000fe80000000400 */
[----:B------:R-:W-:Y:S04]  /*12e80*/  STS.U16 [R29+0x2c00], R13 ;  /* 0x002c000d1d007388 */ /* 0x000fe80000000400 */
[----:B------:R0:W-:Y:S04]  /*12e90*/  STS.U16 [R29+0x2e00], R9 ;  /* 0x002e00091d007388 */ /* 0x0001e80000000400 */
[----:B0-----:R-:W3:Y:S01]  /*12ea0*/  LDL R9, [R1+0x62c] ;  /* 0x00062c0001097983 */ /* 0x001ee20000100800 */
[----:B--2---:R-:W-:-:S03]  /*12eb0*/  IADD3 R10, P1, R11, R2, RZ ;  /* 0x000000020b0a7210 */ /* 0x004fc60007f3e0ff */
[----:B------:R-:W2:Y:S04]  /*12ec0*/  LDL R11, [R1+0x4c8] ;  /* 0x0004c800010b7983 */ /* 0x000ea80000100800 */
[----:B------:R3:W-:Y:S01]  /*12ed0*/  STS.U16 [R29+0x3000], R8 ;  /* 0x003000081d007388 */ /* 0x0007e20000000400 */
[--C-:B--2---:R-:W-:Y:S01]  /*12ee0*/  IMAD.X R11, R11, 0x1, R0.reuse, P1 ;  /* 0x000000010b0b7824 */ /* 0x104fe200008e0600 */
[----:B---3--:R-:W-:Y:S02]  /*12ef0*/  IADD3 R8, P1, R9, R2, RZ ;  /* 0x0000000209087210 */ /* 0x008fe40007f3e0ff */
[----:B------:R-:W2:Y:S01]  /*12f00*/  LDL R9, [R1+0x4b8] ;  /* 0x0004b80001097983 */ /* 0x000ea20000100800 */
[----:B------:R-:W-:Y:S02]  /*12f10*/  PRMT R13, RZ, 0x7610, R13 ;  /* 0x00007610ff0d7816 */ /* 0x000fe4000000000d */
[----:B--2---:R-:W-:-:S05]  /*12f20*/  IMAD.X R9, R9, 0x1, R0, P1 ;  /* 0x0000000109097824 */ /* 0x004fca00008e0600 */
[----:B------:R0:W2:Y:S04]  /*12f30*/  @!P0 LDG.E.U16 R13, [R8.64] ;  /* 0x00000006080d8981 */ /* 0x0000a8000c1e1500 */
[----:B0-----:R-:W3:Y:S01]  /*12f40*/  LDL R9, [R1+0x624] ;  /* 0x0006240001097983 */ /* 0x001ee20000100800 */
[----:B------:R-:W-:Y:S02]  /*12f50*/  PRMT R16, RZ, 0x7610, R16 ;  /* 0x00007610ff107816 */ /* 0x000fe40000000010 */
[----:B------:R-:W-:-:S04]  /*12f60*/  PRMT R18, RZ, 0x7610, R18 ;  /* 0x00007610ff127816 */ /* 0x000fc80000000012 */
[----:B------:R0:W2:Y:S04]  /*12f70*/  @!P0 LDG.E.U16 R16, [R10.64] ;  /* 0x000000060a108981 */ /* 0x0000a8000c1e1500 */
[----:B0-----:R-:W2:Y:S04]  /*12f80*/  LDL R10, [R1+0x61c] ;  /* 0x00061c00010a7983 */ /* 0x001ea80000100800 */
[----:B------:R-:W-:Y:S01]  /*12f90*/  STS.U16 [R29+0x3200], R3 ;  /* 0x003200031d007388 */ /* 0x000fe20000000400 */
[----:B---3--:R-:W-:-:S03]  /*12fa0*/  IADD3 R8, P1, R9, R2, RZ ;  /* 0x0000000209087210 */ /* 0x008fc60007f3e0ff */
[----:B------:R-:W3:Y:S04]  /*12fb0*/  LDL R11, [R1+0x614] ;  /* 0x00061400010b7983 */ /* 0x000ee80000100800 */
[----:B------:R-:W2:Y:S02]  /*12fc0*/  LDL R9, [R1+0x4a8] ;  /* 0x0004a80001097983 */ /* 0x000ea40000100800 */
[----:B--2---:R-:W-:-:S05]  /*12fd0*/  IMAD.X R9, R9, 0x1, R0, P1 ;  /* 0x0000000109097824 */ /* 0x004fca00008e0600 */
[----:B------:R0:W2:Y:S04]  /*12fe0*/  @!P0 LDG.E.U16 R18, [R8.64] ;  /* 0x0000000608128981 */ /* 0x0000a8000c1e1500 */
[----:B0-----:R-:W2:Y:S01]  /*12ff0*/  LDL R9, [R1+0x498] ;  /* 0x0004980001097983 */ /* 0x001ea20000100800 */
[----:B------:R-:W-:-:S03]  /*13000*/  IADD3 R8, P1, R10, R2, RZ ;  /* 0x000000020a087210 */ /* 0x000fc60007f3e0ff */
[----:B------:R0:W-:Y:S04]  /*13010*/  STS.U16 [R29+0x3400], R19 ;  /* 0x003400131d007388 */ /* 0x0001e80000000400 */
[----:B------:R-:W3:Y:S01]  /*13020*/  LDL R10, [R1+0x468] ;  /* 0x00046800010a7983 */ /* 0x000ee20000100800 */
[----:B0-----:R-:W-:Y:S01]  /*13030*/  PRMT R19, RZ, 0x7610, R19 ;  /* 0x00007610ff137816 */ /* 0x001fe20000000013 */
[----:B--2---:R-:W-:-:S05]  /*13040*/  IMAD.X R9, R9, 0x1, R0, P1 ;  /* 0x0000000109097824 */ /* 0x004fca00008e0600 */
[----:B------:R0:W2:Y:S04]  /*13050*/  @!P0 LDG.E.U16 R19, [R8.64] ;  /* 0x0000000608138981 */ /* 0x0000a8000c1e1500 */
[----:B0-----:R-:W2:Y:S01]  /*13060*/  LDL R9, [R1+0x488] ;  /* 0x0004880001097983 */ /* 0x001ea20000100800 */
[----:B---3--:R-:W-:-:S03]  /*13070*/  IADD3 R8, P1, R11, R2, RZ ;  /* 0x000000020b087210 */ /* 0x008fc60007f3e0ff */
[----:B------:R0:W-:Y:S01]  /*13080*/  STS.U16 [R29+0x3600], R20 ;  /* 0x003600141d007388 */ /* 0x0001e20000000400 */
[----:B------:R-:W-:-:S03]  /*13090*/  PRMT R22, RZ, 0x7610, R22 ;  /* 0x00007610ff167816 */ /* 0x000fc60000000016 */
[----:B------:R-:W3:Y:S01]  /*130a0*/  LDL R11, [R1+0x5fc] ;  /* 0x0005fc00010b7983 */ /* 0x000ee20000100800 */
[----:B0-----:R-:W-:Y:S01]  /*130b0*/  PRMT R20, RZ, 0x7610, R20 ;  /* 0x00007610ff147816 */ /* 0x001fe20000000014 */
[----:B--2---:R-:W-:-:S05]  /*130c0*/  IMAD.X R9, R9, 0x1, R0, P1 ;  /* 0x0000000109097824 */ /* 0x004fca00008e0600 */
[----:B------:R0:W2:Y:S04]  /*130d0*/  @!P0 LDG.E.U16 R20, [R8.64] ;  /* 0x0000000608148981 */ /* 0x0000a8000c1e1500 */
[----:B0-----:R-:W2:Y:S04]  /*130e0*/  LDL R9, [R1+0x60c] ;  /* 0x00060c0001097983 */ /* 0x001ea80000100800 */
[----:B------:R0:W-:Y:S04]  /*130f0*/  STS.U16 [R29+0x3800], R4 ;  /* 0x003800041d007388 */ /* 0x0001e80000000400 */
[----:B0-----:R-:W3:Y:S01]  /*13100*/  LDL R4, [R1+0x604] ;  /* 0x0006040001047983 */ /* 0x001ee20000100800 */
[----:B--2---:R-:W-:-:S03]  /*13110*/  IADD3 R8, P1, R9, R2, RZ ;  /* 0x0000000209087210 */ /* 0x004fc60007f3e0ff */
[----:B------:R-:W2:Y:S04]  /*13120*/  LDL R9, [R1+0x478] ;  /* 0x0004780001097983 */ /* 0x000ea80000100800 */
[----:B------:R0:W-:Y:S01]  /*13130*/  STS.U16 [R29+0x3a00], R5 ;  /* 0x003a00051d007388 */ /* 0x0001e20000000400 */
[----:B--2---:R-:W-:Y:S01]  /*13140*/  IMAD.X R9, R9, 0x1, R0, P1 ;  /* 0x0000000109097824 */ /* 0x004fe200008e0600 */
[----:B---3--:R-:W-:-:S05]  /*13150*/  IADD3 R4, P1, R4, R2, RZ ;  /* 0x0000000204047210 */ /* 0x008fca0007f3e0ff */
[----:B0-----:R-:W-:Y:S01]  /*13160*/  IMAD.X R5, R10, 0x1, R0, P1 ;  /* 0x000000010a057824 */ /* 0x001fe200008e0600 */
[----:B------:R-:W-:Y:S01]  /*13170*/  PRMT R23, RZ, 0x7610, R23 ;  /* 0x00007610ff177816 */ /* 0x000fe20000000017 */
[----:B------:R0:W-:Y:S04]  /*13180*/  STS.U16 [R29+0x3c00], R6 ;  /* 0x003c00061d007388 */ /* 0x0001e80000000400 */
[----:B------:R1:W2:Y:S04]  /*13190*/  @!P0 LDG.E.U16 R22, [R4.64] ;  /* 0x0000000604168981 */ /* 0x0002a8000c1e1500 */
[----:B------:R-:W3:Y:S04]  /*131a0*/  LDL R10, [R1+0x438] ;  /* 0x00043800010a7983 */ /* 0x000ee80000100800 */
[----:B0-----:R-:W2:Y:S04]  /*131b0*/  LDL R6, [R1+0x5f4] ;  /* 0x0005f40001067983 */ /* 0x001ea80000100800 */
[----:B-1----:R-:W2:Y:S01]  /*131c0*/  LDL R5, [R1+0x458] ;  /* 0x0004580001057983 */ /* 0x002ea20000100800 */
[----:B------:R-:W-:-:S03]  /*131d0*/  IADD3 R4, P1, R11, R2, RZ ;  /* 0x000000020b047210 */ /* 0x000fc60007f3e0ff */
[----:B------:R-:W3:Y:S04]  /*131e0*/  LDL.LU R11, [R1+0x8] ;  /* 0x00000800010b7983 */ /* 0x000ee80000300800 */
[----:B------:R0:W-:Y:S04]  /*131f0*/  STS.U16 [R29+0x3e00], R7 ;  /* 0x003e00071d007388 */ /* 0x0001e80000000400 */
[----:B0-----:R-:W3:Y:S01]  /*13200*/  LDL.LU R7, [R1+0x10] ;  /* 0x0000100001077983 */ /* 0x001ee20000300800 */
[----:B--2---:R-:W-:-:S05]  /*13210*/  IMAD.X R5, R5, 0x1, R0, P1 ;  /* 0x0000000105057824 */ /* 0x004fca00008e0600 */
[----:B------:R0:W2:Y:S04]  /*13220*/  @!P0 LDG.E.U16 R23, [R4.64] ;  /* 0x0000000604178981 */ /* 0x0000a8000c1e1500 */
[----:B0-----:R-:W2:Y:S01]  /*13230*/  LDL R5, [R1+0x448] ;  /* 0x0004480001057983 */ /* 0x001ea20000100800 */
[----:B------:R-:W-:Y:S02]  /*13240*/  IADD3 R4, P1, R6, R2, RZ ;  /* 0x0000000206047210 */ /* 0x000fe40007f3e0ff */
[----:B------:R-:W-:Y:S01]  /*13250*/  PRMT R24, RZ, 0x7610, R24 ;  /* 0x00007610ff187816 */ /* 0x000fe20000000018 */
[----:B------:R-:W3:Y:S02]  /*13260*/  LDL R6, [R1+0x5dc] ;  /* 0x0005dc0001067983 */ /* 0x000ee40000100800 */
[----:B--2---:R-:W-:-:S05]  /*13270*/  IMAD.X R5, R5, 0x1, R0, P1 ;  /* 0x0000000105057824 */ /* 0x004fca00008e0600 */
[----:B------:R0:W2:Y:S04]  /*13280*/  @!P0 LDG.E.U16 R24, [R4.64] ;  /* 0x0000000604188981 */ /* 0x0000a8000c1e1500 */
[----:B0-----:R-:W2:Y:S04]  /*13290*/  LDL.LU R4, [R1+0x18] ;  /* 0x0000180001047983 */ /* 0x001ea80000300800 */
[----:B------:R-:W3:Y:S01]  /*132a0*/  LDL R5, [R1+0x5ec] ;  /* 0x0005ec0001057983 */ /* 0x000ee20000100800 */
[----:B------:R-:W-:Y:S02]  /*132b0*/  LOP3.LUT R29, R29, 0x10, RZ, 0x3c, !PT ;  /* 0x000000101d1d7812 */ /* 0x000fe400078e3cff */
[----:B------:R-:W-:-:S03]  /*132c0*/  PRMT R12, RZ, 0x7610, R12 ;  /* 0x00007610ff0c7816 */ /* 0x000fc6000000000c */
[----:B--2---:R3:W-:Y:S02]  /*132d0*/  STS.U16 [R29+0x80], R4 ;  /* 0x000080041d007388 */ /* 0x0047e40000000400 */
[----:B---3--:R-:W-:-:S05]  /*132e0*/  IADD3 R4, P1, R5, R2, RZ ;  /* 0x0000000205047210 */ /* 0x008fca0007f3e0ff */
[----:B------:R-:W-:Y:S02]  /*132f0*/  IMAD.X R5, R10, 0x1, R0, P1 ;  /* 0x000000010a057824 */ /* 0x000fe400008e0600 */
[----:B------:R-:W2:Y:S04]  /*13300*/  LDL R10, [R1+0x5cc] ;  /* 0x0005cc00010a7983 */ /* 0x000ea80000100800 */
[----:B------:R0:W3:Y:S04]  /*13310*/  @!P0 LDG.E.U16 R12, [R4.64] ;  /* 0x00000006040c8981 */ /* 0x0000e8000c1e1500 */
[----:B0-----:R-:W2:Y:S04]  /*13320*/  LDL.LU R4, [R1+0x14] ;  /* 0x0000140001047983 */ /* 0x001ea80000300800 */
[----:B------:R-:W3:Y:S01]  /*13330*/  LDL R5, [R1+0x5e4] ;  /* 0x0005e40001057983 */ /* 0x000ee20000100800 */
[----:B------:R-:W-:-:S06]  /*13340*/  PRMT R21, RZ, 0x7610, R21 ;  /* 0x00007610ff157816 */ /* 0x000fcc0000000015 */
[----:B------:R0:W4:Y:S04]  /*13350*/  @!P0 LDG.E.U16 R21, [R8.64] ;  /* 0x0000000608158981 */ /* 0x000128000c1e1500 */
[----:B--2---:R3:W-:Y:S02]  /*13360*/  STS.U16 [R29+0x280], R4 ;  /* 0x000280041d007388 */ /* 0x0047e40000000400 */
[-C--:B---3--:R-:W-:Y:S02]  /*13370*/  IADD3 R4, P1, R5, R2.reuse, RZ ;  /* 0x0000000205047210 */ /* 0x088fe40007f3e0ff */
[----:B------:R-:W2:Y:S04]  /*13380*/  LDL R5, [R1+0x428] ;  /* 0x0004280001057983 */ /* 0x000ea80000100800 */
[----:B------:R1:W-:Y:S04]  /*13390*/  STS.U16 [R29+0x480], R7 ;  /* 0x000480071d007388 */ /* 0x0003e80000000400 */
[----:B-1----:R-:W3:Y:S01]  /*133a0*/  LDL R7, [R1+0x418] ;  /* 0x0004180001077983 */ /* 0x002ee20000100800 */
[----:B0-----:R-:W-:Y:S01]  /*133b0*/  PRMT R9, RZ, 0x7610, R9 ;  /* 0x00007610ff097816 */ /* 0x001fe20000000009 */
        /* <DEDUP_REMOVED lines=24> */
[----:B------:R-:W2:Y:S01]  /*13540*/  LDL R11, [R1+0x3e8] ;  /* 0x0003e800010b7983 */ /* 0x000ea20000100800 */
[----:B------:R-:W-:Y:S02]  /*13550*/  PRMT R7, RZ, 0x7610, R7 ;  /* 0x00007610ff077816 */ /* 0x000fe40000000007 */
[----:B--2---:R-:W-:-:S05]  /*13560*/  IMAD.X R11, R11, 0x1, R0, P1 ;  /* 0x000000010b0b7824 */ /* 0x004fca00008e0600 */
[----:B------:R0:W2:Y:S04]  /*13570*/  @!P0 LDG.E.U16 R7, [R10.64] ;  /* 0x000000060a078981 */ /* 0x0000a8000c1e1500 */
[----:B0-----:R-:W3:Y:S04]  /*13580*/  LDL R11, [R1+0x5bc] ;  /* 0x0005bc00010b7983 */ /* 0x001ee80000100800 */
[----:B------:R0:W-:Y:S04]  /*13590*/  STS.U16 [R29+0xc80], R15 ;  /* 0x000c800f1d007388 */ /* 0x0001e80000000400 */
[----:B0-----:R-:W2:Y:S01]  /*135a0*/  LDL R15, [R1+0x5b4] ;  /* 0x0005b400010f7983 */ /* 0x001ea20000100800 */
[----:B---3--:R-:W-:-:S03]  /*135b0*/  IADD3 R10, P1, R11, R2, RZ ;  /* 0x000000020b0a7210 */ /* 0x008fc60007f3e0ff */
[----:B------:R-:W3:Y:S04]  /*135c0*/  LDL R11, [R1+0x3d8] ;  /* 0x0003d800010b7983 */ /* 0x000ee80000100800 */
[----:B----4-:R0:W-:Y:S04]  /*135d0*/  STS.U16 [R29+0xe80], R14 ;  /* 0x000e800e1d007388 */ /* 0x0101e80000000400 */
[----:B0-----:R-:W4:Y:S01]  /*135e0*/  LDL.LU R29, [R1+0xdfc] ;  /* 0x000dfc00011d7983 */ /* 0x001f220000300800 */
[----:B---3--:R-:W-:Y:S01]  /*135f0*/  IMAD.X R11, R11, 0x1, R0, P1 ;  /* 0x000000010b0b7824 */ /* 0x008fe200008e0600 */
[----:B--2---:R-:W-:-:S02]  /*13600*/  IADD3 R14, P1, R15, R2, RZ ;  /* 0x000000020f0e7210 */ /* 0x004fc40007f3e0ff */
[----:B------:R-:W2:Y:S01]  /*13610*/  LDL R15, [R1+0x3c8] ;  /* 0x0003c800010f7983 */ /* 0x000ea20000100800 */
[----:B------:R-:W-:-:S06]  /*13620*/  PRMT R8, RZ, 0x7610, R8 ;  /* 0x00007610ff087816 */ /* 0x000fcc0000000008 */
[----:B------:R0:W3:Y:S02]  /*13630*/  @!P0 LDG.E.U16 R8, [R10.64] ;  /* 0x000000060a088981 */ /* 0x0000e4000c1e1500 */
[----:B0-----:R-:W-:Y:S01]  /*13640*/  PRMT R10, RZ, 0x7610, R10 ;  /* 0x00007610ff0a7816 */ /* 0x001fe2000000000a */
[----:B--2---:R-:W-:-:S05]  /*13650*/  IMAD.X R15, R15, 0x1, R0, P1 ;  /* 0x000000010f0f7824 */ /* 0x004fca00008e0600 */
[----:B------:R0:W2:Y:S04]  /*13660*/  @!P0 LDG.E.U16 R10, [R14.64] ;  /* 0x000000060e0a8981 */ /* 0x0000a8000c1e1500 */
[----:B0-----:R-:W0:Y:S02]  /*13670*/  S2R R15, SR_TID.X ;  /* 0x00000000000f7919 */ /* 0x001e240000002100 */
[----:B0-----:R-:W-:-:S05]  /*13680*/  LOP3.LUT R15, R15, 0x3f, RZ, 0xc0, !PT ;  /* 0x0000003f0f0f7812 */ /* 0x001fca00078ec0ff */
[----:B------:R-:W-:-:S05]  /*13690*/  IMAD.SHL.U32 R15, R15, 0x2, RZ ;  /* 0x000000020f0f7824 */ /* 0x000fca00078e00ff */
[----:B------:R-:W-:Y:S02]  /*136a0*/  LOP3.LUT R14, R15, 0x10, RZ, 0x3c, !PT ;  /* 0x000000100f0e7812 */ /* 0x000fe400078e3cff */
[----:B------:R-:W2:Y:S04]  /*136b0*/  LDL R15, [R1+0x5ac] ;  /* 0x0005ac00010f7983 */ /* 0x000ea80000100800 */
[----:B------:R0:W-:Y:S04]  /*136c0*/  STS.U16 [R14+0x1080], R28 ;  /* 0x0010801c0e007388 */ /* 0x0001e80000000400 */
[----:B0-----:R-:W3:Y:S01]  /*136d0*/  LDL.LU R28, [R1+0xdf8] ;  /* 0x000df800011c7983 */ /* 0x001ee20000300800 */
[----:B--2---:R-:W-:-:S03]  /*136e0*/  IADD3 R14, P1, R15, R2, RZ ;  /* 0x000000020f0e7210 */ /* 0x004fc60007f3e0ff */
[----:B------:R-:W2:Y:S01]  /*136f0*/  LDL R15, [R1+0x3b8] ;  /* 0x0003b800010f7983 */ /* 0x000ea20000100800 */
[----:B------:R-:W-:Y:S01]  /*13700*/  PRMT R11, RZ, 0x7610, R11 ;  /* 0x00007610ff0b7816 */ /* 0x000fe2000000000b */
[----:B--2---:R-:W-:-:S05]  /*13710*/  IMAD.X R15, R15, 0x1, R0, P1 ;  /* 0x000000010f0f7824 */ /* 0x004fca00008e0600 */
        /* <DEDUP_REMOVED lines=20> */
[----:B---3--:R-:W-:-:S02]  /*13860*/  PRMT R28, RZ, 0x7610, R28 ;  /* 0x00007610ff1c7816 */ /* 0x008fc4000000001c */
[----:B--2---:R-:W-:-:S05]  /*13870*/  IMAD.X R15, R15, 0x1, R0, P1 ;  /* 0x000000010f0f7824 */ /* 0x004fca00008e0600 */
[----:B------:R0:W2:Y:S04]  /*13880*/  @!P0 LDG.E.U16 R28, [R14.64] ;  /* 0x000000060e1c8981 */ /* 0x0000a8000c1e1500 */
[----:B0-----:R-:W0:Y:S02]  /*13890*/  S2R R15, SR_TID.X ;  /* 0x00000000000f7919 */ /* 0x001e240000002100 */
[----:B0-----:R-:W-:-:S05]  /*138a0*/  LOP3.LUT R15, R15, 0x3f, RZ, 0xc0, !PT ;  /* 0x0000003f0f0f7812 */ /* 0x001fca00078ec0ff */
[----:B------:R-:W-:-:S05]  /*138b0*/  IMAD.SHL.U32 R15, R15, 0x2, RZ ;  /* 0x000000020f0f7824 */ /* 0x000fca00078e00ff */
[----:B------:R-:W-:Y:S01]  /*138c0*/  LOP3.LUT R14, R15, 0x10, RZ, 0x3c, !PT ;  /* 0x000000100f0e7812 */ /* 0x000fe200078e3cff */
[----:B--2---:R0:W-:Y:S04]  /*138d0*/  STL [R1+0x1c], R28 ;  /* 0x00001c1c01007387 */ /* 0x0041e80000100800 */
[----:B0-----:R-:W2:Y:S04]  /*138e0*/  LDL.LU R28, [R1+0xdf4] ;  /* 0x000df400011c7983 */ /* 0x001ea80000300800 */
[----:B------:R-:W3:Y:S04]  /*138f0*/  LDL R15, [R1+0x584] ;  /* 0x00058400010f7983 */ /* 0x000ee80000100800 */
[----:B------:R3:W-:Y:S02]  /*13900*/  STS.U16 [R14+0x1680], R25 ;  /* 0x001680190e007388 */ /* 0x0007e40000000400 */
[----:B---3--:R-:W-:-:S02]  /*13910*/  IADD3 R14, P1, R15, R2, RZ ;  /* 0x000000020f0e7210 */ /* 0x008fc40007f3e0ff */
[----:B------:R-:W3:Y:S01]  /*13920*/  LDL R15, [R1+0x394] ;  /* 0x00039400010f7983 */ /* 0x000ee20000100800 */
[----:B--2---:R-:W-:Y:S02]  /*13930*/  PRMT R28, RZ, 0x7610, R28 ;  /* 0x00007610ff1c7816 */ /* 0x004fe4000000001c */
[----:B---3--:R-:W-:-:S05]  /*13940*/  IMAD.X R15, R15, 0x1, R0, P1 ;  /* 0x000000010f0f7824 */ /* 0x008fca00008e0600 */
        /* <DEDUP_REMOVED lines=30> */
[----:B------:R-:W-:-:S05]  /*13b30*/  LOP3.LUT R14, R15, 0x10, RZ, 0x3c, !PT ;  /* 0x000000100f0e7812 */ /* 0x000fca00078e3cff */
[----:B------:R-:W-:Y:S04]  /*13b40*/  STS.U16 [R14+0x1c80], R13 ;  /* 0x001c800d0e007388 */ /* 0x000fe80000000400 */
[----:B--2---:R0:W-:Y:S04]  /*13b50*/  STL [R1+0x10], R28 ;  /* 0x0000101c01007387 */ /* 0x0041e80000100800 */
[----:B0-----:R-:W2:Y:S04]  /*13b60*/  LDL.LU R28, [R1+0xde8] ;  /* 0x000de800011c7983 */ /* 0x001ea80000300800 */
[----:B------:R-:W3:Y:S04]  /*13b70*/  LDL R15, [R1+0x554] ;  /* 0x00055400010f7983 */ /* 0x000ee80000100800 */
[----:B------:R-:W4:Y:S01]  /*13b80*/  LDL R13, [R1+0x37c] ;  /* 0x00037c00010d7983 */ /* 0x000f220000100800 */
[----:B--2---:R-:W-:-:S02]  /*13b90*/  PRMT R28, RZ, 0x7610, R28 ;  /* 0x00007610ff1c7816 */ /* 0x004fc4000000001c */
[----:B---3--:R-:W-:-:S05]  /*13ba0*/  IADD3 R14, P1, R15, R2, RZ ;  /* 0x000000020f0e7210 */ /* 0x008fca0007f3e0ff */
[----:B----4-:R-:W-:-:S05]  /*13bb0*/  IMAD.X R15, R13, 0x1, R0, P1 ;  /* 0x000000010d0f7824 */ /* 0x010fca00008e0600 */
        /* <DEDUP_REMOVED lines=13> */
[----:B------:R-:W2:Y:S04]  /*13c90*/  @!P0 LDG.E.U16 R28, [R14.64] ;  /* 0x000000060e1c8981 */ /* 0x000ea8000c1e1500 */
[----:B------:R-:W0:Y:S04]  /*13ca0*/  S2R R13, SR_TID.X ;  /* 0x00000000000d7919 */ /* 0x000e280000002100 */
[----:B--2---:R1:W-:Y:S04]  /*13cb0*/  STL [R1+0x8], R28 ;  /* 0x0000081c01007387 */ /* 0x0043e80000100800 */
[----:B-1----:R-:W2:Y:S04]  /*13cc0*/  LDL.LU R28, [R1+0xde0] ;  /* 0x000de000011c7983 */ /* 0x002ea80000300800 */
[----:B------:R-:W3:Y:S01]  /*13cd0*/  LDL R15, [R1+0x534] ;  /* 0x00053400010f7983 */ /* 0x000ee20000100800 */
[----:B0-----:R-:W-:-:S05]  /*13ce0*/  LOP3.LUT R13, R13, 0x3f, RZ, 0xc0, !PT ;  /* 0x0000003f0d0d7812 */ /* 0x001fca00078ec0ff */
[----:B------:R-:W-:-:S05]  /*13cf0*/  IMAD.SHL.U32 R13, R13, 0x2, RZ ;  /* 0x000000020d0d7824 */ /* 0x000fca00078e00ff */
[----:B------:R-:W-:Y:S02]  /*13d00*/  LOP3.LUT R14, R13, 0x10, RZ, 0x3c, !PT ;  /* 0x000000100d0e7812 */ /* 0x000fe400078e3cff */
[----:B------:R-:W4:Y:S04]  /*13d10*/  LDL R13, [R1+0x354] ;  /* 0x00035400010d7983 */ /* 0x000f280000100800 */
[----:B------:R3:W-:Y:S02]  /*13d20*/  STS.U16 [R14+0x2080], R19 ;  /* 0x002080130e007388 */ /* 0x0007e40000000400 */
[----:B---3--:R-:W-:Y:S02]  /*13d30*/  IADD3 R14, P1, R15, R2, RZ ;  /* 0x000000020f0e7210 */ /* 0x008fe40007f3e0ff */
[----:B------:R-:W3:Y:S01]  /*13d40*/  LDL R15, [R1+0x36c] ;  /* 0x00036c00010f7983 */ /* 0x000ee20000100800 */
[----:B--2---:R-:W-:-:S02]  /*13d50*/  PRMT R28, RZ, 0x7610, R28 ;  /* 0x00007610ff1c7816 */ /* 0x004fc4000000001c */
        /* <DEDUP_REMOVED lines=18> */
[----:B------:R-:W-:Y:S02]  /*13e80*/  LOP3.LUT R14, R15, 0x10, RZ, 0x3c, !PT ;  /* 0x000000100f0e7812 */ /* 0x000fe400078e3cff */
[----:B------:R-:W3:Y:S04]  /*13e90*/  LDL R15, [R1+0x514] ;  /* 0x00051400010f7983 */ /* 0x000ee80000100800 */
[----:B------:R3:W-:Y:S02]  /*13ea0*/  STS.U16 [R14+0x2480], R21 ;  /* 0x002480150e007388 */ /* 0x0007e40000000400 */
[----:B---3--:R-:W-:Y:S02]  /*13eb0*/  IADD3 R14, P1, R15, R2, RZ ;  /* 0x000000020f0e7210 */ /* 0x008fe40007f3e0ff */
[----:B------:R-:W3:Y:S01]  /*13ec0*/  LDL R15, [R1+0x35c] ;  /* 0x00035c00010f7983 */ /* 0x000ee20000100800 */
[----:B------:R-:W-:-:S02]  /*13ed0*/  PRMT R27, RZ, 0x7610, R27 ;  /* 0x00007610ff1b7816 */ /* 0x000fc4000000001b */
[----:B---3--:R-:W-:-:S05]  /*13ee0*/  IMAD.X R15, R15, 0x1, R0, P1 ;  /* 0x000000010f0f7824 */ /* 0x008fca00008e0600 */
[----:B------:R0:W3:Y:S04]  /*13ef0*/  @!P0 LDG.E.U16 R27, [R14.64] ;  /* 0x000000060e1b8981 */ /* 0x0000e8000c1e1500 */
[----:B0-----:R-:W0:Y:S02]  /*13f00*/  S2R R15, SR_TID.X ;  /* 0x00000000000f7919 */ /* 0x001e240000002100 */
[----:B0-----:R-:W-:-:S05]  /*13f10*/  LOP3.LUT R15, R15, 0x3f, RZ, 0xc0, !PT ;  /* 0x0000003f0f0f7812 */ /* 0x001fca00078ec0ff */
[----:B------:R-:W-:-:S05]  /*13f20*/  IMAD.SHL.U32 R15, R15, 0x2, RZ ;  /* 0x000000020f0f7824 */ /* 0x000fca00078e00ff */
[----:B------:R-:W-:Y:S02]  /*13f30*/  LOP3.LUT R14, R15, 0x10, RZ, 0x3c, !PT ;  /* 0x000000100f0e7812 */ /* 0x000fe400078e3cff */
[----:B------:R-:W2:Y:S04]  /*13f40*/  LDL R15, [R1+0x504] ;  /* 0x00050400010f7983 */ /* 0x000ea80000100800 */
[----:B------:R2:W-:Y:S01]  /*13f50*/  STS.U16 [R14+0x2680], R22 ;  /* 0x002680160e007388 */ /* 0x0005e20000000400 */
[----:B------:R-:W-:Y:S02]  /*13f60*/  PRMT R26, RZ, 0x7610, R26 ;  /* 0x00007610ff1a7816 */ /* 0x000fe4000000001a */
[----:B--2---:R-:W-:-:S05]  /*13f70*/  IADD3 R14, P1, R15, R2, RZ ;  /* 0x000000020f0e7210 */ /* 0x004fca0007f3e0ff */
[----:B----4-:R-:W-:Y:S01]  /*13f80*/  IMAD.X R15, R13, 0x1, R0, P1 ;  /* 0x000000010d0f7824 */ /* 0x010fe200008e0600 */
[----:B------:R-:W-:Y:S01]  /*13f90*/  PRMT R25, RZ, 0x7610, R25 ;  /* 0x00007610ff197816 */ /* 0x000fe20000000019 */
[----:B------:R-:W2:Y:S04]  /*13fa0*/  LDL R13, [R1+0x4d4] ;  /* 0x0004d400010d7983 */ /* 0x000ea80000100800 */
[----:B------:R0:W4:Y:S04]  /*13fb0*/  @!P0 LDG.E.U16 R26, [R14.64] ;  /* 0x000000060e1a8981 */ /* 0x000128000c1e1500 */
[----:B0-----:R-:W0:Y:S02]  /*13fc0*/  S2R R15, SR_TID.X ;  /* 0x00000000000f7919 */ /* 0x001e240000002100 */
[----:B0-----:R-:W-:-:S05]  /*13fd0*/  LOP3.LUT R15, R15, 0x3f, RZ, 0xc0, !PT ;  /* 0x0000003f0f0f7812 */ /* 0x001fca00078ec0ff */
[----:B------:R-:W-:-:S05]  /*13fe0*/  IMAD.SHL.U32 R15, R15, 0x2, RZ ;  /* 0x000000020f0f7824 */ /* 0x000fca00078e00ff */
[----:B------:R-:W-:Y:S02]  /*13ff0*/  LOP3.LUT R14, R15, 0x10, RZ, 0x3c, !PT ;  /* 0x000000100f0e7812 */ /* 0x000fe400078e3cff */
[----:B------:R-:W2:Y:S04]  /*14000*/  LDL R15, [R1+0x4f4] ;  /* 0x0004f400010f7983 */ /* 0x000ea80000100800 */
[----:B------:R2:W-:Y:S02]  /*14010*/  STS.U16 [R14+0x2880], R23 ;  /* 0x002880170e007388 */ /* 0x0005e40000000400 */
[----:B--2---:R-:W-:Y:S02]  /*14020*/  IADD3 R14, P1, R15, R2, RZ ;  /* 0x000000020f0e7210 */ /* 0x004fe40007f3e0ff */
[----:B------:R-:W2:Y:S03]  /*14030*/  LDL R15, [R1+0x34c] ;  /* 0x00034c00010f7983 */ /* 0x000ea60000100800 */
        /* <DEDUP_REMOVED lines=13> */
[----:B0-----:R-:W0:Y:S04]  /*14110*/  S2R R15, SR_TID.X ;  /* 0x00000000000f7919 */ /* 0x001e280000002100 */
[----:B------:R-:W3:Y:S01]  /*14120*/  LDL R14, [R1+0x334] ;  /* 0x00033400010e7983 */ /* 0x000ee20000100800 */
[----:B0-----:R-:W-:-:S05]  /*14130*/  LOP3.LUT R15, R15, 0x3f, RZ, 0xc0, !PT ;  /* 0x0000003f0f0f7812 */ /* 0x001fca00078ec0ff */
[----:B------:R-:W-:-:S05]  /*14140*/  IMAD.SHL.U32 R15, R15, 0x2, RZ ;  /* 0x000000020f0f7824 */ /* 0x000fca00078e00ff */
[----:B------:R-:W-:-:S05]  /*14150*/  LOP3.LUT R15, R15, 0x10, RZ, 0x3c, !PT ;  /* 0x000000100f0f7812 */ /* 0x000fca00078e3cff */
[----:B------:R0:W-:Y:S02]  /*14160*/  STS.U16 [R15+0x2c80], R12 ;  /* 0x002c800c0f007388 */ /* 0x0001e40000000400 */
[----:B0-----:R-:W-:Y:S02]  /*14170*/  IADD3 R12, P1, R13, R2, RZ ;  /* 0x000000020d0c7210 */ /* 0x001fe40007f3e0ff */
[----:B--2---:R-:W-:Y:S04]  /*14180*/  STL [R1+0xdd8], R24 ;  /* 0x000dd81801007387 */ /* 0x004fe80000100800 */
[----:B------:R-:W2:Y:S01]  /*14190*/  LDL R13, [R1+0x33c] ;  /* 0x00033c00010d7983 */ /* 0x000ea20000100800 */
[----:B------:R-:W-:Y:S01]  /*141a0*/  PRMT R16, RZ, 0x7610, R16 ;  /* 0x00007610ff107816 */ /* 0x000fe20000000010 */
[----:B--2---:R-:W-:-:S05]  /*141b0*/  IMAD.X R13, R13, 0x1, R0, P1 ;  /* 0x000000010d0d7824 */ /* 0x004fca00008e0600 */
[----:B------:R0:W2:Y:S04]  /*141c0*/  @!P0 LDG.E.U16 R16, [R12.64] ;  /* 0x000000060c108981 */ /* 0x0000a8000c1e1500 */
[----:B0-----:R-:W3:Y:S04]  /*141d0*/  LDL R13, [R1+0x4c4] ;  /* 0x0004c400010d7983 */ /* 0x001ee80000100800 */
[----:B------:R0:W-:Y:S02]  /*141e0*/  STS.U16 [R15+0x2e80], R9 ;  /* 0x002e80090f007388 */ /* 0x0001e40000000400 */
[----:B0-----:R-:W-:-:S02]  /*141f0*/  PRMT R9, RZ, 0x7610, R9 ;  /* 0x00007610ff097816 */ /* 0x001fc40000000009 */
[----:B--2---:R-:W-:Y:S01]  /*14200*/  STL [R1+0xdd4], R16 ;  /* 0x000dd41001007387 */ /* 0x004fe20000100800 */
[----:B---3--:R-:W-:-:S05]  /*14210*/  IADD3 R12, P1, R13, R2, RZ ;  /* 0x000000020d0c7210 */ /* 0x008fca0007f3e0ff */
[----:B------:R-:W-:Y:S02]  /*14220*/  IMAD.X R13, R14, 0x1, R0, P1 ;  /* 0x000000010e0d7824 */ /* 0x000fe400008e0600 */
[----:B------:R-:W2:Y:S04]  /*14230*/  LDL R14, [R1+0x31c] ;  /* 0x00031c00010e7983 */ /* 0x000ea80000100800 */
[----:B------:R0:W3:Y:S04]  /*14240*/  @!P0 LDG.E.U16 R9, [R12.64] ;  /* 0x000000060c098981 */ /* 0x0000e8000c1e1500 */
[----:B0-----:R-:W2:Y:S04]  /*14250*/  LDL R13, [R1+0x4b4] ;  /* 0x0004b400010d7983 */ /* 0x001ea80000100800 */
[----:B---3--:R-:W-:Y:S01]  /*14260*/  STL [R1+0xdd0], R9 ;  /* 0x000dd00901007387 */ /* 0x008fe20000100800 */
[----:B--2---:R-:W-:-:S03]  /*14270*/  IADD3 R12, P1, R13, R2, RZ ;  /* 0x000000020d0c7210 */ /* 0x004fc60007f3e0ff */
[----:B------:R-:W2:Y:S01]  /*14280*/  LDL R13, [R1+0x32c] ;  /* 0x00032c00010d7983 */ /* 0x000ea20000100800 */
[----:B------:R-:W-:Y:S01]  /*14290*/  PRMT R17, RZ, 0x7610, R17 ;  /* 0x00007610ff117816 */ /* 0x000fe20000000011 */
[----:B--2---:R-:W-:-:S05]  /*142a0*/  IMAD.X R13, R13, 0x1, R0, P1 ;  /* 0x000000010d0d7824 */ /* 0x004fca00008e0600 */
[----:B------:R-:W2:Y:S04]  /*142b0*/  @!P0 LDG.E.U16 R17, [R12.64] ;  /* 0x000000060c118981 */ /* 0x000ea8000c1e1500 */
[----:B------:R0:W-:Y:S04]  /*142c0*/  STS.U16 [R15+0x3080], R4 ;  /* 0x003080040f007388 */ /* 0x0001e80000000400 */
[----:B------:R1:W-:Y:S04]  /*142d0*/  STS.U16 [R15+0x3280], R5 ;  /* 0x003280050f007388 */ /* 0x0003e80000000400 */
[----:B0-----:R-:W3:Y:S04]  /*142e0*/  LDL R4, [R1+0x4a4] ;  /* 0x0004a40001047983 */ /* 0x001ee80000100800 */
[----:B--2---:R-:W-:Y:S04]  /*142f0*/  STL [R1+0xdcc], R17 ;  /* 0x000dcc1101007387 */ /* 0x004fe80000100800 */
[----:B-1----:R-:W2:Y:S01]  /*14300*/  LDL R5, [R1+0x324] ;  /* 0x0003240001057983 */ /* 0x002ea20000100800 */
[----:B------:R-:W-:-:S02]  /*14310*/  PRMT R18, RZ, 0x7610, R18 ;  /* 0x00007610ff127816 */ /* 0x000fc40000000012 */
[----:B---3--:R-:W-:-:S05]  /*14320*/  IADD3 R4, P1, R4, R2, RZ ;  /* 0x0000000204047210 */ /* 0x008fca0007f3e0ff */
[----:B--2---:R-:W-:-:S05]  /*14330*/  IMAD.X R5, R5, 0x1, R0, P1 ;  /* 0x0000000105057824 */ /* 0x004fca00008e0600 */
[----:B------:R0:W2:Y:S04]  /*14340*/  @!P0 LDG.E.U16 R18, [R4.64] ;  /* 0x0000000604128981 */ /* 0x0000a8000c1e1500 */
[----:B0-----:R-:W3:Y:S01]  /*14350*/  LDL R5, [R1+0x494] ;  /* 0x0004940001057983 */ /* 0x001ee20000100800 */
[----:B------:R-:W-:-:S03]  /*14360*/  PRMT R19, RZ, 0x7610, R19 ;  /* 0x00007610ff137816 */ /* 0x000fc60000000013 */
        /* <DEDUP_REMOVED lines=18> */
[----:B0-----:R-:W2:Y:S02]  /*14490*/  LDL R5, [R1+0x464] ;  /* 0x0004640001057983 */ /* 0x001ea40000100800 */
[----:B--2---:R-:W-:Y:S02]  /*144a0*/  IADD3 R4, P1, R5, R2, RZ ;  /* 0x0000000205047210 */ /* 0x004fe40007f3e0ff */
[----:B------:R-:W2:Y:S01]  /*144b0*/  LDL R5, [R1+0x304] ;  /* 0x0003040001057983 */ /* 0x000ea20000100800 */
[----:B------:R-:W-:Y:S02]  /*144c0*/  PRMT R22, RZ, 0x7610, R22 ;  /* 0x00007610ff167816 */ /* 0x000fe40000000016 */
[----:B--2---:R-:W-:-:S05]  /*144d0*/  IMAD.X R5, R5, 0x1, R0, P1 ;  /* 0x0000000105057824 */ /* 0x004fca00008e0600 */
[----:B------:R0:W2:Y:S04]  /*144e0*/  @!P0 LDG.E.U16 R22, [R4.64] ;  /* 0x0000000604168981 */ /* 0x0000a8000c1e1500 */
[----:B0-----:R-:W2:Y:S01]  /*144f0*/  LDL R5, [R1+0x2fc] ;  /* 0x0002fc0001057983 */ /* 0x001ea20000100800 */
[----:B------:R-:W-:-:S03]  /*14500*/  IADD3 R4, P1, R14, R2, RZ ;  /* 0x000000020e047210 */ /* 0x000fc60007f3e0ff */
[----:B------:R-:W-:Y:S04]  /*14510*/  STS.U16 [R15+0x3480], R6 ;  /* 0x003480060f007388 */ /* 0x000fe80000000400 */
[----:B------:R-:W-:Y:S04]  /*14520*/  STS.U16 [R15+0x3680], R7 ;  /* 0x003680070f007388 */ /* 0x000fe80000000400 */
[----:B------:R-:W-:Y:S04]  /*14530*/  STS.U16 [R15+0x3880], R8 ;  /* 0x003880080f007388 */ /* 0x000fe80000000400 */
[----:B------:R0:W-:Y:S04]  /*14540*/  STS.U16 [R15+0x3a80], R10 ;  /* 0x003a800a0f007388 */ /* 0x0001e80000000400 */
[----:B------:R-:W3:Y:S01]  /*14550*/  LDL R14, [R1+0x2e4] ;  /* 0x0002e400010e7983 */ /* 0x000ee20000100800 */
[----:B0-----:R-:W-:Y:S01]  /*14560*/  PRMT R10, RZ, 0x7610, R10 ;  /* 0x00007610ff0a7816 */ /* 0x001fe2000000000a */
[----:B--2---:R-:W-:-:S05]  /*14570*/  IMAD.X R5, R5, 0x1, R0, P1 ;  /* 0x0000000105057824 */ /* 0x004fca00008e0600 */
[----:B------:R0:W2:Y:S04]  /*14580*/  @!P0 LDG.E.U16 R10, [R4.64] ;  /* 0x00000006040a8981 */ /* 0x0000a8000c1e1500 */
[----:B0-----:R-:W2:Y:S04]  /*14590*/  LDL R5, [R1+0x444] ;  /* 0x0004440001057983 */ /* 0x001ea80000100800 */
[----:B------:R-:W-:Y:S04]  /*145a0*/  STS.U16 [R15+0x3c80], R11 ;  /* 0x003c800b0f007388 */ /* 0x000fe80000000400 */
        /* <DEDUP_REMOVED lines=15> */
[----:B0-----:R-:W3:Y:S04]  /*146a0*/  LDL.LU R4, [R1+0x18] ;  /* 0x0000180001047983 */ /* 0x001ee80000300800 */
[----:B------:R-:W2:Y:S01]  /*146b0*/  LDL R5, [R1+0x424] ;  /* 0x0004240001057983 */ /* 0x000ea20000100800 */
[----:B------:R-:W-:-:S03]  /*146c0*/  PRMT R13, RZ, 0x7610, R13 ;  /* 0x00007610ff0d7816 */ /* 0x000fc6000000000d */
[----:B---3--:R2:W-:Y:S02]  /*146d0*/  STS.U16 [R29+0x300], R4 ;  /* 0x000300041d007388 */ /* 0x0085e40000000400 */
[----:B--2---:R-:W-:-:S05]  /*146e0*/  IADD3 R4, P1, R5, R2, RZ ;  /* 0x0000000205047210 */ /* 0x004fca0007f3e0ff */
[----:B------:R-:W-:Y:S02]  /*146f0*/  IMAD.X R5, R14, 0x1, R0, P1 ;  /* 0x000000010e057824 */ /* 0x000fe400008e0600 */
[----:B------:R-:W2:Y:S04]  /*14700*/  LDL R14, [R1+0x3e4] ;  /* 0x0003e400010e7983 */ /* 0x000ea80000100800 */
        /* <DEDUP_REMOVED lines=10> */
[----:B------:R-:W2:Y:S04]  /*147b0*/  LDL R5, [R1+0x404] ;  /* 0x0004040001057983 */ /* 0x000ea80000100800 */
[----:B---3--:R2:W-:Y:S02]  /*147c0*/  STS.U16 [R29+0x700], R4 ;  /* 0x000700041d007388 */ /* 0x0085e40000000400 */
[----:B--2---:R-:W-:-:S02]  /*147d0*/  IADD3 R4, P1, R5, R2, RZ ;  /* 0x0000000205047210 */ /* 0x004fc40007f3e0ff */
        /* <DEDUP_REMOVED lines=28> */
[----:B0-----:R-:W2:Y:S04]  /*149a0*/  LDL.LU R29, [R1+0x570] ;  /* 0x00057000011d7983 */ /* 0x001ea80000300800 */
[----:B------:R-:W2:Y:S01]  /*149b0*/  LDL.LU R28, [R1+0x688] ;  /* 0x00068800011c7983 */ /* 0x000ea20000300800 */
[----:B---3--:R-:W-:-:S03]  /*149c0*/  IADD3 R14, P1, R15, R2, RZ ;  /* 0x000000020f0e7210 */ /* 0x008fc60007f3e0ff */
[----:B------:R-:W3:Y:S01]  /*149d0*/  LDL R15, [R1+0x2b4] ;  /* 0x0002b400010f7983 */ /* 0x000ee20000100800 */
[----:B------:R-:W-:Y:S01]  /*149e0*/  PRMT R3, RZ, 0x7610, R3 ;  /* 0x00007610ff037816 */ /* 0x000fe20000000003 */
[----:B---3--:R-:W-:-:S05]  /*149f0*/  IMAD.X R15, R15, 0x1, R0, P1 ;  /* 0x000000010f0f7824 */ /* 0x008fca00008e0600 */
[----:B------:R0:W3:Y:S04]  /*14a00*/  @!P0 LDG.E.U16 R3, [R14.64] ;  /* 0x000000060e038981 */ /* 0x0000e8000c1e1500 */
        /* <DEDUP_REMOVED lines=16> */
[----:B----4-:R2:W-:Y:S02]  /*14b10*/  STS.U16 [R14+0x1300], R26 ;  /* 0x0013001a0e007388 */ /* 0x0105e40000000400 */
        /* <DEDUP_REMOVED lines=9> */
[----:B------:R-:W4:Y:S04]  /*14bb0*/  LDL R15, [R1+0x698] ;  /* 0x00069800010f7983 */ /* 0x000f280000100800 */
[----:B------:R4:W-:Y:S02]  /*14bc0*/  STS.U16 [R14+0x1500], R25 ;  /* 0x001500190e007388 */ /* 0x0009e40000000400 */
[----:B----4-:R-:W-:Y:S02]  /*14bd0*/  IADD3 R14, P1, R15, R2, RZ ;  /* 0x000000020f0e7210 */ /* 0x010fe40007f3e0ff */
[----:B------:R-:W4:Y:S01]  /*14be0*/  LDL R15, [R1+0x590] ;  /* 0x00059000010f7983 */ /* 0x000f220000100800 */
[----:B------:R-:W-:-:S02]  /*14bf0*/  PRMT R24, RZ, 0x7610, R24 ;  /* 0x00007610ff187816 */ /* 0x000fc40000000018 */
[----:B----4-:R-:W-:-:S05]  /*14c00*/  IMAD.X R15, R15, 0x1, R0, P1 ;  /* 0x000000010f0f7824 */ /* 0x010fca00008e0600 */
[----:B------:R0:W4:Y:S04]  /*14c10*/  @!P0 LDG.E.U16 R24, [R14.64] ;  /* 0x000000060e188981 */ /* 0x000128000c1e1500 */
[----:B0-----:R-:W0:Y:S02]  /*14c20*/  S2R R15, SR_TID.X ;  /* 0x00000000000f7919 */ /* 0x001e240000002100 */
[----:B0-----:R-:W-:-:S05]  /*14c30*/  LOP3.LUT R15, R15, 0x3f, RZ, 0xc0, !PT ;  /* 0x0000003f0f0f7812 */ /* 0x001fca00078ec0ff */
[----:B------:R-:W-:-:S05]  /*14c40*/  IMAD.SHL.U32 R15, R15, 0x2, RZ ;  /* 0x000000020f0f7824 */ /* 0x000fca00078e00ff */
[----:B------:R-:W-:Y:S01]  /*14c50*/  LOP3.LUT R14, R15, 0x20, RZ, 0x3c, !PT ;  /* 0x000000200f0e7812 */ /* 0x000fe200078e3cff */
[----:B----4-:R0:W-:Y:S04]  /*14c60*/  STL [R1+0x18], R24 ;  /* 0x0000181801007387 */ /* 0x0101e80000100800 */
[----:B0-----:R-:W4:Y:S04]  /*14c70*/  LDL.LU R24, [R1+0xdd8] ;  /* 0x000dd80001187983 */ /* 0x001f280000300800 */
[----:B------:R-:W2:Y:S04]  /*14c80*/  LDL R15, [R1+0x690] ;  /* 0x00069000010f7983 */ /* 0x000ea80000100800 */
[----:B----4-:R2:W-:Y:S02]  /*14c90*/  STS.U16 [R14+0x1700], R24 ;  /* 0x001700180e007388 */ /* 0x0105e40000000400 */
[----:B--2---:R-:W-:-:S02]  /*14ca0*/  IADD3 R14, P1, R15, R2, RZ ;  /* 0x000000020f0e7210 */ /* 0x004fc40007f3e0ff */
[----:B------:R-:W2:Y:S01]  /*14cb0*/  LDL R15, [R1+0x580] ;  /* 0x00058000010f7983 */ /* 0x000ea20000100800 */
[----:B------:R-:W-:Y:S02]  /*14cc0*/  PRMT R16, RZ, 0x7610, R16 ;  /* 0x00007610ff107816 */ /* 0x000fe40000000010 */
[----:B--2---:R-:W-:-:S05]  /*14cd0*/  IMAD.X R15, R15, 0x1, R0, P1 ;  /* 0x000000010f0f7824 */ /* 0x004fca00008e0600 */
[----:B------:R0:W2:Y:S04]  /*14ce0*/  @!P0 LDG.E.U16 R16, [R14.64] ;  /* 0x000000060e108981 */ /* 0x0000a8000c1e1500 */
[----:B0-----:R-:W0:Y:S04]  /*14cf0*/  S2R R15, SR_TID.X ;  /* 0x00000000000f7919 */ /* 0x001e280000002100 */
[----:B--2---:R1:W-:Y:S04]  /*14d00*/  STL [R1+0x14], R16 ;  /* 0x0000141001007387 */ /* 0x0043e80000100800 */
[----:B-1----:R-:W2:Y:S01]  /*14d10*/  LDL.LU R16, [R1+0xdd4] ;  /* 0x000dd40001107983 */ /* 0x002ea20000300800 */
[----:B0-----:R-:W-:-:S05]  /*14d20*/  LOP3.LUT R15, R15, 0x3f, RZ, 0xc0, !PT ;  /* 0x0000003f0f0f7812 */ /* 0x001fca00078ec0ff */
[----:B------:R-:W-:Y:S01]  /*14d30*/  IMAD.SHL.U32 R15, R15, 0x2, RZ ;  /* 0x000000020f0f7824 */ /* 0x000fe200078e00ff */
[----:B------:R-:W-:-:S04]  /*14d40*/  IADD3 R14, P1, R28, R2, RZ ;  /* 0x000000021c0e7210 */ /* 0x000fc80007f3e0ff */
[----:B------:R-:W-:Y:S02]  /*14d50*/  LOP3.LUT R15, R15, 0x20, RZ, 0x3c, !PT ;  /* 0x000000200f0f7812 */ /* 0x000fe400078e3cff */
[----:B------:R-:W-:-:S03]  /*14d60*/  PRMT R9, RZ, 0x7610, R9 ;  /* 0x00007610ff097816 */ /* 0x000fc60000000009 */
[----:B--2---:R0:W-:Y:S02]  /*14d70*/  STS.U16 [R15+0x1900], R16 ;  /* 0x001900100f007388 */ /* 0x0041e40000000400 */
[----:B0-----:R-:W-:-:S05]  /*14d80*/  IMAD.X R15, R29, 0x1, R0, P1 ;  /* 0x000000011d0f7824 */ /* 0x001fca00008e0600 */
[----:B------:R0:W2:Y:S04]  /*14d90*/  @!P0 LDG.E.U16 R9, [R14.64] ;  /* 0x000000060e098981 */ /* 0x0000a8000c1e1500 */
[----:B------:R1:W-:Y:S04]  /*14da0*/  STL [R1+0x950], R28 ;  /* 0x0009501c01007387 */ /* 0x0003e80000100800 */
[----:B-1----:R-:W4:Y:S04]  /*14db0*/  LDL.LU R28, [R1+0x680] ;  /* 0x00068000011c7983 */ /* 0x002f280000300800 */
[----:B------:R1:W-:Y:S04]  /*14dc0*/  STL [R1+0x954], R29 ;  /* 0x0009541d01007387 */ /* 0x0003e80000100800 */
[----:B-1----:R-:W3:Y:S04]  /*14dd0*/  LDL.LU R29, [R1+0x560] ;  /* 0x00056000011d7983 */ /* 0x002ee80000300800 */
[----:B0-----:R-:W0:Y:S04]  /*14de0*/  S2R R15, SR_TID.X ;  /* 0x00000000000f7919 */ /* 0x001e280000002100 */
[----:B--2---:R1:W-:Y:S04]  /*14df0*/  STL [R1+0x10], R9 ;  /* 0x0000100901007387 */ /* 0x0043e80000100800 */
[----:B-1----:R-:W2:Y:S01]  /*14e00*/  LDL.LU R9, [R1+0xdd0] ;  /* 0x000dd00001097983 */ /* 0x002ea20000300800 */
[----:B0-----:R-:W-:-:S05]  /*14e10*/  LOP3.LUT R15, R15, 0x3f, RZ, 0xc0, !PT ;  /* 0x0000003f0f0f7812 */ /* 0x001fca00078ec0ff */
[----:B------:R-:W-:-:S05]  /*14e20*/  IMAD.SHL.U32 R15, R15, 0x2, RZ ;  /* 0x000000020f0f7824 */ /* 0x000fca00078e00ff */
[----:B------:R-:W-:Y:S02]  /*14e30*/  LOP3.LUT R14, R15, 0x20, RZ, 0x3c, !PT ;  /* 0x000000200f0e7812 */ /* 0x000fe400078e3cff */
[----:B------:R-:W0:Y:S01]  /*14e40*/  S2R R15, SR_TID.X ;  /* 0x00000000000f7919 */ /* 0x000e220000002100 */
[----:B------:R-:W-:-:S03]  /*14e50*/  PRMT R17, RZ, 0x7610, R17 ;  /* 0x00007610ff117816 */ /* 0x000fc60000000011 */
[----:B----4-:R-:W-:Y:S04]  /*14e60*/  STL [R1+0x958], R28 ;  /* 0x0009581c01007387 */ /* 0x010fe80000100800 */
[----:B--2---:R1:W-:Y:S02]  /*14e70*/  STS.U16 [R14+0x1b00], R9 ;  /* 0x001b00090e007388 */ /* 0x0043e40000000400 */
[----:B-1----:R-:W-:Y:S02]  /*14e80*/  IADD3 R14, P1, R28, R2, RZ ;  /* 0x000000021c0e7210 */ /* 0x002fe40007f3e0ff */
[----:B0-----:R-:W-:Y:S01]  /*14e90*/  LOP3.LUT R9, R15, 0x3f, RZ, 0xc0, !PT ;  /* 0x0000003f0f097812 */ /* 0x001fe200078ec0ff */
[----:B------:R-:W2:Y:S02]  /*14ea0*/  LDL.LU R28, [R1+0x678] ;  /* 0x00067800011c7983 */ /* 0x000ea40000300800 */
[----:B---3--:R-:W-:-:S05]  /*14eb0*/  IMAD.X R15, R29, 0x1, R0, P1 ;  /* 0x000000011d0f7824 */ /* 0x008fca00008e0600 */
[----:B------:R2:W3:Y:S04]  /*14ec0*/  @!P0 LDG.E.U16 R17, [R14.64] ;  /* 0x000000060e118981 */ /* 0x0004e8000c1e1500 */
[----:B------:R0:W-:Y:S04]  /*14ed0*/  STL [R1+0x95c], R29 ;  /* 0x00095c1d01007387 */ /* 0x0001e80000100800 */
[----:B0-----:R-:W4:Y:S01]  /*14ee0*/  LDL.LU R29, [R1+0x550] ;  /* 0x00055000011d7983 */ /* 0x001f220000300800 */
[----:B--2---:R-:W-:-:S03]  /*14ef0*/  IADD3 R14, P1, R28, R2, RZ ;  /* 0x000000021c0e7210 */ /* 0x004fc60007f3e0ff */
[----:B---3--:R0:W-:Y:S04]  /*14f00*/  STL [R1+0xc], R17 ;  /* 0x00000c1101007387 */ /* 0x0081e80000100800 */
[----:B0-----:R-:W2:Y:S04]  /*14f10*/  LDL.LU R17, [R1+0xdcc] ;  /* 0x000dcc0001117983 */ /* 0x001ea80000300800 */
[----:B------:R0:W-:Y:S01]  /*14f20*/  STL [R1+0x960], R28 ;  /* 0x0009601c01007387 */ /* 0x0001e20000100800 */
[----:B----4-:R-:W-:-:S03]  /*14f30*/  IMAD.X R15, R29, 0x1, R0, P1 ;  /* 0x000000011d0f7824 */ /* 0x010fc600008e0600 */
[----:B0-----:R-:W3:Y:S04]  /*14f40*/  LDL.LU R28, [R1+0x670] ;  /* 0x00067000011c7983 */ /* 0x001ee80000300800 */
[----:B------:R0:W-:Y:S04]  /*14f50*/  STL [R1+0x964], R29 ;  /* 0x0009641d01007387 */ /* 0x0001e80000100800 */
[----:B0-----:R-:W4:Y:S01]  /*14f60*/  LDL.LU R29, [R1+0x540] ;  /* 0x00054000011d7983 */ /* 0x001f220000300800 */
[----:B------:R-:W-:-:S06]  /*14f70*/  PRMT R18, RZ, 0x7610, R18 ;  /* 0x00007610ff127816 */ /* 0x000fcc0000000012 */
[----:B------:R3:W2:Y:S01]  /*14f80*/  @!P0 LDG.E.U16 R18, [R14.64] ;  /* 0x000000060e128981 */ /* 0x0006a2000c1e1500 */
[----:B------:R-:W-:Y:S02]  /*14f90*/  PRMT R19, RZ, 0x7610, R19 ;  /* 0x00007610ff137816 */ /* 0x000fe40000000013 */
[----:B---3--:R-:W-:-:S05]  /*14fa0*/  IADD3 R14, P1, R28, R2, RZ ;  /* 0x000000021c0e7210 */ /* 0x008fca0007f3e0ff */
[----:B----4-:R-:W-:-:S05]  /*14fb0*/  IMAD.X R15, R29, 0x1, R0, P1 ;  /* 0x000000011d0f7824 */ /* 0x010fca00008e0600 */
[----:B------:R-:W3:Y:S04]  /*14fc0*/  @!P0 LDG.E.U16 R19, [R14.64] ;  /* 0x000000060e138981 */ /* 0x000ee8000c1e1500 */
[----:B--2---:R0:W-:Y:S04]  /*14fd0*/  STL [R1+0x8], R18 ;  /* 0x0000081201007387 */ /* 0x0041e80000100800 */
[----:B0-----:R-:W2:Y:S04]  /*14fe0*/  LDL.LU R18, [R1+0xdc8] ;  /* 0x000dc80001127983 */ /* 0x001ea80000300800 */
[----:B------:R0:W-:Y:S04]  /*14ff0*/  STL [R1+0x968], R28 ;  /* 0x0009681c01007387 */ /* 0x0001e80000100800 */
[----:B0-----:R-:W4:Y:S04]  /*15000*/  LDL.LU R28, [R1+0x668] ;  /* 0x00066800011c7983 */ /* 0x001f280000300800 */
[----:B------:R0:W-:Y:S04]  /*15010*/  STL [R1+0x96c], R29 ;  /* 0x00096c1d01007387 */ /* 0x0001e80000100800 */
[----:B0-----:R-:W4:Y:S04]  /*15020*/  LDL.LU R29, [R1+0x530] ;  /* 0x00053000011d7983 */ /* 0x001f280000300800 */
[----:B---3--:R0:W-:Y:S04]  /*15030*/  STL [R1+0x4], R19 ;  /* 0x0000041301007387 */ /* 0x0081e80000100800 */
[----:B0-----:R-:W3:Y:S01]  /*15040*/  LDL.LU R19, [R1+0xdc4] ;  /* 0x000dc40001137983 */ /* 0x001ee20000300800 */
[----:B------:R-:W-:-:S05]  /*15050*/  IMAD.SHL.U32 R9, R9, 0x2, RZ ;  /* 0x0000000209097824 */ /* 0x000fca00078e00ff */
[----:B------:R-:W-:-:S05]  /*15060*/  LOP3.LUT R9, R9, 0x20, RZ, 0x3c, !PT ;  /* 0x0000002009097812 */ /* 0x000fca00078e3cff */
[----:B------:R-:W-:Y:S04]  /*15070*/  STS.U16 [R9+0x1d00], R17 ;  /* 0x001d001109007388 */ /* 0x000fe80000000400 */
[----:B--2---:R-:W-:Y:S01]  /*15080*/  STS.U16 [R9+0x1f00], R18 ;  /* 0x001f001209007388 */ /* 0x004fe20000000400 */
[----:B----4-:R-:W-:-:S05]  /*15090*/  IADD3 R14, P1, R28, R2, RZ ;  /* 0x000000021c0e7210 */ /* 0x010fca0007f3e0ff */
[----:B------:R-:W-:Y:S01]  /*150a0*/  IMAD.X R15, R29, 0x1, R0, P1 ;  /* 0x000000011d0f7824 */ /* 0x000fe200008e0600 */
[----:B---3--:R-:W-:Y:S04]  /*150b0*/  STS.U16 [R9+0x2100], R19 ;  /* 0x0021001309007388 */ /* 0x008fe80000000400 */
[----:B------:R0:W-:Y:S04]  /*150c0*/  STL [R1+0xdc0], R19 ;  /* 0x000dc01301007387 */ /* 0x0001e80000100800 */
[----:B------:R1:W-:Y:S01]  /*150d0*/  STL [R1+0x970], R28 ;  /* 0x0009701c01007387 */ /* 0x0003e20000100800 */
[----:B0-----:R-:W-:-:S03]  /*150e0*/  PRMT R19, RZ, 0x7610, R19 ;  /* 0x00007610ff137816 */ /* 0x001fc60000000013 */
[----:B-1----:R-:W2:Y:S04]  /*150f0*/  LDL.LU R28, [R1+0x660] ;  /* 0x00066000011c7983 */ /* 0x002ea80000300800 */
[----:B------:R0:W-:Y:S04]  /*15100*/  STL [R1+0x974], R29 ;  /* 0x0009741d01007387 */ /* 0x0001e80000100800 */
[----:B------:R2:W3:Y:S04]  /*15110*/  @!P0 LDG.E.U16 R19, [R14.64] ;  /* 0x000000060e138981 */ /* 0x0004e8000c1e1500 */
[----:B0-----:R-:W4:Y:S01]  /*15120*/  LDL.LU R29, [R1+0x520] ;  /* 0x00052000011d7983 */ /* 0x001f220000300800 */
[----:B------:R-:W-:-:S02]  /*15130*/  PRMT R25, RZ, 0x7610, R25 ;  /* 0x00007610ff197816 */ /* 0x000fc40000000019 */
[-C--:B--2---:R-:W-:Y:S01]  /*15140*/  IADD3 R14, P1, R28, R2.reuse, RZ ;  /* 0x000000021c0e7210 */ /* 0x084fe20007f3e0ff */
[----:B---3--:R0:W-:Y:S04]  /*15150*/  STL [R1], R19 ;  /* 0x0000001301007387 */ /* 0x0081e80000100800 */
[----:B----4-:R-:W-:Y:S01]  /*15160*/  IMAD.X R15, R29, 0x1, R0, P1 ;  /* 0x000000011d0f7824 */ /* 0x010fe200008e0600 */
[----:B0-----:R-:W2:Y:S04]  /*15170*/  LDL R19, [R1+0x500] ;  /* 0x0005000001137983 */ /* 0x001ea80000100800 */
[----:B------:R0:W-:Y:S04]  /*15180*/  STL [R1+0x978], R28 ;  /* 0x0009781c01007387 */ /* 0x0001e80000100800 */
[----:B------:R1:W3:Y:S04]  /*15190*/  @!P0 LDG.E.U16 R25, [R14.64] ;  /* 0x000000060e198981 */ /* 0x0002e8000c1e1500 */
[----:B0-----:R-:W4:Y:S04]  /*151a0*/  LDL.LU R28, [R1+0x510] ;  /* 0x00051000011c7983 */ /* 0x001f280000300800 */
[----:B------:R0:W-:Y:S04]  /*151b0*/  STL [R1+0x97c], R29 ;  /* 0x00097c1d01007387 */ /* 0x0001e80000100800 */
[----:B0-----:R-:W2:Y:S04]  /*151c0*/  LDL.LU R29, [R1+0x650] ;  /* 0x00065000011d7983 */ /* 0x001ea80000300800 */
[----:B-1----:R-:W2:Y:S04]  /*151d0*/  LDL R15, [R1+0x658] ;  /* 0x00065800010f7983 */ /* 0x002ea80000100800 */
[----:B----4-:R0:W-:Y:S01]  /*151e0*/  STL [R1+0x980], R28 ;  /* 0x0009801c01007387 */ /* 0x0101e20000100800 */
[----:B--2---:R-:W-:-:S05]  /*151f0*/  IADD3 R14, P1, R15, R2, RZ ;  /* 0x000000020f0e7210 */ /* 0x004fca0007f3e0ff */
[----:B------:R-:W-:Y:S02]  /*15200*/  IMAD.X R15, R28, 0x1, R0, P1 ;  /* 0x000000011c0f7824 */ /* 0x000fe400008e0600 */
[----:B0-----:R-:W2:Y:S01]  /*15210*/  LDL.LU R28, [R1+0x648] ;  /* 0x00064800011c7983 */ /* 0x001ea20000300800 */
[----:B------:R-:W-:-:S03]  /*15220*/  PRMT R27, RZ, 0x7610, R27 ;  /* 0x00007610ff1b7816 */ /* 0x000fc6000000001b */
[----:B------:R0:W-:Y:S04]  /*15230*/  STL [R1+0x984], R29 ;  /* 0x0009841d01007387 */ /* 0x0001e80000100800 */
[----:B------:R1:W4:Y:S01]  /*15240*/  @!P0 LDG.E.U16 R27, [R14.64] ;  /* 0x000000060e1b8981 */ /* 0x000322000c1e1500 */
[----:B------:R-:W-:-:S03]  /*15250*/  PRMT R24, RZ, 0x7610, R24 ;  /* 0x00007610ff187816 */ /* 0x000fc60000000018 */
[----:B------:R-:W-:Y:S01]  /*15260*/  STS.U16 [R9+0x2300], R20 ;  /* 0x0023001409007388 */ /* 0x000fe20000000400 */
[----:B-1----:R-:W-:-:S03]  /*15270*/  IADD3 R14, P1, R29, R2, RZ ;  /* 0x000000021d0e7210 */ /* 0x002fc60007f3e0ff */
[----:B0-----:R-:W3:Y:S02]  /*15280*/  LDL.LU R29, [R1+0x4f0] ;  /* 0x0004f000011d7983 */ /* 0x001ee40000300800 */
[----:B------:R-:W-:Y:S02]  /*15290*/  IMAD.X R15, R19, 0x1, R0, P1 ;  /* 0x00000001130f7824 */ /* 0x000fe400008e0600 */
[----:B------:R-:W-:Y:S04]  /*152a0*/  STS.U16 [R9+0x2500], R21 ;  /* 0x0025001509007388 */ /* 0x000fe80000000400 */
[----:B------:R-:W-:Y:S04]  /*152b0*/  STS.U16 [R9+0x2700], R22 ;  /* 0x0027001609007388 */ /* 0x000fe80000000400 */
[----:B------:R0:W-:Y:S04]  /*152c0*/  STS.U16 [R9+0x2900], R10 ;  /* 0x0029000a09007388 */ /* 0x0001e80000000400 */
[----:B------:R2:W4:Y:S04]  /*152d0*/  @!P0 LDG.E.U16 R24, [R14.64] ;  /* 0x000000060e188981 */ /* 0x000528000c1e1500 */
[----:B------:R-:W4:Y:S04]  /*152e0*/  LDL R19, [R1+0x4d0] ;  /* 0x0004d00001137983 */ /* 0x000f280000100800 */
[----:B0-----:R-:W4:Y:S01]  /*152f0*/  LDL R10, [R1+0x640] ;  /* 0x00064000010a7983 */ /* 0x001f220000100800 */
[----:B--2---:R-:W-:-:S03]  /*15300*/  IADD3 R14, P1, R28, R2, RZ ;  /* 0x000000021c0e7210 */ /* 0x004fc60007f3e0ff */
[----:B------:R0:W-:Y:S04]  /*15310*/  STL [R1+0x988], R28 ;  /* 0x0009881c01007387 */ /* 0x0001e80000100800 */
[----:B0-----:R-:W2:Y:S04]  /*15320*/  LDL.LU R28, [R1+0x4e0] ;  /* 0x0004e000011c7983 */ /* 0x001ea80000300800 */
[----:B------:R-:W0:Y:S01]  /*15330*/  S2R R9, SR_TID.X ;  /* 0x0000000000097919 */ /* 0x000e220000002100 */
[----:B------:R-:W-:Y:S01]  /*15340*/  PRMT R22, RZ, 0x7610, R22 ;  /* 0x00007610ff167816 */ /* 0x000fe20000000016 */
[----:B---3--:R-:W-:-:S02]  /*15350*/  IMAD.X R15, R29, 0x1, R0, P1 ;  /* 0x000000011d0f7824 */ /* 0x008fc400008e0600 */
[----:B------:R1:W-:Y:S04]  /*15360*/  STL [R1+0x98c], R29 ;  /* 0x00098c1d01007387 */ /* 0x0003e80000100800 */
[----:B------:R3:W2:Y:S04]  /*15370*/  @!P0 LDG.E.U16 R22, [R14.64] ;  /* 0x000000060e168981 */ /* 0x0006a8000c1e1500 */
[----:B-1----:R-:W2:Y:S01]  /*15380*/  LDL.LU R29, [R1+0x638] ;  /* 0x00063800011d7983 */ /* 0x002ea20000300800 */
[----:B0-----:R-:W-:-:S05]  /*15390*/  LOP3.LUT R9, R9, 0x3f, RZ, 0xc0, !PT ;  /* 0x0000003f09097812 */ /* 0x001fca00078ec0ff */
[----:B------:R-:W-:Y:S01]  /*153a0*/  IMAD.SHL.U32 R9, R9, 0x2, RZ ;  /* 0x0000000209097824 */ /* 0x000fe200078e00ff */
[----:B----4-:R-:W-:-:S04]  /*153b0*/  IADD3 R10, P1, R10, R2, RZ ;  /* 0x000000020a0a7210 */ /* 0x010fc80007f3e0ff */
[----:B---3--:R-:W-:Y:S02]  /*153c0*/  LOP3.LUT R14, R9, 0x20, RZ, 0x3c, !PT ;  /* 0x00000020090e7812 */ /* 0x008fe400078e3cff */
[----:B------:R-:W3:Y:S04]  /*153d0*/  LDL R9, [R1+0x628] ;  /* 0x0006280001097983 */ /* 0x000ee80000100800 */
[----:B------:R2:W-:Y:S02]  /*153e0*/  STS.U16 [R14+0x2b00], R11 ;  /* 0x002b000b0e007388 */ /* 0x0005e40000000400 */
[----:B--2---:R-:W-:Y:S02]  /*153f0*/  IMAD.X R11, R28, 0x1, R0, P1 ;  /* 0x000000011c0b7824 */ /* 0x004fe400008e0600 */
[----:B------:R0:W-:Y:S04]  /*15400*/  STL [R1+0x990], R28 ;  /* 0x0009901c01007387 */ /* 0x0001e80000100800 */
[----:B0-----:R-:W2:Y:S01]  /*15410*/  LDL.LU R28, [R1+0x630] ;  /* 0x00063000011c7983 */ /* 0x001ea20000300800 */
[----:B------:R-:W-:-:S06]  /*15420*/  PRMT R20, RZ, 0x7610, R20 ;  /* 0x00007610ff147816 */ /* 0x000fcc0000000014 */
[----:B------:R0:W4:Y:S04]  /*15430*/  @!P0 LDG.E.U16 R20, [R10.64] ;  /* 0x000000060a148981 */ /* 0x000128000c1e1500 */
[----:B------:R1:W-:Y:S01]  /*15440*/  STL [R1+0x994], R29 ;  /* 0x0009941d01007387 */ /* 0x0003e20000100800 */
[----:B------:R-:W-:Y:S02]  /*15450*/  PRMT R18, RZ, 0x7610, R18 ;  /* 0x00007610ff127816 */ /* 0x000fe40000000012 */
[-C--:B0-----:R-:W-:Y:S02]  /*15460*/  IADD3 R10, P1, R29, R2.reuse, RZ ;  /* 0x000000021d0a7210 */ /* 0x081fe40007f3e0ff */
[----:B-1----:R-:W3:Y:S03]  /*15470*/  LDL.LU R29, [R1+0x4c0] ;  /* 0x0004c000011d7983 */ /* 0x002ee60000300800 */
[----:B------:R-:W-:Y:S01]  /*15480*/  IMAD.X R11, R19, 0x1, R0, P1 ;  /* 0x00000001130b7824 */ /* 0x000fe200008e0600 */
[----:B------:R0:W-:Y:S04]  /*15490*/  STS.U16 [R14+0x2d00], R12 ;  /* 0x002d000c0e007388 */ /* 0x0001e80000000400 */
[----:B------:R2:W4:Y:S04]  /*154a0*/  @!P0 LDG.E.U16 R18, [R10.64] ;  /* 0x000000060a128981 */ /* 0x000528000c1e1500 */
[----:B0-----:R-:W4:Y:S01]  /*154b0*/  LDL R12, [R1+0x4a0] ;  /* 0x0004a000010c7983 */ /* 0x001f220000100800 */
[----:B--2---:R-:W-:-:S03]  /*154c0*/  IADD3 R10, P1, R28, R2, RZ ;  /* 0x000000021c0a7210 */ /* 0x004fc60007f3e0ff */
[----:B------:R0:W-:Y:S04]  /*154d0*/  STL [R1+0x998], R28 ;  /* 0x0009981c01007387 */ /* 0x0001e80000100800 */
[----:B0-----:R-:W2:Y:S04]  /*154e0*/  LDL.LU R28, [R1+0x4b0] ;  /* 0x0004b000011c7983 */ /* 0x001ea80000300800 */
[----:B------:R-:W-:Y:S01]  /*154f0*/  STS.U16 [R14+0x2f00], R13 ;  /* 0x002f000d0e007388 */ /* 0x000fe20000000400 */
[----:B---3--:R-:W-:-:S03]  /*15500*/  IMAD.X R11, R29, 0x1, R0, P1 ;  /* 0x000000011d0b7824 */ /* 0x008fc600008e0600 */
[----:B------:R0:W-:Y:S04]  /*15510*/  STL [R1+0x99c], R29 ;  /* 0x00099c1d01007387 */ /* 0x0001e80000100800 */
[----:B------:R1:W-:Y:S04]  /*15520*/  STS.U16 [R14+0x3100], R8 ;  /* 0x003100080e007388 */ /* 0x0003e80000000400 */
[----:B0-----:R-:W3:Y:S01]  /*15530*/  LDL.LU R29, [R1+0x620] ;  /* 0x00062000011d7983 */ /* 0x001ee20000300800 */
[----:B-1----:R-:W-:-:S03]  /*15540*/  IADD3 R8, P1, R9, R2, RZ ;  /* 0x0000000209087210 */ /* 0x002fc60007f3e0ff */
[----:B------:R-:W3:Y:S04]  /*15550*/  LDL R15, [R1+0x610] ;  /* 0x00061000010f7983 */ /* 0x000ee80000100800 */
[----:B------:R-:W4:Y:S01]  /*15560*/  LDL R13, [R1+0x470] ;  /* 0x00047000010d7983 */ /* 0x000f220000100800 */
[----:B--2---:R-:W-:-:S03]  /*15570*/  IMAD.X R9, R28, 0x1, R0, P1 ;  /* 0x000000011c097824 */ /* 0x004fc600008e0600 */
[----:B------:R0:W-:Y:S04]  /*15580*/  STL [R1+0x9a0], R28 ;  /* 0x0009a01c01007387 */ /* 0x0001e80000100800 */
[----:B0-----:R-:W2:Y:S01]  /*15590*/  LDL.LU R28, [R1+0x618] ;  /* 0x00061800011c7983 */ /* 0x001ea20000300800 */
[----:B------:R-:W-:-:S06]  /*155a0*/  PRMT R16, RZ, 0x7610, R16 ;  /* 0x00007610ff107816 */ /* 0x000fcc0000000010 */
[----:B------:R0:W2:Y:S02]  /*155b0*/  @!P0 LDG.E.U16 R16, [R10.64] ;  /* 0x000000060a108981 */ /* 0x0000a4000c1e1500 */
[----:B0-----:R-:W-:Y:S02]  /*155c0*/  PRMT R11, RZ, 0x7610, R11 ;  /* 0x00007610ff0b7816 */ /* 0x001fe4000000000b */
[----:B---3--:R0:W-:Y:S04]  /*155d0*/  STL [R1+0x9a4], R29 ;  /* 0x0009a41d01007387 */ /* 0x0081e80000100800 */
[----:B------:R1:W3:Y:S02]  /*155e0*/  @!P0 LDG.E.U16 R11, [R8.64] ;  /* 0x00000006080b8981 */ /* 0x0002e4000c1e1500 */
[----:B-1----:R-:W-:-:S02]  /*155f0*/  IADD3 R8, P1, R29, R2, RZ ;  /* 0x000000021d087210 */ /* 0x002fc40007f3e0ff */
[----:B0-----:R-:W3:Y:S03]  /*15600*/  LDL.LU R29, [R1+0x490] ;  /* 0x00049000011d7983 */ /* 0x001ee60000300800 */
[----:B----4-:R-:W-:Y:S01]  /*15610*/  IMAD.X R9, R12, 0x1, R0, P1 ;  /* 0x000000010c097824 */ /* 0x010fe200008e0600 */
[----:B------:R-:W-:Y:S04]  /*15620*/  STS.U16 [R14+0x3300], R7 ;  /* 0x003300070e007388 */ /* 0x000fe80000000400 */
[----:B------:R-:W4:Y:S04]  /*15630*/  LDL R12, [R1+0x5f8] ;  /* 0x0005f800010c7983 */ /* 0x000f280000100800 */
[----:B------:R2:W-:Y:S02]  /*15640*/  STS.U16 [R14+0x3500], R6 ;  /* 0x003500060e007388 */ /* 0x0005e40000000400 */
[----:B--2---:R-:W-:-:S02]  /*15650*/  IADD3 R6, P1, R28, R2, RZ ;  /* 0x000000021c067210 */ /* 0x004fc40007f3e0ff */
[----:B------:R0:W-:Y:S04]  /*15660*/  STL [R1+0x9a8], R28 ;  /* 0x0009a81c01007387 */ /* 0x0001e80000100800 */
[----:B0-----:R-:W2:Y:S01]  /*15670*/  LDL.LU R28, [R1+0x480] ;  /* 0x00048000011c7983 */ /* 0x001ea20000300800 */
[----:B------:R-:W-:-:S06]  /*15680*/  PRMT R10, RZ, 0x7610, R10 ;  /* 0x00007610ff0a7816 */ /* 0x000fcc000000000a */
[----:B------:R0:W4:Y:S02]  /*15690*/  @!P0 LDG.E.U16 R10, [R8.64] ;  /* 0x00000006080a8981 */ /* 0x000124000c1e1500 */
[----:B0-----:R-:W-:Y:S01]  /*156a0*/  PRMT R9, RZ, 0x7610, R9 ;  /* 0x00007610ff097816 */ /* 0x001fe20000000009 */
[----:B---3--:R-:W-:Y:S01]  /*156b0*/  IMAD.X R7, R29, 0x1, R0, P1 ;  /* 0x000000011d077824 */ /* 0x008fe200008e0600 */
[----:B------:R0:W-:Y:S04]  /*156c0*/  STL [R1+0x9ac], R29 ;  /* 0x0009ac1d01007387 */ /* 0x0001e80000100800 */
[----:B------:R1:W3:Y:S04]  /*156d0*/  @!P0 LDG.E.U16 R9, [R6.64] ;  /* 0x0000000606098981 */ /* 0x0002e8000c1e1500 */
[----:B0-----:R-:W3:Y:S01]  /*156e0*/  LDL.LU R29, [R1+0x608] ;  /* 0x00060800011d7983 */ /* 0x001ee20000300800 */
[----:B-1----:R-:W-:-:S05]  /*156f0*/  IADD3 R6, P1, R15, R2, RZ ;  /* 0x000000020f067210 */ /* 0x002fca0007f3e0ff */
[----:B--2---:R-:W-:Y:S01]  /*15700*/  IMAD.X R7, R28, 0x1, R0, P1 ;  /* 0x000000011c077824 */ /* 0x004fe200008e0600 */
[----:B------:R0:W-:Y:S04]  /*15710*/  STL [R1+0x9b0], R28 ;  /* 0x0009b01c01007387 */ /* 0x0001e80000100800 */
[----:B0-----:R-:W2:Y:S01]  /*15720*/  LDL.LU R28, [R1+0x600] ;  /* 0x00060000011c7983 */ /* 0x001ea20000300800 */
[----:B------:R-:W-:-:S03]  /*15730*/  PRMT R8, RZ, 0x7610, R8 ;  /* 0x00007610ff087816 */ /* 0x000fc60000000008 */
[----:B------:R-:W-:Y:S04]  /*15740*/  STS.U16 [R14+0x3700], R5 ;  /* 0x003700050e007388 */ /* 0x000fe80000000400 */
[----:B------:R3:W-:Y:S04]  /*15750*/  STS.U16 [R14+0x3900], R4 ;  /* 0x003900040e007388 */ /* 0x0007e80000000400 */
[----:B------:R0:W4:Y:S01]  /*15760*/  @!P0 LDG.E.U16 R8, [R6.64] ;  /* 0x0000000606088981 */ /* 0x000122000c1e1500 */
[----:B---3--:R-:W-:-:S03]  /*15770*/  IADD3 R4, P1, R29, R2, RZ ;  /* 0x000000021d047210 */ /* 0x008fc60007f3e0ff */
[----:B------:R1:W-:Y:S01]  /*15780*/  STL [R1+0x9b4], R29 ;  /* 0x0009b41d01007387 */ /* 0x0003e20000100800 */
[----:B0-----:R-:W-:Y:S01]  /*15790*/  PRMT R7, RZ, 0x7610, R7 ;  /* 0x00007610ff077816 */ /* 0x001fe20000000007 */
[----:B------:R-:W-:-:S05]  /*157a0*/  IMAD.X R5, R13, 0x1, R0, P1 ;  /* 0x000000010d057824 */ /* 0x000fca00008e0600 */
[----:B------:R2:W3:Y:S04]  /*157b0*/  @!P0 LDG.E.U16 R7, [R4.64] ;  /* 0x0000000604078981 */ /* 0x0004e8000c1e1500 */
[----:B-1----:R-:W3:Y:S04]  /*157c0*/  LDL.LU R29, [R1+0x460] ;  /* 0x00046000011d7983 */ /* 0x002ee80000300800 */
[----:B------:R-:W4:Y:S01]  /*157d0*/  LDL.LU R15, [R1+0x14] ;  /* 0x00001400010f7983 */ /* 0x000f220000300800 */
[----:B--2---:R-:W-:-:S03]  /*157e0*/  IADD3 R4, P1, R28, R2, RZ ;  /* 0x000000021c047210 */ /* 0x004fc60007f3e0ff */
[----:B------:R0:W-:Y:S04]  /*157f0*/  STL [R1+0x9b8], R28 ;  /* 0x0009b81c01007387 */ /* 0x0001e80000100800 */
[----:B0-----:R-:W2:Y:S01]  /*15800*/  LDL.LU R28, [R1+0x450] ;  /* 0x00045000011c7983 */ /* 0x001ea20000300800 */
[----:B------:R-:W-:Y:S01]  /*15810*/  PRMT R6, RZ, 0x7610, R6 ;  /* 0x00007610ff067816 */ /* 0x000fe20000000006 */
[--C-:B---3--:R-:W-:Y:S01]  /*15820*/  IMAD.X R5, R29, 0x1, R0.reuse, P1 ;  /* 0x000000011d057824 */ /* 0x108fe200008e0600 */
[----:B----4-:R-:W-:Y:S01]  /*15830*/  IADD3 R12, P1, R12, R2, RZ ;  /* 0x000000020c0c7210 */ /* 0x010fe20007f3e0ff */
[----:B------:R0:W-:Y:S04]  /*15840*/  STL [R1+0x9bc], R29 ;  /* 0x0009bc1d01007387 */ /* 0x0001e80000100800 */
[----:B------:R1:W3:Y:S04]  /*15850*/  @!P0 LDG.E.U16 R6, [R4.64] ;  /* 0x0000000604068981 */ /* 0x0002e8000c1e1500 */
[----:B0-----:R-:W4:Y:S01]  /*15860*/  LDL.LU R29, [R1+0x5f0] ;  /* 0x0005f000011d7983 */ /* 0x001f220000300800 */
[----:B-1----:R-:W-:Y:S01]  /*15870*/  PRMT R5, RZ, 0x7610, R5 ;  /* 0x00007610ff057816 */ /* 0x002fe20000000005 */
[----:B--2---:R-:W-:-:S02]  /*15880*/  IMAD.X R13, R28, 0x1, R0, P1 ;  /* 0x000000011c0d7824 */ /* 0x004fc400008e0600 */
[----:B------:R0:W-:Y:S04]  /*15890*/  STL [R1+0x9c0], R28 ;  /* 0x0009c01c01007387 */ /* 0x0001e80000100800 */
[----:B------:R1:W2:Y:S04]  /*158a0*/  @!P0 LDG.E.U16 R5, [R12.64] ;  /* 0x000000060c058981 */ /* 0x0002a8000c1e1500 */
[----:B0-----:R-:W2:Y:S04]  /*158b0*/  LDL.LU R28, [R1+0x5e8] ;  /* 0x0005e800011c7983 */ /* 0x001ea80000300800 */
[----:B-1----:R-:W2:Y:S01]  /*158c0*/  LDL R13, [R1+0x440] ;  /* 0x00044000010d7983 */ /* 0x002ea20000100800 */
[----:B------:R-:W-:-:S03]  /*158d0*/  PRMT R4, RZ, 0x7610, R4 ;  /* 0x00007610ff047816 */ /* 0x000fc60000000004 */
[----:B------:R-:W-:Y:S04]  /*158e0*/  STS.U16 [R14+0x3b00], R3 ;  /* 0x003b00030e007388 */ /* 0x000fe80000000400 */
[----:B------:R-:W-:Y:S04]  /*158f0*/  STS.U16 [R14+0x3d00], R23 ;  /* 0x003d00170e007388 */ /* 0x000fe80000000400 */
[----:B------:R0:W-:Y:S04]  /*15900*/  STS.U16 [R14+0x3f00], R26 ;  /* 0x003f001a0e007388 */ /* 0x0001e80000000400 */
[----:B0-----:R-:W3:Y:S01]  /*15910*/  LDL R14, [R1+0x5e0] ;  /* 0x0005e000010e7983 */ /* 0x001ee20000100800 */
[----:B----4-:R-:W-:-:S03]  /*15920*/  IADD3 R12, P1, R29, R2, RZ ;  /* 0x000000021d0c7210 */ /* 0x010fc60007f3e0ff */
[----:B------:R0:W-:Y:S04]  /*15930*/  STL [R1+0x9c4], R29 ;  /* 0x0009c41d01007387 */ /* 0x0001e80000100800 */
[----:B0-----:R-:W4:Y:S01]  /*15940*/  LDL.LU R29, [R1+0x430] ;  /* 0x00043000011d7983 */ /* 0x001f220000300800 */
[----:B--2---:R-:W-:-:S05]  /*15950*/  IMAD.X R13, R13, 0x1, R0, P1 ;  /* 0x000000010d0d7824 */ /* 0x004fca00008e0600 */
[----:B------:R0:W2:Y:S04]  /*15960*/  @!P0 LDG.E.U16 R4, [R12.64] ;  /* 0x000000060c048981 */ /* 0x0000a8000c1e1500 */
[----:B0-----:R-:W2:Y:S01]  /*15970*/  LDL.LU R13, [R1+0x18] ;  /* 0x00001800010d7983 */ /* 0x001ea20000300800 */
[----:B------:R-:W-:-:S03]  /*15980*/  IADD3 R12, P1, R28, R2, RZ ;  /* 0x000000021c0c7210 */ /* 0x000fc60007f3e0ff */
[----:B------:R0:W-:Y:S04]  /*15990*/  STL [R1+0x9c8], R28 ;  /* 0x0009c81c01007387 */ /* 0x0001e80000100800 */
[----:B0-----:R-:W3:Y:S04]  /*159a0*/  LDL.LU R28, [R1+0x420] ;  /* 0x00042000011c7983 */ /* 0x001ee80000300800 */
[----:B------:R-:W0:Y:S01]  /*159b0*/  S2R R19, SR_TID.X ;  /* 0x0000000000137919 */ /* 0x000e220000002100 */
[----:B------:R-:W-:Y:S02]  /*159c0*/  PRMT R3, RZ, 0x7610, R3 ;  /* 0x00007610ff037816 */ /* 0x000fe40000000003 */
[----:B0-----:R-:W-:-:S05]  /*159d0*/  LOP3.LUT R19, R19, 0x3f, RZ, 0xc0, !PT ;  /* 0x0000003f13137812 */ /* 0x001fca00078ec0ff */
[----:B------:R-:W-:-:S05]  /*159e0*/  IMAD.SHL.U32 R19, R19, 0x2, RZ ;  /* 0x0000000213137824 */ /* 0x000fca00078e00ff */
[----:B------:R-:W-:Y:S01]  /*159f0*/  LOP3.LUT R19, R19, 0x30, RZ, 0x3c, !PT ;  /* 0x0000003013137812 */ /* 0x000fe200078e3cff */
[----:B----4-:R-:W-:Y:S04]  /*15a00*/  STL [R1+0x9cc], R29 ;  /* 0x0009cc1d01007387 */ /* 0x010fe80000100800 */
[----:B--2---:R0:W-:Y:S04]  /*15a10*/  STS.U16 [R19+0x180], R13 ;  /* 0x0001800d13007388 */ /* 0x0041e80000000400 */
[----:B------:R1:W-:Y:S01]  /*15a20*/  STS.U16 [R19+0x380], R15 ;  /* 0x0003800f13007388 */ /* 0x0003e20000000400 */
[----:B0-----:R-:W-:Y:S01]  /*15a30*/  IMAD.X R13, R29, 0x1, R0, P1 ;  /* 0x000000011d0d7824 */ /* 0x001fe200008e0600 */
[----:B---3--:R-:W-:-:S02]  /*15a40*/  IADD3 R14, P1, R14, R2, RZ ;  /* 0x000000020e0e7210 */ /* 0x008fc40007f3e0ff */
[----:B------:R-:W2:Y:S04]  /*15a50*/  LDL.LU R29, [R1+0x5d8] ;  /* 0x0005d800011d7983 */ /* 0x000ea80000300800 */
[----:B------:R0:W3:Y:S01]  /*15a60*/  @!P0 LDG.E.U16 R3, [R12.64] ;  /* 0x000000060c038981 */ /* 0x0000e2000c1e1500 */
[----:B-1----:R-:W-:-:S03]  /*15a70*/  IMAD.X R15, R28, 0x1, R0, P1 ;  /* 0x000000011c0f7824 */ /* 0x002fc600008e0600 */
[----:B------:R1:W-:Y:S01]  /*15a80*/  STL [R1+0x9d0], R28 ;  /* 0x0009d01c01007387 */ /* 0x0003e20000100800 */
[----:B0-----:R-:W-:-:S03]  /*15a90*/  PRMT R12, RZ, 0x7610, R12 ;  /* 0x00007610ff0c7816 */ /* 0x001fc6000000000c */
[----:B-1----:R-:W4:Y:S04]  /*15aa0*/  LDL.LU R28, [R1+0x5d0] ;  /* 0x0005d000011c7983 */ /* 0x002f280000300800 */
[----:B------:R0:W2:Y:S04]  /*15ab0*/  @!P0 LDG.E.U16 R12, [R14.64] ;  /* 0x000000060e0c8981 */ /* 0x0000a8000c1e1500 */
[----:B0-----:R-:W2:Y:S04]  /*15ac0*/  LDL.LU R15, [R1+0x10] ;  /* 0x00001000010f7983 */ /* 0x001ea80000300800 */
[----:B--2---:R0:W-:Y:S04]  /*15ad0*/  STS.U16 [R19+0x580], R15 ;  /* 0x0005800f13007388 */ /* 0x0041e80000000400 */
[----:B0-----:R-:W2:Y:S01]  /*15ae0*/  LDL R15, [R1+0x410] ;  /* 0x00041000010f7983 */ /* 0x001ea20000100800 */
[----:B------:R-:W-:-:S02]  /*15af0*/  IADD3 R14, P1, R29, R2, RZ ;  /* 0x000000021d0e7210 */ /* 0x000fc40007f3e0ff */
[----:B------:R-:W-:Y:S01]  /*15b00*/  PRMT R13, RZ, 0x7610, R13 ;  /* 0x00007610ff0d7816 */ /* 0x000fe2000000000d */
[----:B------:R0:W-:Y:S04]  /*15b10*/  STL [R1+0x9d4], R29 ;  /* 0x0009d41d01007387 */ /* 0x0001e80000100800 */
[----:B0-----:R-:W3:Y:S01]  /*15b20*/  LDL.LU R29, [R1+0x400] ;  /* 0x00040000011d7983 */ /* 0x001ee20000300800 */
[----:B--2---:R-:W-:-:S05]  /*15b30*/  IMAD.X R15, R15, 0x1, R0, P1 ;  /* 0x000000010f0f7824 */ /* 0x004fca00008e0600 */
[----:B------:R0:W2:Y:S04]  /*15b40*/  @!P0 LDG.E.U16 R13, [R14.64] ;  /* 0x000000060e0d8981 */ /* 0x0000a8000c1e1500 */
[----:B0-----:R-:W2:Y:S01]  /*15b50*/  LDL.LU R15, [R1+0xc] ;  /* 0x00000c00010f7983 */ /* 0x001ea20000300800 */
[----:B----4-:R-:W-:Y:S02]  /*15b60*/  IADD3 R14, P1, R28, R2, RZ ;  /* 0x000000021c0e7210 */ /* 0x010fe40007f3e0ff */
[----:B------:R-:W-:Y:S01]  /*15b70*/  PRMT R17, RZ, 0x7610, R17 ;  /* 0x00007610ff117816 */ /* 0x000fe20000000011 */
[----:B------:R0:W-:Y:S04]  /*15b80*/  STL [R1+0x9d8], R28 ;  /* 0x0009d81c01007387 */ /* 0x0001e80000100800 */
[----:B0-----:R-:W4:Y:S04]  /*15b90*/  LDL.LU R28, [R1+0x3f0] ;  /* 0x0003f000011c7983 */ /* 0x001f280000300800 */
[----:B---3--:R-:W-:Y:S04]  /*15ba0*/  STL [R1+0x9dc], R29 ;  /* 0x0009dc1d01007387 */ /* 0x008fe80000100800 */
[----:B--2---:R0:W-:Y:S02]  /*15bb0*/  STS.U16 [R19+0x780], R15 ;  /* 0x0007800f13007388 */ /* 0x0041e40000000400 */
[----:B0-----:R-:W-:-:S02]  /*15bc0*/  IMAD.X R15, R29, 0x1, R0, P1 ;  /* 0x000000011d0f7824 */ /* 0x001fc400008e0600 */
[----:B------:R-:W2:Y:S04]  /*15bd0*/  LDL.LU R29, [R1+0x5c0] ;  /* 0x0005c000011d7983 */ /* 0x000ea80000300800 */
[----:B------:R0:W3:Y:S04]  /*15be0*/  @!P0 LDG.E.U16 R17, [R14.64] ;  /* 0x000000060e118981 */ /* 0x0000e8000c1e1500 */
[----:B0-----:R-:W2:Y:S04]  /*15bf0*/  LDL.LU R14, [R1+0x8] ;  /* 0x00000800010e7983 */ /* 0x001ea80000300800 */
[----:B------:R-:W3:Y:S04]  /*15c00*/  LDL R15, [R1+0x5c8] ;  /* 0x0005c800010f7983 */ /* 0x000ee80000100800 */
[----:B--2---:R0:W-:Y:S04]  /*15c10*/  STS.U16 [R19+0x980], R14 ;  /* 0x0009800e13007388 */ /* 0x0041e80000000400 */
[----:B0-----:R-:W2:Y:S01]  /*15c20*/  LDL.LU R19, [R1+0xdc0] ;  /* 0x000dc00001137983 */ /* 0x001ea20000300800 */
[----:B---3--:R-:W-:-:S05]  /*15c30*/  IADD3 R14, P1, R15, R2, RZ ;  /* 0x000000020f0e7210 */ /* 0x008fca0007f3e0ff */
[----:B----4-:R-:W-:Y:S01]  /*15c40*/  IMAD.X R15, R28, 0x1, R0, P1 ;  /* 0x000000011c0f7824 */ /* 0x010fe200008e0600 */
[----:B------:R0:W-:Y:S04]  /*15c50*/  STL [R1+0x9e0], R28 ;  /* 0x0009e01c01007387 */ /* 0x0001e80000100800 */
[----:B0-----:R-:W3:Y:S01]  /*15c60*/  LDL.LU R28, [R1+0x5b8] ;  /* 0x0005b800011c7983 */ /* 0x001ee20000300800 */
[----:B--2---:R-:W-:-:S06]  /*15c70*/  PRMT R19, RZ, 0x7610, R19 ;  /* 0x00007610ff137816 */ /* 0x004fcc0000000013 */
[----:B------:R0:W2:Y:S04]  /*15c80*/  @!P0 LDG.E.U16 R19, [R14.64] ;  /* 0x000000060e138981 */ /* 0x0000a8000c1e1500 */
[----:B0-----:R-:W0:Y:S02]  /*15c90*/  S2R R15, SR_TID.X ;  /* 0x00000000000f7919 */ /* 0x001e240000002100 */
[----:B0-----:R-:W-:-:S05]  /*15ca0*/  LOP3.LUT R15, R15, 0x3f, RZ, 0xc0, !PT ;  /* 0x0000003f0f0f7812 */ /* 0x001fca00078ec0ff */
[----:B------:R-:W-:-:S05]  /*15cb0*/  IMAD.SHL.U32 R15, R15, 0x2, RZ ;  /* 0x000000020f0f7824 */ /* 0x000fca00078e00ff */
[----:B------:R-:W-:Y:S02]  /*15cc0*/  LOP3.LUT R14, R15, 0x30, RZ, 0x3c, !PT ;  /* 0x000000300f0e7812 */ /* 0x000fe400078e3cff */
[----:B------:R-:W4:Y:S04]  /*15cd0*/  LDL.LU R15, [R1+0x4] ;  /* 0x00000400010f7983 */ /* 0x000f280000300800 */
[----:B----4-:R0:W-:Y:S04]  /*15ce0*/  STS.U16 [R14+0xb80], R15 ;  /* 0x000b800f0e007388 */ /* 0x0101e80000000400 */
[----:B0-----:R-:W4:Y:S01]  /*15cf0*/  LDL R15, [R1+0x3e0] ;  /* 0x0003e000010f7983 */ /* 0x001f220000100800 */
[----:B------:R-:W-:-:S02]  /*15d00*/  IADD3 R14, P1, R29, R2, RZ ;  /* 0x000000021d0e7210 */ /* 0x000fc40007f3e0ff */
[----:B------:R-:W-:Y:S01]  /*15d10*/  PRMT R21, RZ, 0x7610, R21 ;  /* 0x00007610ff157816 */ /* 0x000fe20000000015 */
[----:B------:R0:W-:Y:S04]  /*15d20*/  STL [R1+0x9e4], R29 ;  /* 0x0009e41d01007387 */ /* 0x0001e80000100800 */
[----:B0-----:R-:W2:Y:S01]  /*15d30*/  LDL.LU R29, [R1+0x3d0] ;  /* 0x0003d000011d7983 */ /* 0x001ea20000300800 */
[----:B----4-:R-:W-:-:S05]  /*15d40*/  IMAD.X R15, R15, 0x1, R0, P1 ;  /* 0x000000010f0f7824 */ /* 0x010fca00008e0600 */
[----:B------:R0:W4:Y:S04]  /*15d50*/  @!P0 LDG.E.U16 R21, [R14.64] ;  /* 0x000000060e158981 */ /* 0x000128000c1e1500 */
[----:B0-----:R-:W0:Y:S02]  /*15d60*/  S2R R15, SR_TID.X ;  /* 0x00000000000f7919 */ /* 0x001e240000002100 */
[----:B0-----:R-:W-:-:S05]  /*15d70*/  LOP3.LUT R15, R15, 0x3f, RZ, 0xc0, !PT ;  /* 0x0000003f0f0f7812 */ /* 0x001fca00078ec0ff */
[----:B------:R-:W-:-:S05]  /*15d80*/  IMAD.SHL.U32 R15, R15, 0x2, RZ ;  /* 0x000000020f0f7824 */ /* 0x000fca00078e00ff */
[----:B------:R-:W-:Y:S02]  /*15d90*/  LOP3.LUT R14, R15, 0x30, RZ, 0x3c, !PT ;  /* 0x000000300f0e7812 */ /* 0x000fe400078e3cff */
[----:B------:R-:W2:Y:S01]  /*15da0*/  LDL.LU R15, [R1] ;  /* 0x00000000010f7983 */ /* 0x000ea20000300800 */
[----:B------:R-:W-:-:S03]  /*15db0*/  PRMT R23, RZ, 0x7610, R23 ;  /* 0x00007610ff177816 */ /* 0x000fc60000000017 */
[----:B---3--:R-:W-:Y:S04]  /*15dc0*/  STL [R1+0x9e8], R28 ;  /* 0x0009e81c01007387 */ /* 0x008fe80000100800 */
[----:B--2---:R0:W-:Y:S02]  /*15dd0*/  STS.U16 [R14+0xd80], R15 ;  /* 0x000d800f0e007388 */ /* 0x0041e40000000400 */
[----:B0-----:R-:W-:Y:S02]  /*15de0*/  IADD3 R14, P1, R28, R2, RZ ;  /* 0x000000021c0e7210 */ /* 0x001fe40007f3e0ff */
[----:B------:R-:W2:Y:S03]  /*15df0*/  LDL.LU R28, [R1+0x3c0] ;  /* 0x0003c000011c7983 */ /* 0x000ea60000300800 */
[----:B------:R-:W-:-:S05]  /*15e00*/  IMAD.X R15, R29, 0x1, R0, P1 ;  /* 0x000000011d0f7824 */ /* 0x000fca00008e0600 */
[----:B------:R0:W3:Y:S04]  /*15e10*/  @!P0 LDG.E.U16 R23, [R14.64] ;  /* 0x000000060e178981 */ /* 0x0000e8000c1e1500 */
[----:B0-----:R-:W0:Y:S04]  /*15e20*/  S2R R15, SR_TID.X ;  /* 0x00000000000f7919 */ /* 0x001e280000002100 */
[----:B------:R1:W-:Y:S04]  /*15e30*/  STL [R1+0x9ec], R29 ;  /* 0x0009ec1d01007387 */ /* 0x0003e80000100800 */
[----:B-1----:R-:W2:Y:S01]  /*15e40*/  LDL.LU R29, [R1+0x5a8] ;  /* 0x0005a800011d7983 */ /* 0x002ea20000300800 */
[----:B0-----:R-:W-:-:S05]  /*15e50*/  LOP3.LUT R15, R15, 0x3f, RZ, 0xc0, !PT ;  /* 0x0000003f0f0f7812 */ /* 0x001fca00078ec0ff */
[----:B------:R-:W-:-:S05]  /*15e60*/  IMAD.SHL.U32 R15, R15, 0x2, RZ ;  /* 0x000000020f0f7824 */ /* 0x000fca00078e00ff */
[----:B------:R-:W-:Y:S02]  /*15e70*/  LOP3.LUT R14, R15, 0x30, RZ, 0x3c, !PT ;  /* 0x000000300f0e7812 */ /* 0x000fe400078e3cff */
[----:B------:R-:W2:Y:S04]  /*15e80*/  LDL R15, [R1+0x5b0] ;  /* 0x0005b000010f7983 */ /* 0x000ea80000100800 */
[----:B------:R0:W-:Y:S02]  /*15e90*/  STS.U16 [R14+0xf80], R25 ;  /* 0x000f80190e007388 */ /* 0x0001e40000000400 */
[----:B0-----:R-:W-:Y:S02]  /*15ea0*/  PRMT R25, RZ, 0x7610, R25 ;  /* 0x00007610ff197816 */ /* 0x001fe40000000019 */
[----:B--2---:R-:W-:-:S05]  /*15eb0*/  IADD3 R14, P1, R15, R2, RZ ;  /* 0x000000020f0e7210 */ /* 0x004fca0007f3e0ff */
[----:B------:R-:W-:-:S05]  /*15ec0*/  IMAD.X R15, R28, 0x1, R0, P1 ;  /* 0x000000011c0f7824 */ /* 0x000fca00008e0600 */
[----:B------:R0:W2:Y:S04]  /*15ed0*/  @!P0 LDG.E.U16 R25, [R14.64] ;  /* 0x000000060e198981 */ /* 0x0000a8000c1e1500 */
[----:B0-----:R-:W0:Y:S02]  /*15ee0*/  S2R R15, SR_TID.X ;  /* 0x00000000000f7919 */ /* 0x001e240000002100 */
[----:B0-----:R-:W-:-:S05]  /*15ef0*/  LOP3.LUT R15, R15, 0x3f, RZ, 0xc0, !PT ;  /* 0x0000003f0f0f7812 */ /* 0x001fca00078ec0ff */
[----:B------:R-:W-:-:S05]  /*15f00*/  IMAD.SHL.U32 R15, R15, 0x2, RZ ;  /* 0x000000020f0f7824 */ /* 0x000fca00078e00ff */
[----:B------:R-:W-:Y:S02]  /*15f10*/  LOP3.LUT R14, R15, 0x30, RZ, 0x3c, !PT ;  /* 0x000000300f0e7812 */ /* 0x000fe400078e3cff */
[----:B------:R-:W0:Y:S04]  /*15f20*/  S2R R15, SR_TID.X ;  /* 0x00000000000f7919 */ /* 0x000e280000002100 */
[----:B------:R1:W-:Y:S04]  /*15f30*/  STL [R1+0xa20], R28 ;  /* 0x000a201c01007387 */ /* 0x0003e80000100800 */
[----:B------:R0:W-:Y:S04]  /*15f40*/  STS.U16 [R14+0x1180], R27 ;  /* 0x0011801b0e007388 */ /* 0x0001e80000000400 */
[----:B-1----:R-:W2:Y:S01]  /*15f50*/  LDL.LU R28, [R1+0x690] ;  /* 0x00069000011c7983 */ /* 0x002ea20000300800 */
[----:B0-----:R-:W-:-:S03]  /*15f60*/  LOP3.LUT R27, R15, 0x3f, RZ, 0xc0, !PT ;  /* 0x0000003f0f1b7812 */ /* 0x001fc600078ec0ff */
[----:B------:R-:W2:Y:S01]  /*15f70*/  LDL R15, [R1+0x3b0] ;  /* 0x0003b000010f7983 */ /* 0x000ea20000100800 */
[----:B------:R-:W-:-:S03]  /*15f80*/  IADD3 R14, P1, R29, R2, RZ ;  /* 0x000000021d0e7210 */ /* 0x000fc60007f3e0ff */
[----:B------:R0:W-:Y:S04]  /*15f90*/  STL [R1+0xa28], R29 ;  /* 0x000a281d01007387 */ /* 0x0001e80000100800 */
[----:B0-----:R-:W3:Y:S01]  /*15fa0*/  LDL.LU R29, [R1+0x20] ;  /* 0x00002000011d7983 */ /* 0x001ee20000300800 */
[----:B------:R-:W-:Y:S01]  /*15fb0*/  PRMT R26, RZ, 0x7610, R26 ;  /* 0x00007610ff1a7816 */ /* 0x000fe2000000001a */
[----:B------:R-:W-:-:S05]  /*15fc0*/  IMAD.SHL.U32 R27, R27, 0x2, RZ ;  /* 0x000000021b1b7824 */ /* 0x000fca00078e00ff */
[----:B------:R-:W-:Y:S01]  /*15fd0*/  LOP3.LUT R27, R27, 0x30, RZ, 0x3c, !PT ;  /* 0x000000301b1b7812 */ /* 0x000fe200078e3cff */
[----:B------:R-:W-:Y:S04]  /*15fe0*/  STL [R1+0xa24], R2 ;  /* 0x000a240201007387 */ /* 0x000fe80000100800 */
[----:B------:R0:W-:Y:S01]  /*15ff0*/  STL [R1+0xa2c], R0 ;  /* 0x000a2c0001007387 */ /* 0x0001e20000100800 */
[----:B--2---:R-:W-:-:S03]  /*16000*/  IMAD.X R15, R15, 0x1, R0, P1 ;  /* 0x000000010f0f7824 */ /* 0x004fc600008e0600 */
[----:B0-----:R-:W2:Y:S04]  /*16010*/  LDL R0, [R1+0x94] ;  /* 0x0000940001007983 */ /* 0x001ea80000100800 */
[----:B------:R-:W2:Y:S04]  /*16020*/  @!P0 LDG.E.U16 R26, [R14.64] ;  /* 0x000000060e1a8981 */ /* 0x000ea8000c1e1500 */
[----:B---3--:R-:W-:Y:S04]  /*16030*/  STS.U16 [R27+0x3f80], R29 ;  /* 0x003f801d1b007388 */ /* 0x008fe80000000400 */
[----:B------:R-:W-:Y:S04]  /*16040*/  STS.U16 [R27+0x1380], R24 ;  /* 0x001380181b007388 */ /* 0x000fe80000000400 */
[----:B------:R-:W-:Y:S04]  /*16050*/  STS.U16 [R27+0x1580], R22 ;  /* 0x001580161b007388 */ /* 0x000fe80000000400 */
[----:B------:R-:W-:Y:S04]  /*16060*/  STS.U16 [R27+0x1780], R20 ;  /* 0x001780141b007388 */ /* 0x000fe80000000400 */
[----:B------:R-:W-:Y:S04]  /*16070*/  STS.U16 [R27+0x1980], R18 ;  /* 0x001980121b007388 */ /* 0x000fe80000000400 */
[----:B------:R-:W-:Y:S04]  /*16080*/  STS.U16 [R27+0x1b80], R16 ;  /* 0x001b80101b007388 */ /* 0x000fe80000000400 */
[----:B------:R0:W-:Y:S04]  /*16090*/  STS.U16 [R27+0x1d80], R11 ;  /* 0x001d800b1b007388 */ /* 0x0001e80000000400 */
[----:B0-----:R-:W3:Y:S04]  /*160a0*/  LDL R11, [R1+0x6a4] ;  /* 0x0006a400010b7983 */ /* 0x001ee80000100800 */
[----:B------:R-:W-:Y:S04]  /*160b0*/  STS.U16 [R27+0x1f80], R10 ;  /* 0x001f800a1b007388 */ /* 0x000fe80000000400 */
[----:B------:R-:W-:Y:S04]  /*160c0*/  STS.U16 [R27+0x2180], R9 ;  /* 0x002180091b007388 */ /* 0x000fe80000000400 */
[----:B------:R-:W-:Y:S04]  /*160d0*/  STS.U16 [R27+0x2380], R8 ;  /* 0x002380081b007388 */ /* 0x000fe80000000400 */
[----:B------:R0:W-:Y:S04]  /*160e0*/  STS.U16 [R27+0x2580], R7 ;  /* 0x002580071b007388 */ /* 0x0001e80000000400 */
[----:B------:R-:W-:Y:S04]  /*160f0*/  STS.U16 [R27+0x2780], R6 ;  /* 0x002780061b007388 */ /* 0x000fe80000000400 */
[----:B------:R-:W-:Y:S04]  /*16100*/  STS.U16 [R27+0x2980], R5 ;  /* 0x002980051b007388 */ /* 0x000fe80000000400 */
[----:B------:R-:W-:Y:S04]  /*16110*/  STS.U16 [R27+0x2b80], R4 ;  /* 0x002b80041b007388 */ /* 0x000fe80000000400 */
[----:B------:R-:W-:Y:S04]  /*16120*/  STS.U16 [R27+0x2d80], R3 ;  /* 0x002d80031b007388 */ /* 0x000fe80000000400 */
[----:B------:R-:W-:Y:S04]  /*16130*/  STS.U16 [R27+0x2f80], R12 ;  /* 0x002f800c1b007388 */ /* 0x000fe80000000400 */
[----:B------:R-:W-:Y:S04]  /*16140*/  STS.U16 [R27+0x3180], R13 ;  /* 0x0031800d1b007388 */ /* 0x000fe80000000400 */
[----:B------:R-:W-:Y:S04]  /*16150*/  STS.U16 [R27+0x3380], R17 ;  /* 0x003380111b007388 */ /* 0x000fe80000000400 */
[----:B------:R-:W-:Y:S04]  /*16160*/  STS.U16 [R27+0x3580], R19 ;  /* 0x003580131b007388 */ /* 0x000fe80000000400 */
[----:B----4-:R-:W-:Y:S04]  /*16170*/  STS.U16 [R27+0x3780], R21 ;  /* 0x003780151b007388 */ /* 0x010fe80000000400 */
[----:B------:R-:W-:Y:S04]  /*16180*/  STS.U16 [R27+0x3980], R23 ;  /* 0x003980171b007388 */ /* 0x000fe80000000400 */
[----:B------:R-:W-:Y:S04]  /*16190*/  STS.U16 [R27+0x3b80], R25 ;  /* 0x003b80191b007388 */ /* 0x000fe80000000400 */
[----:B0-----:R-:W4:Y:S04]  /*161a0*/  LDL R7, [R1+0x6a8] ;  /* 0x0006a80001077983 */ /* 0x001f280000100800 */
[----:B------:R-:W-:Y:S04]  /*161b0*/  STL [R1+0xd98], R28 ;  /* 0x000d981c01007387 */ /* 0x000fe80000100800 */
[----:B--2---:R-:W-:Y:S04]  /*161c0*/  STS.U16 [R27+0x3d80], R26 ;  /* 0x003d801a1b007388 */ /* 0x004fe80000000400 */
[----:B------:R-:W-:Y:S06]  /*161d0*/  BAR.SYNC.DEFER_BLOCKING 0x0 ;  /* 0x0000000000007b1d */ /* 0x000fec0000010000 */
[----:B------:R-:W-:Y:S04]  /*161e0*/  LDSM.16.M88.4 R20, [R0] ;  /* 0x000000000014783b */ /* 0x000fe80000000200 */
[----:B------:R-:W-:Y:S04]  /*161f0*/  LDSM.16.M88.4 R24, [R0+0x400] ;  /* 0x000400000018783b */ /* 0x000fe80000000200 */
[----:B---3--:R-:W-:Y:S04]  /*16200*/  STL [R1+0xd9c], R11 ;  /* 0x000d9c0b01007387 */ /* 0x008fe80000100800 */
[----:B------:R0:W1:Y:S04]  /*16210*/  LDSM.16.MT88.4 R16, [R11+0x4000] ;  /* 0x004000000b10783b */ /* 0x0000680000004200 */
[----:B------:R-:W2:Y:S04]  /*16220*/  LDL.LU.64 R8, [R1+0x280] ;  /* 0x0002800001087983 */ /* 0x000ea80000300a00 */
[----:B0-----:R-:W3:Y:S04]  /*16230*/  LDL.LU.64 R10, [R1+0x288] ;  /* 0x00028800010a7983 */ /* 0x001ee80000300a00 */
[----:B----4-:R-:W0:Y:S04]  /*16240*/  LDSM.16.MT88.4 R12, [R7+0x4000] ;  /* 0x00400000070c783b */ /* 0x010e280000004200 */
[----:B------:R-:W-:Y:S04]  /*16250*/  LDSM.16.MT88.4 R4, [R7+0x4400] ;  /* 0x004400000704783b */ /* 0x000fe80000004200 */
[----:B---3--:R-:W-:Y:S04]  /*16260*/  STL.64 [R1+0xda8], R10 ;  /* 0x000da80a01007387 */ /* 0x008fe80000100a00 */
[----:B--2---:R2:W-:Y:S04]  /*16270*/  STL.64 [R1+0xda0], R8 ;  /* 0x000da00801007387 */ /* 0x0045e80000100a00 */
[----:B--2---:R-:W2:Y:S04]  /*16280*/  LDL.LU.64 R8, [R1+0x210] ;  /* 0x0002100001087983 */ /* 0x004ea80000300a00 */
[----:B------:R-:W3:Y:S04]  /*16290*/  LDL.LU.64 R10, [R1+0x218] ;  /* 0x00021800010a7983 */ /* 0x000ee80000300a00 */
[----:B---3--:R-:W-:Y:S04]  /*162a0*/  STL.64 [R1+0xdb8], R10 ;  /* 0x000db80a01007387 */ /* 0x008fe80000100a00 */
[----:B--2---:R2:W-:Y:S04]  /*162b0*/  STL.64 [R1+0xdb0], R8 ;  /* 0x000db00801007387 */ /* 0x0045e80000100a00 */
[----:B--2---:R-:W1:Y:S04]  /*162c0*/  LDL.LU.64 R8, [R1+0x290] ;  /* 0x0002900001087983 */ /* 0x004e680000300a00 */
[----:B------:R-:W1:Y:S02]  /*162d0*/  LDL.LU.64 R10, [R1+0x298] ;  /* 0x00029800010a7983 */ /* 0x000e640000300a00 */
[-C--:B-1----:R-:W-:Y:S11]  /*162e0*/  HMMA.16816.F32 R8, R16, R20.reuse, R8 ;  /* 0x000000141008723c */ /* 0x082ff60000001808 */
[----:B------:R-:W-:Y:S11]  /*162f0*/  @!UPT UIADD3 URZ, URZ, URZ, URZ ;  /* 0x0000003f3f3ff290 */ /* 0x000ff6000fffe03f */
[----:B------:R-:W-:Y:S01]  /*16300*/  @!UPT UIADD3 URZ, URZ, URZ, URZ ;  /* 0x0000003f3f3ff290 */ /* 0x000fe2000fffe03f */
[----:B------:R-:W-:Y:S04]  /*16310*/  STL.64 [R1+0x20], R8 ;  /* 0x0000200801007387 */ /* 0x000fe80000100a00 */
[----:B------:R1:W-:Y:S04]  /*16320*/  STL.64 [R1+0x28], R10 ;  /* 0x0000280a01007387 */ /* 0x0003e80000100a00 */
[----:B-1----:R-:W0:Y:S04]  /*16330*/  LDL.LU.64 R10, [R1+0xdb8] ;  /* 0x000db800010a7983 */ /* 0x002e280000300a00 */
[----:B------:R-:W0:Y:S02]  /*16340*/  LDL.LU.64 R8, [R1+0xdb0] ;  /* 0x000db00001087983 */ /* 0x000e240000300a00 */
[----:B0-----:R-:W-:Y:S11]  /*16350*/  HMMA.16816.F32 R8, R12, R20, R8 ;  /* 0x000000140c08723c */ /* 0x001ff60000001808 */
[----:B------:R-:W-:Y:S11]  /*16360*/  @!UPT UIADD3 URZ, URZ, URZ, URZ ;  /* 0x0000003f3f3ff290 */ /* 0x000ff6000fffe03f */
[----:B------:R-:W-:Y:S01]  /*16370*/  @!UPT UIADD3 URZ, URZ, URZ, URZ ;  /* 0x0000003f3f3ff290 */ /* 0x000fe2000fffe03f */
[----:B------:R0:W-:Y:S01]  /*16380*/  STL.64 [R1], R8 ;  /* 0x0000000801007387 */ /* 0x0001e20000100a00 */
[----:B------:R-:W-:Y:S02]  /*16390*/  IMAD.MOV.U32 R28, RZ, RZ, R10 ;  /* 0x000000ffff1c7224 */ /* 0x000fe400078e000a */
[----:B------:R-:W-:Y:S02]  /*163a0*/  IMAD.MOV.U32 R29, RZ, RZ, R11 ;  /* 0x000000ffff1d7224 */ /* 0x000fe400078e000b */
[----:B------:R-:W2:Y:S04]  /*163b0*/  LDL.LU.64 R10, [R1+0xda8] ;  /* 0x000da800010a7983 */ /* 0x000ea80000300a00 */
[----:B0-----:R-:W2:Y:S04]  /*163c0*/  LDL.LU.64 R8, [R1+0xda0] ;  /* 0x000da00001087983 */ /* 0x001ea80000300a00 */
[----:B------:R0:W-:Y:S04]  /*163d0*/  STL.64 [R1+0xd80], R22 ;  /* 0x000d801601007387 */ /* 0x0001e80000100a00 */
[----:B------:R-:W3:Y:S04]  /*163e0*/  LDL.LU.64 R20, [R1+0x200] ;  /* 0x0002000001147983 */ /* 0x000ee80000300a00 */
[----:B0-----:R-:W3:Y:S01]  /*163f0*/  LDL.LU.64 R22, [R1+0x208] ;  /* 0x0002080001167983 */ /* 0x001ee20000300a00 */
[-C--:B--2---:R-:W-:Y:S11]  /*16400*/  HMMA.16816.F32 R8, R16, R24.reuse, R8 ;  /* 0x000000181008723c */ /* 0x084ff60000001808 */
[----:B------:R-:W-:Y:S11]  /*16410*/  @!UPT UIADD3 URZ, URZ, URZ, URZ ;  /* 0x0000003f3f3ff290 */ /* 0x000ff6000fffe03f */
[----:B------:R-:W-:Y:S01]  /*16420*/  @!UPT UIADD3 URZ, URZ, URZ, URZ ;  /* 0x0000003f3f3ff290 */ /* 0x000fe2000fffe03f */
[----:B------:R-:W-:Y:S04]  /*16430*/  STL.64 [R1+0x40], R8 ;  /* 0x0000400801007387 */ /* 0x000fe80000100a00 */
[----:B------:R0:W-:Y:S04]  /*16440*/  STL.64 [R1+0x48], R10 ;  /* 0x0000480a01007387 */ /* 0x0001e80000100a00 */
[----:B0-----:R-:W2:Y:S01]  /*16450*/  LDL.LU R11, [R1+0xd9c] ;  /* 0x000d9c00010b7983 */ /* 0x001ea20000300800 */
[----:B---3--:R-:W-:Y:S11]  /*16460*/  HMMA.16816.F32 R20, R12, R24, R20 ;  /* 0x000000180c14723c */ /* 0x008ff60000001814 */
[----:B------:R-:W-:Y:S11]  /*16470*/  @!UPT UIADD3 URZ, URZ, URZ, URZ ;  /* 0x0000003f3f3ff290 */ /* 0x000ff6000fffe03f */
[----:B------:R-:W-:Y:S01]  /*16480*/  @!UPT UIADD3 URZ, URZ, URZ, URZ ;  /* 0x0000003f3f3ff290 */ /* 0x000fe2000fffe03f */
[----:B------:R-:W-:Y:S04]  /*16490*/  STL.64 [R1+0x30], R20 ;  /* 0x0000301401007387 */ /* 0x000fe80000100a00 */
[----:B------:R-:W-:Y:S04]  /*164a0*/  STL.64 [R1+0x38], R22 ;  /* 0x0000381601007387 */ /* 0x000fe80000100a00 */
[----:B------:R-:W0:Y:S02]  /*164b0*/  LDSM.16.M88.4 R20, [R0+0x800] ;  /* 0x000800000014783b */ /* 0x000e240000000200 */
[----:B0-----:R-:W-:-:S02]  /*164c0*/  IMAD.MOV.U32 R2, RZ, RZ, R23 ;  /* 0x000000ffff027224 */ /* 0x001fc400078e0017 */
[----:B------:R-:W-:-:S03]  /*164d0*/  IMAD.MOV.U32 R3, RZ, RZ, R22 ;  /* 0x000000ffff037224 */ /* 0x000fc600078e0016 */
[----:B------:R-:W-:Y:S04]  /*164e0*/  STL [R1+0xd3c], R2 ;  /* 0x000d3c0201007387 */ /* 0x000fe80000100800 */
[----:B------:R-:W-:Y:S04]  /*164f0*/  STL [R1+0xd38], R3 ;  /* 0x000d380301007387 */ /* 0x000fe80000100800 */
[----:B--2---:R-:W0:Y:S04]  /*16500*/  LDSM.16.MT88.4 R8, [R11+0x4400] ;  /* 0x004400000b08783b */ /* 0x004e280000004200 */
[----:B0-----:R-:W-:Y:S04]  /*16510*/  STL.64 [R1+0xd90], R10 ;  /* 0x000d900a01007387 */ /* 0x001fe80000100a00 */
[----:B------:R0:W-:Y:S04]  /*16520*/  STL.64 [R1+0xd88], R8 ;  /* 0x000d880801007387 */ /* 0x0001e80000100a00 */
[----:B0-----:R-:W2:Y:S04]  /*16530*/  LDL.LU.64 R8, [R1+0x270] ;  /* 0x0002700001087983 */ /* 0x001ea80000300a00 */
[----:B------:R-:W2:Y:S04]  /*16540*/  LDL.LU.64 R10, [R1+0x278] ;  /* 0x00027800010a7983 */ /* 0x000ea80000300a00 */
[----:B------:R-:W-:Y:S04]  /*16550*/  STL.64 [R1+0xd78], R6 ;  /* 0x000d780601007387 */ /* 0x000fe80000100a00 */
[----:B------:R0:W-:Y:S04]  /*16560*/  STL.64 [R1+0xd70], R4 ;  /* 0x000d700401007387 */ /* 0x0001e80000100a00 */
[----:B0-----:R-:W3:Y:S04]  /*16570*/  LDL.LU R4, [R1+0x20] ;  /* 0x0000200001047983 */ /* 0x001ee80000300800 */
[----:B------:R-:W3:Y:S04]  /*16580*/  LDL.LU R5, [R1+0x24] ;  /* 0x0000240001057983 */ /* 0x000ee80000300800 */
[----:B------:R-:W3:Y:S04]  /*16590*/  LDL.LU R6, [R1+0x28] ;  /* 0x0000280001067983 */ /* 0x000ee80000300800 */
[----:B------:R-:W3:Y:S01]  /*165a0*/  LDL.LU R7, [R1+0x2c] ;  /* 0x00002c0001077983 */ /* 0x000ee20000300800 */
[----:B--2---:R-:W-:Y:S11]  /*165b0*/  HMMA.16816.F32 R8, R16, R20, R8 ;  /* 0x000000141008723c */ /* 0x004ff60000001808 */
[----:B------:R-:W-:Y:S11]  /*165c0*/  @!UPT UIADD3 URZ, URZ, URZ, URZ ;  /* 0x0000003f3f3ff290 */ /* 0x000ff6000fffe03f */
[----:B------:R-:W-:Y:S01]  /*165d0*/  @!UPT UIADD3 URZ, URZ, URZ, URZ ;  /* 0x0000003f3f3ff290 */ /* 0x000fe2000fffe03f */
[----:B------:R0:W-:Y:S01]  /*165e0*/  STL.64 [R1+0x80], R8 ;  /* 0x0000800801007387 */ /* 0x0001e20000100a00 */
[----:B------:R-:W-:Y:S02]  /*165f0*/  IMAD.MOV.U32 R25, RZ, RZ, R10 ;  /* 0x000000ffff197224 */ /* 0x000fe400078e000a */
[----:B------:R-:W-:Y:S01]  /*16600*/  IMAD.MOV.U32 R24, RZ, RZ, R11 ;  /* 0x000000ffff187224 */ /* 0x000fe200078e000b */
[----:B0-----:R-:W2:Y:S04]  /*16610*/  LDL.LU.64 R8, [R1+0x1f0] ;  /* 0x0001f00001087983 */ /* 0x001ea80000300a00 */
[----:B------:R-:W2:Y:S04]  /*16620*/  LDL.LU.64 R10, [R1+0x1f8] ;  /* 0x0001f800010a7983 */ /* 0x000ea80000300a00 */
[----:B------:R0:W-:Y:S04]  /*16630*/  STL.64 [R1+0xd68], R18 ;  /* 0x000d681201007387 */ /* 0x0001e80000100a00 */
[----:B------:R1:W-:Y:S01]  /*16640*/  STL.64 [R1+0xd60], R16 ;  /* 0x000d601001007387 */ /* 0x0003e20000100a00 */
[----:B0-----:R-:W-:-:S03]  /*16650*/  IMAD.MOV.U32 R18, RZ, RZ, R28 ;  /* 0x000000ffff127224 */ /* 0x001fc600078e001c */
[----:B-1----:R-:W4:Y:S04]  /*16660*/  LDL.LU R16, [R1] ;  /* 0x0000000001107983 */ /* 0x002f280000300800 */
[----:B------:R-:W4:Y:S04]  /*16670*/  LDL.LU R17, [R1+0x4] ;  /* 0x0000040001117983 */ /* 0x000f280000300800 */
[----:B------:R-:W3:Y:S04]  /*16680*/  LDL.LU R28, [R1+0xd98] ;  /* 0x000d9800011c7983 */ /* 0x000ee80000300800 */
[----:B------:R-:W-:Y:S04]  /*16690*/  STL.64 [R1+0xd48], R26 ;  /* 0x000d481a01007387 */ /* 0x000fe80000100a00 */
[----:B------:R0:W-:Y:S04]  /*166a0*/  STL.64 [R1+0xd40], R24 ;  /* 0x000d401801007387 */ /* 0x0001e80000100a00 */
[----:B0-----:R-:W3:Y:S04]  /*166b0*/  LDL.LU.64 R24, [R1+0x1e0] ;  /* 0x0001e00001187983 */ /* 0x001ee80000300a00 */
[----:B------:R-:W3:Y:S01]  /*166c0*/  LDL.LU.64 R26, [R1+0x1e8] ;  /* 0x0001e800011a7983 */ /* 0x000ee20000300a00 */
[----:B--2---:R-:W-:Y:S11]  /*166d0*/  HMMA.16816.F32 R20, R12, R20, R8 ;  /* 0x000000140c14723c */ /* 0x004ff60000001808 */
[----:B------:R-:W-:Y:S11]  /*166e0*/  @!UPT UIADD3 URZ, URZ, URZ, URZ ;  /* 0x0000003f3f3ff290 */ /* 0x000ff6000fffe03f */
[----:B------:R-:W-:Y:S02]  /*166f0*/  @!UPT UIADD3 URZ, URZ, URZ, URZ ;  /* 0x0000003f3f3ff290 */ /* 0x000fe4000fffe03f */
[----:B------:R-:W-:Y:S02]  /*16700*/  IMAD.MOV.U32 R2, RZ, RZ, R22 ;  /* 0x000000ffff027224 */ /* 0x000fe400078e0016 */
[----:B------:R-:W-:Y:S01]  /*16710*/  IMAD.MOV.U32 R3, RZ, RZ, R23 ;  /* 0x000000ffff037224 */ /* 0x000fe200078e0017 */
[----:B---3--:R-:W-:Y:S04]  /*16720*/  STL.64 [R1+0xd58], R26 ;  /* 0x000d581a01007387 */ /* 0x008fe80000100a00 */
[----:B------:R0:W-:Y:S04]  /*16730*/  STL.64 [R1+0xd50], R24 ;  /* 0x000d501801007387 */ /* 0x0001e80000100a00 */
[----:B0-----:R-:W2:Y:S04]  /*16740*/  LDL.LU.64 R24, [R1+0x260] ;  /* 0x0002600001187983 */ /* 0x001ea80000300a00 */
[----:B------:R-:W2:Y:S04]  /*16750*/  LDL.LU.64 R26, [R1+0x268] ;  /* 0x00026800011a7983 */ /* 0x000ea80000300a00 */
[----:B------:R-:W3:Y:S04]  /*16760*/  LDL.LU.64 R10, [R1+0xd90] ;  /* 0x000d9000010a7983 */ /* 0x000ee80000300a00 */
[----:B------:R-:W3:Y:S04]  /*16770*/  LDL.LU.64 R8, [R1+0xd88] ;  /* 0x000d880001087983 */ /* 0x000ee80000300a00 */
[----:B------:R-:W-:Y:S04]  /*16780*/  STL.64 [R1+0x70], R20 ;  /* 0x0000701401007387 */ /* 0x000fe80000100a00 */
[----:B------:R-:W3:Y:S02]  /*16790*/  LDL.LU.64 R22, [R1+0xd80] ;  /* 0x000d800001167983 */ /* 0x000ee40000300a00 */
[----:B---3--:R-:W-:Y:S11]  /*167a0*/  HMMA.16816.F32 R4, R8, R22, R4 ;  /* 0x000000160804723c */ /* 0x008ff60000001804 */
[----:B------:R-:W-:Y:S11]  /*167b0*/  @!UPT UIADD3 URZ, URZ, URZ, URZ ;  /* 0x0000003f3f3ff290 */ /* 0x000ff6000fffe03f */
[----:B------:R-:W-:Y:S01]  /*167c0*/  @!UPT UIADD3 URZ, URZ, URZ, URZ ;  /* 0x0000003f3f3ff290 */ /* 0x000fe2000fffe03f */
[----:B------:R-:W-:Y:S04]  /*167d0*/  STL.64 [R1+0x290], R4 ;  /* 0x0002900401007387 */ /* 0x000fe80000100a00 */
[----:B------:R0:W-:Y:S04]  /*167e0*/  STL.64 [R1+0x298], R6 ;  /* 0x0002980601007387 */ /* 0x0001e80000100a00 */
[----:B0-----:R-:W4:Y:S04]  /*167f0*/  LDL.LU.64 R6, [R1+0xd78] ;  /* 0x000d780001067983 */ /* 0x001f280000300a00 */
[----:B------:R-:W4:Y:S01]  /*16800*/  LDL.LU.64 R4, [R1+0xd70] ;  /* 0x000d700001047983 */ /* 0x000f220000300a00 */
[----:B------:R-:W-:-:S07]  /*16810*/  IMAD.MOV.U32 R19, RZ, RZ, R29 ;  /* 0x000000ffff137224 */ /* 0x000fce00078e001d */
[----:B----4-:R-:W-:Y:S01]  /*16820*/  HMMA.16816.F32 R20, R4, R22, R16 ;  /* 0x000000160414723c */ /* 0x010fe20000001810 */
[----:B------:R-:W2:Y:S04]  /*16830*/  LDL.LU.64 R18, [R1+0xd68] ;  /* 0x000d680001127983 */ /* 0x000ea80000300a00 */
[----:B------:R-:W2:Y:S11]  /*16840*/  LDL.LU.64 R16, [R1+0xd60] ;  /* 0x000d600001107983 */ /* 0x000eb60000300a00 */
[----:B------:R-:W-:Y:S07]  /*16850*/  @!UPT UIADD3 URZ, URZ, URZ, URZ ;  /* 0x0000003f3f3ff290 */ /* 0x000fee000fffe03f */
[----:B------:R-:W-:Y:S04]  /*16860*/  STL.64 [R1+0x210], R20 ;  /* 0x0002101401007387 */ /* 0x000fe80000100a00 */
[----:B------:R-:W-:Y:S04]  /*16870*/  STL.64 [R1+0x218], R22 ;  /* 0x0002181601007387 */ /* 0x000fe80000100a00 */
[----:B------:R-:W2:Y:S02]  /*16880*/  LDSM.16.M88.4 R20, [R0+0xc00] ;  /* 0x000c00000014783b */ /* 0x000ea40000000200 */
[----:B--2---:R-:W-:Y:S11]  /*16890*/  HMMA.16816.F32 R24, R16, R20, R24 ;  /* 0x000000141018723c */ /* 0x004ff60000001818 */
[----:B------:R-:W-:Y:S11]  /*168a0*/  @!UPT UIADD3 URZ, URZ, URZ, URZ ;  /* 0x0000003f3f3ff290 */ /* 0x000ff6000fffe03f */
[----:B------:R-:W-:Y:S01]  /*168b0*/  @!UPT UIADD3 URZ, URZ, URZ, URZ ;  /* 0x0000003f3f3ff290 */ /* 0x000fe2000fffe03f */
[----:B------:R-:W-:Y:S01]  /*168c0*/  STL.64 [R1+0x60], R24 ;  /* 0x0000601801007387 */ /* 0x000fe20000100a00 */
[----:B------:R-:W-:-:S03]  /*168d0*/  IMAD.MOV.U32 R29, RZ, RZ, R27 ;  /* 0x000000ffff1d7224 */ /* 0x000fc600078e001b */
[----:B------:R0:W-:Y:S04]  /*168e0*/  STL [R1+0x68], R26 ;  /* 0x0000681a01007387 */ /* 0x0001e80000100800 */
[----:B0-----:R-:W2:Y:S04]  /*168f0*/  LDL.LU.64 R26, [R1+0xd58] ;  /* 0x000d5800011a7983 */ /* 0x001ea80000300a00 */
[----:B------:R-:W2:Y:S02]  /*16900*/  LDL.LU.64 R24, [R1+0xd50] ;  /* 0x000d500001187983 */ /* 0x000ea40000300a00 */
[----:B--2---:R-:W-:Y:S11]  /*16910*/  HMMA.16816.F32 R24, R12, R20, R24 ;  /* 0x000000140c18723c */ /* 0x004ff60000001818 */
[----:B------:R-:W-:Y:S11]  /*16920*/  @!UPT UIADD3 URZ, URZ, URZ, URZ ;  /* 0x0000003f3f3ff290 */ /* 0x000ff6000fffe03f */
[----:B------:R-:W-:Y:S01]  /*16930*/  @!UPT UIADD3 URZ, URZ, URZ, URZ ;  /* 0x0000003f3f3ff290 */ /* 0x000fe2000fffe03f */
[----:B------:R-:W-:Y:S04]  /*16940*/  STL.64 [R1+0x50], R24 ;  /* 0x0000501801007387 */ /* 0x000fe80000100a00 */
[----:B------:R0:W-:Y:S04]  /*16950*/  STL.64 [R1+0x58], R26 ;  /* 0x0000581a01007387 */ /* 0x0001e80000100a00 */
[----:B0-----:R-:W2:Y:S04]  /*16960*/  LDL.LU.64 R26, [R1+0xd48] ;  /* 0x000d4800011a7983 */ /* 0x001ea80000300a00 */
[----:B------:R-:W3:Y:S04]  /*16970*/  LDL.LU.64 R24, [R1+0xd40] ;  /* 0x000d400001187983 */ /* 0x000ee80000300a00 */
[----:B------:R-:W-:Y:S04]  /*16980*/  STL.64 [R1+0xd30], R14 ;  /* 0x000d300e01007387 */ /* 0x000fe80000100a00 */
[----:B------:R0:W-:Y:S04]  /*16990*/  STL.64 [R1+0xd28], R12 ;  /* 0x000d280c01007387 */ /* 0x0001e80000100a00 */
[----:B0-----:R-:W2:Y:S04]  /*169a0*/  LDL.LU R12, [R1+0x40] ;  /* 0x00004000010c7983 */ /* 0x001ea80000300800 */
[----:B------:R-:W2:Y:S04]  /*169b0*/  LDL.LU R13, [R1+0x44] ;  /* 0x00004400010d7983 */ /* 0x000ea80000300800 */
[----:B------:R-:W2:Y:S04]  /*169c0*/  LDL.LU R14, [R1+0x48] ;  /* 0x00004800010e7983 */ /* 0x000ea80000300800 */
[----:B------:R-:W2:Y:S04]  /*169d0*/  LDL.LU R15, [R1+0x4c] ;  /* 0x00004c00010f7983 */ /* 0x000ea80000300800 */
[----:B------:R2:W-:Y:S02]  /*169e0*/  STL.64 [R1+0xcf0], R22 ;  /* 0x000cf01601007387 */ /* 0x0005e40000100a00 */
[----:B--2---:R-:W-:Y:S02]  /*169f0*/  HMMA.16816.F32 R20, R8, R26, R12 ;  /* 0x0000001a0814723c */ /* 0x004fe4000000180c */
[----:B------:R-:W2:Y:S04]  /*16a00*/  LDL.LU.64 R12, [R1+0x250] ;  /* 0x00025000010c7983 */ /* 0x000ea80000300a00 */
[----:B------:R-:W2:Y:S11]  /*16a10*/  LDL.LU.64 R14, [R1+0x258] ;  /* 0x00025800010e7983 */ /* 0x000eb60000300a00 */
[----:B------:R-:W-:Y:S06]  /*16a20*/  @!UPT UIADD3 URZ, URZ, URZ, URZ ;  /* 0x0000003f3f3ff290 */ /* 0x000fec000fffe03f */
[----:B------:R-:W-:Y:S04]  /*16a30*/  STL.64 [R1+0x280], R20 ;  /* 0x0002801401007387 */ /* 0x000fe80000100a00 */
[----:B------:R-:W-:Y:S04]  /*16a40*/  STL.64 [R1+0x288], R22 ;  /* 0x0002881601007387 */ /* 0x000fe80000100a00 */
[----:B------:R-:W-:Y:S04]  /*16a50*/  STL.64 [R1+0xd10], R10 ;  /* 0x000d100a01007387 */ /* 0x000fe80000100a00 */
[----:B------:R0:W-:Y:S04]  /*16a60*/  STL.64 [R1+0xd08], R8 ;  /* 0x000d080801007387 */ /* 0x0001e80000100a00 */
[----:B0-----:R-:W4:Y:S04]  /*16a70*/  LDL.LU R8, [R1+0x30] ;  /* 0x0000300001087983 */ /* 0x001f280000300800 */
[----:B------:R-:W4:Y:S04]  /*16a80*/  LDL.LU R9, [R1+0x34] ;  /* 0x0000340001097983 */ /* 0x000f280000300800 */
[----:B------:R-:W4:Y:S04]  /*16a90*/  LDL.LU R10, [R1+0x38] ;  /* 0x00003800010a7983 */ /* 0x000f280000300800 */
[----:B------:R-:W4:Y:S04]  /*16aa0*/  LDL.LU R11, [R1+0x3c] ;  /* 0x00003c00010b7983 */ /* 0x000f280000300800 */
[----:B------:R-:W2:Y:S04]  /*16ab0*/  LDL.LU R20, [R1+0x70] ;  /* 0x0000700001147983 */ /* 0x000ea80000300800 */
[----:B------:R-:W2:Y:S01]  /*16ac0*/  LDL.LU R21, [R1+0x74] ;  /* 0x0000740001157983 */ /* 0x000ea20000300800 */
[----:B------:R-:W-:-:S02]  /*16ad0*/  IMAD.MOV.U32 R22, RZ, RZ, R2 ;  /* 0x000000ffff167224 */ /* 0x000fc400078e0002 */
[----:B------:R-:W-:Y:S01]  /*16ae0*/  IMAD.MOV.U32 R23, RZ, RZ, R3 ;  /* 0x000000ffff177224 */ /* 0x000fe200078e0003 */
[----:B------:R-:W3:Y:S04]  /*16af0*/  LDL.LU R2, [R1+0xd3c] ;  /* 0x000d3c0001027983 */ /* 0x000ee80000300800 */
[----:B------:R-:W3:Y:S04]  /*16b00*/  LDL.LU R3, [R1+0xd38] ;  /* 0x000d380001037983 */ /* 0x000ee80000300800 */
[----:B------:R-:W-:Y:S04]  /*16b10*/  STL.64 [R1+0xd00], R22 ;  /* 0x000d001601007387 */ /* 0x000fe80000100a00 */
[----:B--2---:R0:W-:Y:S04]  /*16b20*/  STL.64 [R1+0xcf8], R20 ;  /* 0x000cf81401007387 */ /* 0x0041e80000100a00 */
[----:B0-----:R-:W2:Y:S04]  /*16b30*/  LDL.LU R20, [R1+0x80] ;  /* 0x0000800001147983 */ /* 0x001ea80000300800 */
[----:B------:R-:W2:Y:S01]  /*16b40*/  LDL.LU R21, [R1+0x84] ;  /* 0x0000840001157983 */ /* 0x000ea20000300800 */
[----:B----4-:R-:W-:Y:S01]  /*16b50*/  HMMA.16816.F32 R8, R4, R26, R8 ;  /* 0x0000001a0408723c */ /* 0x010fe20000001808 */
[----:B---3--:R-:W-:-:S02]  /*16b60*/  IMAD.MOV.U32 R22, RZ, RZ, R25 ;  /* 0x000000ffff167224 */ /* 0x008fc400078e0019 */
[----:B------:R-:W-:-:S05]  /*16b70*/  IMAD.MOV.U32 R23, RZ, RZ, R24 ;  /* 0x000000ffff177224 */ /* 0x000fca00078e0018 */
[----:B------:R-:W-:Y:S04]  /*16b80*/  STL.64 [R1+0xd20], R22 ;  /* 0x000d201601007387 */ /* 0x000fe80000100a00 */
[----:B--2---:R0:W-:Y:S04]  /*16b90*/  STL.64 [R1+0xd18], R20 ;  /* 0x000d181401007387 */ /* 0x0041e80000100a00 */
[----:B0-----:R-:W2:Y:S04]  /*16ba0*/  LDL.LU.64 R20, [R1+0x1d0] ;  /* 0x0001d00001147983 */ /* 0x001ea80000300a00 */
[----:B------:R-:W2:Y:S04]  /*16bb0*/  LDL.LU.64 R22, [R1+0x1d8] ;  /* 0x0001d80001167983 */ /* 0x000ea80000300a00 */
[----:B------:R-:W-:Y:S04]  /*16bc0*/  STL.64 [R1+0x200], R8 ;  /* 0x0002000801007387 */ /* 0x000fe80000100a00 */
[----:B------:R-:W-:Y:S04]  /*16bd0*/  STL.64 [R1+0x208], R10 ;  /* 0x0002080a01007387 */ /* 0x000fe80000100a00 */
[----:B------:R-:W0:Y:S02]  /*16be0*/  LDSM.16.M88.4 R8, [R0+0x1000] ;  /* 0x001000000008783b */ /* 0x000e240000000200 */
[----:B0-----:R-:W-:Y:S02]  /*16bf0*/  HMMA.16816.F32 R12, R16, R8, R12 ;  /* 0x00000008100c723c */ /* 0x001fe4000000180c */
[----:B------:R-:W-:Y:S11]  /*16c00*/  STL.64 [R1+0x8], R10 ;  /* 0x0000080a01007387 */ /* 0x000ff60000100a00 */
[----:B------:R-:W-:Y:S11]  /*16c10*/  @!UPT UIADD3 URZ, URZ, URZ, URZ ;  /* 0x0000003f3f3ff290 */ /* 0x000ff6000fffe03f */
[----:B------:R-:W-:Y:S02]  /*16c20*/  IMAD.MOV.U32 R25, RZ, RZ, R14 ;  /* 0x000000ffff197224 */ /* 0x000fe400078e000e */
[----:B------:R-:W-:Y:S02]  /*16c30*/  IMAD.MOV.U32 R24, RZ, RZ, R15 ;  /* 0x000000ffff187224 */ /* 0x000fe400078e000f */
[----:B------:R-:W-:Y:S01]  /*16c40*/  IMAD.MOV.U32 R27, RZ, RZ, R12 ;  /* 0x000000ffff1b7224 */ /* 0x000fe200078e000c */
[----:B------:R-:W2:Y:S01]  /*16c50*/  LDL.LU.64 R14, [R1+0xd30] ;  /* 0x000d3000010e7983 */ /* 0x000ea20000300a00 */
[----:B------:R-:W-:-:S03]  /*16c60*/  IMAD.MOV.U32 R26, RZ, RZ, R13 ;  /* 0x000000ffff1a7224 */ /* 0x000fc600078e000d */
[----:B------:R-:W2:Y:S04]  /*16c70*/  LDL.LU.64 R12, [R1+0xd28] ;  /* 0x000d2800010c7983 */ /* 0x000ea80000300a00 */
[----:B------:R-:W-:Y:S04]  /*16c80*/  STL.64 [R1+0xcb8], R26 ;  /* 0x000cb81a01007387 */ /* 0x000fe80000100a00 */
[----:B------:R0:W-:Y:S04]  /*16c90*/  STL.64 [R1+0xcb0], R24 ;  /* 0x000cb01801007387 */ /* 0x0001e80000100a00 */
[----:B0-----:R-:W3:Y:S04]  /*16ca0*/  LDL.LU R24, [R1+0x60] ;  /* 0x0000600001187983 */ /* 0x001ee80000300800 */
[----:B------:R-:W3:Y:S04]  /*16cb0*/  LDL.LU R25, [R1+0x64] ;  /* 0x0000640001197983 */ /* 0x000ee80000300800 */
[----:B------:R-:W4:Y:S01]  /*16cc0*/  LDL.LU R26, [R1+0x68] ;  /* 0x00006800011a7983 */ /* 0x000f220000300800 */
[----:B------:R-:W-:Y:S01]  /*16cd0*/  IMAD.MOV.U32 R27, RZ, RZ, R29 ;  /* 0x000000ffff1b7224 */ /* 0x000fe200078e001d */
[----:B--2---:R-:W-:Y:S04]  /*16ce0*/  HMMA.16816.F32 R8, R12, R8, R20 ;  /* 0x000000080c08723c */ /* 0x004fe80000001814 */
[----:B----4-:R0:W-:Y:S04]  /*16cf0*/  STL.64 [R1+0xcc8], R26 ;  /* 0x000cc81a01007387 */ /* 0x0101e80000100a00 */
[----:B---3--:R-:W-:Y:S11]  /*16d00*/  STL.64 [R1+0xcc0], R24 ;  /* 0x000cc01801007387 */ /* 0x008ff60000100a00 */
[----:B------:R-:W-:Y:S05]  /*16d10*/  @!UPT UIADD3 URZ, URZ, URZ, URZ ;  /* 0x0000003f3f3ff290 */ /* 0x000fea000fffe03f */
[----:B------:R-:W-:Y:S01]  /*16d20*/  IMAD.MOV.U32 R29, RZ, RZ, R9 ;  /* 0x000000ffff1d7224 */ /* 0x000fe200078e0009 */
[----:B------:R-:W2:Y:S01]  /*16d30*/  LDL.LU.64 R22, [R1+0xd20] ;  /* 0x000d200001167983 */ /* 0x000ea20000300a00 */
[----:B0-----:R-:W-:-:S03]  /*16d40*/  IMAD.MOV.U32 R26, RZ, RZ, R3 ;  /* 0x000000ffff1a7224 */ /* 0x001fc600078e0003 */
[----:B------:R-:W2:Y:S01]  /*16d50*/  LDL.LU.64 R20, [R1+0xd18] ;  /* 0x000d180001147983 */ /* 0x000ea20000300a00 */
[----:B------:R-:W-:Y:S02]  /*16d60*/  IMAD.MOV.U32 R27, RZ, RZ, R2 ;  /* 0x000000ffff1b7224 */ /* 0x000fe400078e0002 */
[----:B------:R-:W-:Y:S01]  /*16d70*/  IMAD.MOV.U32 R3, RZ, RZ, R10 ;  /* 0x000000ffff037224 */ /* 0x000fe200078e000a */
[----:B------:R0:W-:Y:S01]  /*16d80*/  STL [R1+0x20], R8 ;  /* 0x0000200801007387 */ /* 0x0001e20000100800 */
[----:B------:R-:W-:-:S03]  /*16d90*/  IMAD.MOV.U32 R2, RZ, RZ, R11 ;  /* 0x000000ffff027224 */ /* 0x000fc600078e000b */
[----:B------:R-:W2:Y:S04]  /*16da0*/  LDL.LU.64 R10, [R1+0xd10] ;  /* 0x000d1000010a7983 */ /* 0x000ea80000300a00 */
[----:B0-----:R-:W2:Y:S04]  /*16db0*/  LDL.LU.64 R8, [R1+0xd08] ;  /* 0x000d080001087983 */ /* 0x001ea80000300a00 */
[----:B------:R-:W-:Y:S04]  /*16dc0*/  STL.64 [R1+0xce8], R14 ;  /* 0x000ce80e01007387 */ /* 0x000fe80000100a00 */
[----:B------:R0:W-:Y:S04]  /*16dd0*/  STL.64 [R1+0xce0], R12 ;  /* 0x000ce00c01007387 */ /* 0x0001e80000100a00 */
[----:B0-----:R-:W3:Y:S04]  /*16de0*/  LDL.LU.64 R12, [R1+0x240] ;  /* 0x00024000010c7983 */ /* 0x001ee80000300a00 */
[----:B------:R-:W3:Y:S01]  /*16df0*/  LDL.LU.64 R14, [R1+0x248] ;  /* 0x00024800010e7983 */ /* 0x000ee20000300a00 */
[-C--:B--2---:R-:W-:Y:S11]  /*16e00*/  HMMA.16816.F32 R20, R8, R26.reuse, R20 ;  /* 0x0000001a0814723c */ /* 0x084ff60000001814 */
[----:B------:R-:W-:Y:S11]  /*16e10*/  @!UPT UIADD3 URZ, URZ, URZ, URZ ;  /* 0x0000003f3f3ff290 */ /* 0x000ff6000fffe03f */
[----:B------:R-:W-:Y:S01]  /*16e20*/  @!UPT UIADD3 URZ, URZ, URZ, URZ ;  /* 0x0000003f3f3ff290 */ /* 0x000fe2000fffe03f */
[----:B------:R-:W-:Y:S04]  /*16e30*/  STL.64 [R1+0x270], R20 ;  /* 0x0002701401007387 */ /* 0x000fe80000100a00 */
[----:B------:R0:W-:Y:S04]  /*16e40*/  STL.64 [R1+0x278], R22 ;  /* 0x0002781601007387 */ /* 0x0001e80000100a00 */
[----:B0-----:R-:W2:Y:S04]  /*16e50*/  LDL.LU.64 R22, [R1+0xd00] ;  /* 0x000d000001167983 */ /* 0x001ea80000300a00 */
[----:B------:R-:W2:Y:S04]  /*16e60*/  LDL.LU.64 R20, [R1+0xcf8] ;  /* 0x000cf80001147983 */ /* 0x000ea80000300a00 */
[----:B------:R-:W-:Y:S04]  /*16e70*/  STL.64 [R1+0xcd8], R10 ;  /* 0x000cd80a01007387 */ /* 0x000fe80000100a00 */
[----:B------:R0:W-:Y:S04]  /*16e80*/  STL.64 [R1+0xcd0], R8 ;  /* 0x000cd00801007387 */ /* 0x0001e80000100a00 */
[----:B0-----:R-:W4:Y:S04]  /*16e90*/  LDL.LU.64 R8, [R1+0x1c0] ;  /* 0x0001c00001087983 */ /* 0x001f280000300a00 */
[----:B------:R-:W4:Y:S01]  /*16ea0*/  LDL.LU.64 R10, [R1+0x1c8] ;  /* 0x0001c800010a7983 */ /* 0x000f220000300a00 */
[----:B--2---:R-:W-:Y:S03]  /*16eb0*/  HMMA.16816.F32 R24, R4, R26, R20 ;  /* 0x0000001a0418723c */ /* 0x004fe60000001814 */
[----:B------:R-:W2:Y:S04]  /*16ec0*/  LDL.LU.64 R22, [R1+0xcf0] ;  /* 0x000cf00001167983 */ /* 0x000ea80000300a00 */
[----:B------:R-:W-:Y:S11]  /*16ed0*/  STL [R1+0xc48], R28 ;  /* 0x000c481c01007387 */ /* 0x000ff60000100800 */
[----:B------:R-:W-:Y:S05]  /*16ee0*/  @!UPT UIADD3 URZ, URZ, URZ, URZ ;  /* 0x0000003f3f3ff290 */ /* 0x000fea000fffe03f */
[----:B------:R-:W-:Y:S04]  /*16ef0*/  STL.64 [R1+0x1f0], R24 ;  /* 0x0001f01801007387 */ /* 0x000fe80000100a00 */
[----:B------:R-:W-:Y:S04]  /*16f00*/  STL.64 [R1+0x1f8], R26 ;  /* 0x0001f81a01007387 */ /* 0x000fe80000100a00 */
[----:B------:R-:W3:Y:S02]  /*16f10*/  LDSM.16.M88.4 R24, [R0+0x1400] ;  /* 0x001400000018783b */ /* 0x000ee40000000200 */
[-C--:B---3--:R-:W-:Y:S02]  /*16f20*/  HMMA.16816.F32 R12, R16, R24.reuse, R12 ;  /* 0x00000018100c723c */ /* 0x088fe4000000180c */
[----:B------:R-:W-:Y:S11]  /*16f30*/  STL.64 [R1+0x18], R26 ;  /* 0x0000181a01007387 */ /* 0x000ff60000100a00 */
[----:B------:R-:W-:Y:S10]  /*16f40*/  @!UPT UIADD3 URZ, URZ, URZ, URZ ;  /* 0x0000003f3f3ff290 */ /* 0x000ff4000fffe03f */
[----:B------:R0:W-:Y:S01]  /*16f50*/  STL.64 [R1+0x80], R12 ;  /* 0x0000800c01007387 */ /* 0x0001e20000100a00 */
[----:B------:R-:W-:Y:S02]  /*16f60*/  IMAD.MOV.U32 R21, RZ, RZ, R14 ;  /* 0x000000ffff157224 */ /* 0x000fe400078e000e */
[----:B------:R-:W-:Y:S02]  /*16f70*/  IMAD.MOV.U32 R20, RZ, RZ, R15 ;  /* 0x000000ffff147224 */ /* 0x000fe400078e000f */
[----:B------:R-:W4:Y:S04]  /*16f80*/  LDL.LU.64 R14, [R1+0xce8] ;  /* 0x000ce800010e7983 */ /* 0x000f280000300a00 */
[----:B0-----:R-:W4:Y:S02]  /*16f90*/  LDL.LU.64 R12, [R1+0xce0] ;  /* 0x000ce000010c7983 */ /* 0x001f240000300a00 */
[----:B----4-:R-:W-:Y:S02]  /*16fa0*/  HMMA.16816.F32 R24, R12, R24, R8 ;  /* 0x000000180c18723c */ /* 0x010fe40000001808 */
[----:B------:R-:W2:Y:S04]  /*16fb0*/  LDL.LU.64 R10, [R1+0xcd8] ;  /* 0x000cd800010a7983 */ /* 0x000ea80000300a00 */
[----:B------:R-:W2:Y:S11]  /*16fc0*/  LDL.LU.64 R8, [R1+0xcd0] ;  /* 0x000cd00001087983 */ /* 0x000eb60000300a00 */
[----:B------:R-:W-:Y:S06]  /*16fd0*/  @!UPT UIADD3 URZ, URZ, URZ, URZ ;  /* 0x0000003f3f3ff290 */ /* 0x000fec000fffe03f */
[----:B------:R-:W-:Y:S04]  /*16fe0*/  STL.64 [R1+0x70], R24 ;  /* 0x0000701801007387 */ /* 0x000fe80000100a00 */
[----:B------:R0:W-:Y:S04]  /*16ff0*/  STL.64 [R1+0x78], R26 ;  /* 0x0000781a01007387 */ /* 0x0001e80000100a00 */
[----:B0-----:R-:W2:Y:S04]  /*17000*/  LDL.LU.64 R26, [R1+0xcc8] ;  /* 0x000cc800011a7983 */ /* 0x001ea80000300a00 */
[----:B------:R-:W2:Y:S04]  /*17010*/  LDL.LU.64 R24, [R1+0xcc0] ;  /* 0x000cc00001187983 */ /* 0x000ea80000300a00 */
        /* <DEDUP_REMOVED lines=10> */
[----:B------:R-:W4:Y:S04]  /*170c0*/  LDL.LU.64 R24, [R1+0xcb0] ;  /* 0x000cb00001187983 */ /* 0x000f280000300a00 */
[----:B------:R-:W-:Y:S04]  /*170d0*/  STL.64 [R1+0xc98], R10 ;  /* 0x000c980a01007387 */ /* 0x000fe80000100a00 */
[----:B------:R0:W-:Y:S04]  /*170e0*/  STL.64 [R1+0xc90], R8 ;  /* 0x000c900801007387 */ /* 0x0001e80000100a00 */
[----:B0-----:R-:W2:Y:S04]  /*170f0*/  LDL.LU R8, [R1+0x50] ;  /* 0x0000500001087983 */ /* 0x001ea80000300800 */
[----:B------:R-:W2:Y:S04]  /*17100*/  LDL.LU R9, [R1+0x54] ;  /* 0x0000540001097983 */ /* 0x000ea80000300800 */
[----:B------:R-:W2:Y:S04]  /*17110*/  LDL.LU R10, [R1+0x58] ;  /* 0x00005800010a7983 */ /* 0x000ea80000300800 */
[----:B------:R-:W2:Y:S02]  /*17120*/  LDL.LU R11, [R1+0x5c] ;  /* 0x00005c00010b7983 */ /* 0x000ea40000300800 */
[----:B--2---:R-:W-:Y:S11]  /*17130*/  HMMA.16816.F32 R8, R4, R22, R8 ;  /* 0x000000160408723c */ /* 0x004ff60000001808 */
[----:B------:R-:W-:Y:S11]  /*17140*/  @!UPT UIADD3 URZ, URZ, URZ, URZ ;  /* 0x0000003f3f3ff290 */ /* 0x000ff6000fffe03f */
[----:B------:R-:W-:Y:S01]  /*17150*/  @!UPT UIADD3 URZ, URZ, URZ, URZ ;  /* 0x0000003f3f3ff290 */ /* 0x000fe2000fffe03f */
[----:B------:R0:W-:Y:S04]  /*17160*/  STL.64 [R1+0x1e0], R8 ;  /* 0x0001e00801007387 */ /* 0x0001e80000100a00 */
[----:B------:R1:W-:Y:S04]  /*17170*/  STL.64 [R1+0x1e8], R10 ;  /* 0x0001e80a01007387 */ /* 0x0003e80000100a00 */
[----:B0-----:R-:W2:Y:S04]  /*17180*/  LDL.LU.64 R8, [R1+0x1b0] ;  /* 0x0001b00001087983 */ /* 0x001ea80000300a00 */
[----:B-1----:R-:W2:Y:S04]  /*17190*/  LDL.LU.64 R10, [R1+0x1b8] ;  /* 0x0001b800010a7983 */ /* 0x002ea80000300a00 */
[----:B------:R4:W-:Y:S04]  /*171a0*/  STL.64 [R1+0xc88], R6 ;  /* 0x000c880601007387 */ /* 0x0009e80000100a00 */
[----:B------:R0:W-:Y:S04]  /*171b0*/  STL.64 [R1+0xc80], R4 ;  /* 0x000c800401007387 */ /* 0x0001e80000100a00 */
[----:B------:R-:W2:Y:S01]  /*171c0*/  LDL.LU R22, [R1+0x8] ;  /* 0x0000080001167983 */ /* 0x000ea20000300800 */
[----:B----4-:R-:W-:-:S03]  /*171d0*/  IMAD.MOV.U32 R6, RZ, RZ, R25 ;  /* 0x000000ffff067224 */ /* 0x010fc600078e0019 */
[----:B------:R-:W4:Y:S01]  /*171e0*/  LDL.LU R23, [R1+0xc] ;  /* 0x00000c0001177983 */ /* 0x000f220000300800 */
[----:B------:R-:W-:Y:S02]  /*171f0*/  IMAD.MOV.U32 R7, RZ, RZ, R24 ;  /* 0x000000ffff077224 */ /* 0x000fe400078e0018 */
[----:B0-----:R-:W-:Y:S02]  /*17200*/  IMAD.MOV.U32 R4, RZ, RZ, R27 ;  /* 0x000000ffff047224 */ /* 0x001fe400078e001b */
[----:B------:R-:W-:Y:S02]  /*17210*/  IMAD.MOV.U32 R5, RZ, RZ, R26 ;  /* 0x000000ffff057224 */ /* 0x000fe400078e001a */
[----:B------:R-:W3:Y:S02]  /*17220*/  LDSM.16.M88.4 R24, [R0+0x1800] ;  /* 0x001800000018783b */ /* 0x000ee40000000200 */
[----:B---3--:R-:W-:Y:S11]  /*17230*/  HMMA.16816.F32 R12, R16, R24, R12 ;  /* 0x00000018100c723c */ /* 0x008ff6000000180c */
[----:B------:R-:W-:Y:S11]  /*17240*/  @!UPT UIADD3 URZ, URZ, URZ, URZ ;  /* 0x0000003f3f3ff290 */ /* 0x000ff6000fffe03f */
[----:B------:R-:W-:Y:S01]  /*17250*/  @!UPT UIADD3 URZ, URZ, URZ, URZ ;  /* 0x0000003f3f3ff290 */ /* 0x000fe2000fffe03f */
[----:B------:R-:W-:Y:S01]  /*17260*/  STL.64 [R1+0x50], R12 ;  /* 0x0000500c01007387 */ /* 0x000fe20000100a00 */
[----:B------:R-:W-:-:S03]  /*17270*/  IMAD.MOV.U32 R28, RZ, RZ, R15 ;  /* 0x000000ffff1c7224 */ /* 0x000fc600078e000f */
[----:B------:R0:W-:Y:S04]  /*17280*/  STL [R1+0x58], R14 ;  /* 0x0000580e01007387 */ /* 0x0001e80000100800 */
[----:B0-----:R-:W2:Y:S04]  /*17290*/  LDL.LU.64 R14, [R1+0xca8] ;  /* 0x000ca800010e7983 */ /* 0x001ea80000300a00 */
[----:B------:R-:W2:Y:S04]  /*172a0*/  LDL.LU.64 R12, [R1+0xca0] ;  /* 0x000ca000010c7983 */ /* 0x000ea80000300a00 */
[----:B------:R0:W-:Y:S04]  /*172b0*/  STL.64 [R1+0xc78], R18 ;  /* 0x000c781201007387 */ /* 0x0001e80000100a00 */
[----:B------:R1:W-:Y:S01]  /*172c0*/  STL.64 [R1+0xc70], R16 ;  /* 0x000c701001007387 */ /* 0x0003e20000100a00 */
[----:B0-----:R-:W-:-:S02]  /*172d0*/  IMAD.MOV.U32 R18, RZ, RZ, R3 ;  /* 0x000000ffff127224 */ /* 0x001fc400078e0003 */
[----:B------:R-:W-:Y:S01]  /*172e0*/  IMAD.MOV.U32 R19, RZ, RZ, R2 ;  /* 0x000000ffff137224 */ /* 0x000fe200078e0002 */
[----:B-1----:R-:W3:Y:S01]  /*172f0*/  LDL.LU R16, [R1+0x20] ;  /* 0x0000200001107983 */ /* 0x002ee20000300800 */
[----:B------:R-:W-:Y:S01]  /*17300*/  IMAD.MOV.U32 R17, RZ, RZ, R29 ;  /* 0x000000ffff117224 */ /* 0x000fe200078e001d */
[----:B--2---:R-:W-:Y:S11]  /*17310*/  HMMA.16816.F32 R8, R12, R24, R8 ;  /* 0x000000180c08723c */ /* 0x004ff60000001808 */
[----:B------:R-:W-:Y:S11]  /*17320*/  @!UPT UIADD3 URZ, URZ, URZ, URZ ;  /* 0x0000003f3f3ff290 */ /* 0x000ff6000fffe03f */
[----:B------:R-:W-:Y:S01]  /*17330*/  @!UPT UIADD3 URZ, URZ, URZ, URZ ;  /* 0x0000003f3f3ff290 */ /* 0x000fe2000fffe03f */
[----:B------:R0:W-:Y:S01]  /*17340*/  STL [R1+0x40], R8 ;  /* 0x0000400801007387 */ /* 0x0001e20000100800 */
[----:B------:R-:W-:Y:S02]  /*17350*/  IMAD.MOV.U32 R3, RZ, RZ, R10 ;  /* 0x000000ffff037224 */ /* 0x000fe400078e000a */
[----:B------:R-:W-:Y:S02]  /*17360*/  IMAD.MOV.U32 R2, RZ, RZ, R11 ;  /* 0x000000ffff027224 */ /* 0x000fe400078e000b */
[----:B------:R-:W-:Y:S01]  /*17370*/  IMAD.MOV.U32 R29, RZ, RZ, R9 ;  /* 0x000000ffff1d7224 */ /* 0x000fe200078e0009 */
[----:B------:R-:W4:Y:S04]  /*17380*/  LDL.LU.64 R10, [R1+0xc98] ;  /* 0x000c9800010a7983 */ /* 0x000f280000300a00 */
[----:B0-----:R-:W4:Y:S04]  /*17390*/  LDL.LU.64 R8, [R1+0xc90] ;  /* 0x000c900001087983 */ /* 0x001f280000300a00 */
[----:B------:R-:W-:Y:S04]  /*173a0*/  STL.64 [R1+0xc68], R14 ;  /* 0x000c680e01007387 */ /* 0x000fe80000100a00 */
[----:B------:R0:W-:Y:S04]  /*173b0*/  STL.64 [R1+0xc60], R12 ;  /* 0x000c600c01007387 */ /* 0x0001e80000100a00 */
[----:B0-----:R-:W2:Y:S04]  /*173c0*/  LDL.LU.64 R12, [R1+0x220] ;  /* 0x00022000010c7983 */ /* 0x001ea80000300a00 */
[----:B------:R-:W2:Y:S04]  /*173d0*/  LDL.LU.64 R14, [R1+0x228] ;  /* 0x00022800010e7983 */ /* 0x000ea80000300a00 */
[----:B------:R0:W-:Y:S04]  /*173e0*/  STL.64 [R1+0xc30], R26 ;  /* 0x000c301a01007387 */ /* 0x0001e80000100a00 */
[----:B------:R-:W2:Y:S04]  /*173f0*/  LDL.LU R24, [R1+0x70] ;  /* 0x0000700001187983 */ /* 0x000ea80000300800 */
[----:B------:R-:W2:Y:S04]  /*17400*/  LDL.LU R25, [R1+0x74] ;  /* 0x0000740001197983 */ /* 0x000ea80000300800 */
[----:B0-----:R-:W2:Y:S04]  /*17410*/  LDL.LU R26, [R1+0x78] ;  /* 0x00007800011a7983 */ /* 0x001ea80000300800 */
[----:B------:R-:W2:Y:S04]  /*17420*/  LDL.LU R27, [R1+0x7c] ;  /* 0x00007c00011b7983 */ /* 0x000ea80000300800 */
[----:B--2---:R-:W-:Y:S04]  /*17430*/  STL.64 [R1+0xc40], R26 ;  /* 0x000c401a01007387 */ /* 0x004fe80000100a00 */
[----:B------:R0:W-:Y:S04]  /*17440*/  STL.64 [R1+0xc38], R24 ;  /* 0x000c381801007387 */ /* 0x0001e80000100a00 */
[----:B0-----:R-:W2:Y:S04]  /*17450*/  LDL.LU R24, [R1+0x80] ;  /* 0x0000800001187983 */ /* 0x001ea80000300800 */
[----:B------:R-:W2:Y:S01]  /*17460*/  LDL.LU R25, [R1+0x84] ;  /* 0x0000840001197983 */ /* 0x000ea20000300800 */
[----:B----4-:R-:W-:Y:S01]  /*17470*/  HMMA.16816.F32 R4, R8, R22, R4 ;  /* 0x000000160804723c */ /* 0x010fe20000001804 */
[----:B------:R-:W-:-:S02]  /*17480*/  IMAD.MOV.U32 R26, RZ, RZ, R21 ;  /* 0x000000ffff1a7224 */ /* 0x000fc400078e0015 */
[----:B------:R-:W-:-:S05]  /*17490*/  IMAD.MOV.U32 R27, RZ, RZ, R20 ;  /* 0x000000ffff1b7224 */ /* 0x000fca00078e0014 */
[----:B------:R-:W-:Y:S04]  /*174a0*/  STL.64 [R1+0xc58], R26 ;  /* 0x000c581a01007387 */ /* 0x000fe80000100a00 */
[----:B--2---:R0:W-:Y:S04]  /*174b0*/  STL.64 [R1+0xc50], R24 ;  /* 0x000c501801007387 */ /* 0x0041e80000100a00 */
[----:B0-----:R-:W2:Y:S04]  /*174c0*/  LDL.LU.64 R24, [R1+0x1a0] ;  /* 0x0001a00001187983 */ /* 0x001ea80000300a00 */
[----:B------:R-:W2:Y:S04]  /*174d0*/  LDL.LU.64 R26, [R1+0x1a8] ;  /* 0x0001a800011a7983 */ /* 0x000ea80000300a00 */
[----:B------:R-:W-:Y:S04]  /*174e0*/  STL.64 [R1+0x250], R4 ;  /* 0x0002500401007387 */ /* 0x000fe80000100a00 */
[----:B------:R0:W-:Y:S04]  /*174f0*/  STL.64 [R1+0x258], R6 ;  /* 0x0002580601007387 */ /* 0x0001e80000100a00 */
[----:B0-----:R-:W3:Y:S04]  /*17500*/  LDL.LU.64 R6, [R1+0xc88] ;  /* 0x000c880001067983 */ /* 0x001ee80000300a00 */
[----:B------:R-:W3:Y:S02]  /*17510*/  LDL.LU.64 R4, [R1+0xc80] ;  /* 0x000c800001047983 */ /* 0x000ee40000300a00 */
[----:B---3--:R-:W-:Y:S02]  /*17520*/  HMMA.16816.F32 R20, R4, R22, R16 ;  /* 0x000000160414723c */ /* 0x008fe40000001810 */
[----:B------:R-:W3:Y:S04]  /*17530*/  LDL.LU.64 R18, [R1+0xc78] ;  /* 0x000c780001127983 */ /* 0x000ee80000300a00 */
[----:B------:R-:W3:Y:S11]  /*17540*/  LDL.LU.64 R16, [R1+0xc70] ;  /* 0x000c700001107983 */ /* 0x000ef60000300a00 */
[----:B------:R-:W-:Y:S06]  /*17550*/  @!UPT UIADD3 URZ, URZ, URZ, URZ ;  /* 0x0000003f3f3ff290 */ /* 0x000fec000fffe03f */
[----:B------:R-:W-:Y:S04]  /*17560*/  STL.64 [R1+0x1d0], R20 ;  /* 0x0001d01401007387 */ /* 0x000fe80000100a00 */
[----:B------:R-:W-:Y:S04]  /*17570*/  STL.64 [R1+0x1d8], R22 ;  /* 0x0001d81601007387 */ /* 0x000fe80000100a00 */
[----:B------:R-:W3:Y:S02]  /*17580*/  LDSM.16.M88.4 R20, [R0+0x1c00] ;  /* 0x001c00000014783b */ /* 0x000ee40000000200 */
[-C--:B---3--:R-:W-:Y:S11]  /*17590*/  HMMA.16816.F32 R12, R16, R20.reuse, R12 ;  /* 0x00000014100c723c */ /* 0x088ff6000000180c */
[----:B------:R-:W-:Y:S11]  /*175a0*/  @!UPT UIADD3 URZ, URZ, URZ, URZ ;  /* 0x0000003f3f3ff290 */ /* 0x000ff6000fffe03f */
[----:B------:R-:W-:Y:S01]  /*175b0*/  @!UPT UIADD3 URZ, URZ, URZ, URZ ;  /* 0x0000003f3f3ff290 */ /* 0x000fe2000fffe03f */
[----:B------:R-:W-:Y:S04]  /*175c0*/  STL.64 [R1+0x30], R12 ;  /* 0x0000300c01007387 */ /* 0x000fe80000100a00 */
[----:B------:R0:W-:Y:S04]  /*175d0*/  STL.64 [R1+0x38], R14 ;  /* 0x0000380e01007387 */ /* 0x0001e80000100a00 */
        /* <DEDUP_REMOVED lines=11> */
[----:B0-----:R-:W3:Y:S04]  /*17690*/  LDL.LU.64 R12, [R1+0x190] ;  /* 0x00019000010c7983 */ /* 0x001ee80000300a00 */
[----:B------:R-:W3:Y:S04]  /*176a0*/  LDL.LU.64 R14, [R1+0x198] ;  /* 0x00019800010e7983 */ /* 0x000ee80000300a00 */
[----:B------:R0:W-:Y:S04]  /*176b0*/  STL.64 [R1+0xbf8], R22 ;  /* 0x000bf81601007387 */ /* 0x0001e80000100a00 */
[----:B------:R-:W4:Y:S04]  /*176c0*/  LDL.LU R20, [R1+0x50] ;  /* 0x0000500001147983 */ /* 0x000f280000300800 */
[----:B------:R-:W4:Y:S04]  /*176d0*/  LDL.LU R21, [R1+0x54] ;  /* 0x0000540001157983 */ /* 0x000f280000300800 */
[----:B0-----:R-:W2:Y:S01]  /*176e0*/  LDL.LU R22, [R1+0x58] ;  /* 0x0000580001167983 */ /* 0x001ea20000300800 */
[----:B------:R-:W-:-:S03]  /*176f0*/  IMAD.MOV.U32 R23, RZ, RZ, R28 ;  /* 0x000000ffff177224 */ /* 0x000fc600078e001c */
[----:B------:R-:W3:Y:S04]  /*17700*/  LDL.LU R28, [R1+0xc48] ;  /* 0x000c4800011c7983 */ /* 0x000ee80000300800 */
[----:B--2---:R0:W-:Y:S04]  /*17710*/  STL.64 [R1+0xc08], R22 ;  /* 0x000c081601007387 */ /* 0x0041e80000100a00 */
[----:B----4-:R-:W-:Y:S04]  /*17720*/  STL.64 [R1+0xc00], R20 ;  /* 0x000c001401007387 */ /* 0x010fe80000100a00 */
[----:B0-----:R-:W2:Y:S04]  /*17730*/  LDL.LU R22, [R1+0x18] ;  /* 0x0000180001167983 */ /* 0x001ea80000300800 */
[----:B------:R-:W2:Y:S02]  /*17740*/  LDL.LU R23, [R1+0x1c] ;  /* 0x00001c0001177983 */ /* 0x000ea40000300800 */
        /* <DEDUP_REMOVED lines=12> */
[----:B------:R-:W2:Y:S11]  /*17810*/  LDL.LU.64 R26, [R1+0xc30] ;  /* 0x000c3000011a7983 */ /* 0x000eb60000300a00 */
[----:B------:R-:W-:Y:S09]  /*17820*/  @!UPT UIADD3 URZ, URZ, URZ, URZ ;  /* 0x0000003f3f3ff290 */ /* 0x000ff2000fffe03f */
[----:B------:R-:W-:Y:S04]  /*17830*/  STL.64 [R1+0x1c0], R20 ;  /* 0x0001c01401007387 */ /* 0x000fe80000100a00 */
[----:B------:R-:W-:Y:S04]  /*17840*/  STL.64 [R1+0x1c8], R22 ;  /* 0x0001c81601007387 */ /* 0x000fe80000100a00 */
[----:B------:R-:W3:Y:S02]  /*17850*/  LDSM.16.M88.4 R20, [R0+0x2000] ;  /* 0x002000000014783b */ /* 0x000ee40000000200 */
[----:B---3--:R-:W-:Y:S11]  /*17860*/  HMMA.16816.F32 R12, R16, R20, R12 ;  /* 0x00000014100c723c */ /* 0x008ff6000000180c */
[----:B------:R-:W-:Y:S11]  /*17870*/  @!UPT UIADD3 URZ, URZ, URZ, URZ ;  /* 0x0000003f3f3ff290 */ /* 0x000ff6000fffe03f */
[----:B------:R-:W-:Y:S01]  /*17880*/  @!UPT UIADD3 URZ, URZ, URZ, URZ ;  /* 0x0000003f3f3ff290 */ /* 0x000fe2000fffe03f */
[----:B------:R-:W-:Y:S04]  /*17890*/  STL.64 [R1+0x80], R12 ;  /* 0x0000800c01007387 */ /* 0x000fe80000100a00 */
[----:B------:R0:W-:Y:S04]  /*178a0*/  STL.64 [R1+0x88], R14 ;  /* 0x0000880e01007387 */ /* 0x0001e80000100a00 */
[----:B0-----:R-:W4:Y:S04]  /*178b0*/  LDL.LU.64 R14, [R1+0xc28] ;  /* 0x000c2800010e7983 */ /* 0x001f280000300a00 */
[----:B------:R-:W4:Y:S01]  /*178c0*/  LDL.LU.64 R12, [R1+0xc20] ;  /* 0x000c2000010c7983 */ /* 0x000f220000300a00 */
[----:B------:R-:W-:-:S02]  /*178d0*/  IMAD.MOV.U32 R25, RZ, RZ, R22 ;  /* 0x000000ffff197224 */ /* 0x000fc400078e0016 */
[----:B------:R-:W-:Y:S02]  /*178e0*/  IMAD.MOV.U32 R24, RZ, RZ, R23 ;  /* 0x000000ffff187224 */ /* 0x000fe400078e0017 */
[----:B----4-:R-:W-:Y:S01]  /*178f0*/  HMMA.16816.F32 R20, R12, R20, R8 ;  /* 0x000000140c14723c */ /* 0x010fe20000001808 */
[----:B------:R-:W2:Y:S04]  /*17900*/  LDL.LU.64 R10, [R1+0xc18] ;  /* 0x000c1800010a7983 */ /* 0x000ea80000300a00 */
[----:B------:R-:W2:Y:S11]  /*17910*/  LDL.LU.64 R8, [R1+0xc10] ;  /* 0x000c100001087983 */ /* 0x000eb60000300a00 */
[----:B------:R-:W-:Y:S07]  /*17920*/  @!UPT UIADD3 URZ, URZ, URZ, URZ ;  /* 0x0000003f3f3ff290 */ /* 0x000fee000fffe03f */
        /* <DEDUP_REMOVED lines=8> */
[----:B--2---:R-:W-:Y:S11]  /*179b0*/  HMMA.16816.F32 R20, R8, R26, R20 ;  /* 0x0000001a0814723c */ /* 0x004ff60000001814 */
[----:B------:R-:W-:Y:S11]  /*179c0*/  @!UPT UIADD3 URZ, URZ, URZ, URZ ;  /* 0x0000003f3f3ff290 */ /* 0x000ff6000fffe03f */
[----:B------:R-:W-:Y:S01]  /*179d0*/  @!UPT UIADD3 URZ, URZ, URZ, URZ ;  /* 0x0000003f3f3ff290 */ /* 0x000fe2000fffe03f */
[----:B------:R-:W-:Y:S04]  /*179e0*/  STL.64 [R1+0x230], R20 ;  /* 0x0002301401007387 */ /* 0x000fe80000100a00 */
[----:B------:R0:W-:Y:S04]  /*179f0*/  STL.64 [R1+0x238], R22 ;  /* 0x0002381601007387 */ /* 0x0001e80000100a00 */
[----:B0-----:R-:W2:Y:S04]  /*17a00*/  LDL.LU.64 R22, [R1+0xbf8] ;  /* 0x000bf80001167983 */ /* 0x001ea80000300a00 */
[----:B------:R-:W-:Y:S04]  /*17a10*/  STL.64 [R1+0xbd8], R10 ;  /* 0x000bd80a01007387 */ /* 0x000fe80000100a00 */
[----:B------:R0:W-:Y:S04]  /*17a20*/  STL.64 [R1+0xbd0], R8 ;  /* 0x000bd00801007387 */ /* 0x0001e80000100a00 */
[----:B0-----:R-:W4:Y:S01]  /*17a30*/  LDL.LU R8, [R1+0x40] ;  /* 0x0000400001087983 */ /* 0x001f220000300800 */
[----:B------:R-:W-:-:S02]  /*17a40*/  IMAD.MOV.U32 R9, RZ, RZ, R29 ;  /* 0x000000ffff097224 */ /* 0x000fc400078e001d */
[----:B------:R-:W-:Y:S02]  /*17a50*/  IMAD.MOV.U32 R10, RZ, RZ, R3 ;  /* 0x000000ffff0a7224 */ /* 0x000fe400078e0003 */
[----:B------:R-:W-:Y:S01]  /*17a60*/  IMAD.MOV.U32 R11, RZ, RZ, R2 ;  /* 0x000000ffff0b7224 */ /* 0x000fe200078e0002 */
[----:B------:R0:W-:Y:S04]  /*17a70*/  STL.64 [R1+0xbe0], R24 ;  /* 0x000be01801007387 */ /* 0x0001e80000100a00 */
[----:B0-----:R-:W2:Y:S02]  /*17a80*/  LDL.LU.64 R24, [R1+0x100] ;  /* 0x0001000001187983 */ /* 0x001ea40000300a00 */
[----:B----4-:R-:W-:Y:S11]  /*17a90*/  HMMA.16816.F32 R8, R4, R26, R8 ;  /* 0x0000001a0408723c */ /* 0x010ff60000001808 */
[----:B------:R-:W-:Y:S11]  /*17aa0*/  @!UPT UIADD3 URZ, URZ, URZ, URZ ;  /* 0x0000003f3f3ff290 */ /* 0x000ff6000fffe03f */
[----:B------:R-:W-:Y:S01]  /*17ab0*/  @!UPT UIADD3 URZ, URZ, URZ, URZ ;  /* 0x0000003f3f3ff290 */ /* 0x000fe2000fffe03f */
[----:B------:R-:W-:Y:S04]  /*17ac0*/  STL.64 [R1+0x1b0], R8 ;  /* 0x0001b00801007387 */ /* 0x000fe80000100a00 */
[----:B------:R-:W-:Y:S04]  /*17ad0*/  STL.64 [R1+0x1b8], R10 ;  /* 0x0001b80a01007387 */ /* 0x000fe80000100a00 */
[----:B------:R-:W3:Y:S04]  /*17ae0*/  LDSM.16.M88.4 R8, [R0+0x2400] ;  /* 0x002400000008783b */ /* 0x000ee80000000200 */
[----:B------:R-:W2:Y:S01]  /*17af0*/  LDL.LU.64 R26, [R1+0x108] ;  /* 0x00010800011a7983 */ /* 0x000ea20000300a00 */
[----:B---3--:R-:W-:Y:S03]  /*17b00*/  HMMA.16816.F32 R12, R16, R8, R12 ;  /* 0x00000008100c723c */ /* 0x008fe6000000180c */
[----:B------:R2:W-:Y:S11]  /*17b10*/  STL.64 [R1+0x8], R10 ;  /* 0x0000080a01007387 */ /* 0x0005f60000100a00 */
[----:B------:R-:W-:Y:S10]  /*17b20*/  @!UPT UIADD3 URZ, URZ, URZ, URZ ;  /* 0x0000003f3f3ff290 */ /* 0x000ff4000fffe03f */
[----:B------:R-:W-:Y:S02]  /*17b30*/  IMAD.MOV.U32 R3, RZ, RZ, R14 ;  /* 0x000000ffff037224 */ /* 0x000fe400078e000e */
[----:B------:R-:W-:Y:S02]  /*17b40*/  IMAD.MOV.U32 R2, RZ, RZ, R15 ;  /* 0x000000ffff027224 */ /* 0x000fe400078e000f */
[----:B------:R-:W-:Y:S01]  /*17b50*/  IMAD.MOV.U32 R21, RZ, RZ, R12 ;  /* 0x000000ffff157224 */ /* 0x000fe200078e000c */
[----:B------:R-:W2:Y:S01]  /*17b60*/  LDL.LU.64 R14, [R1+0xbf0] ;  /* 0x000bf000010e7983 */ /* 0x000ea20000300a00 */
[----:B------:R-:W-:-:S03]  /*17b70*/  IMAD.MOV.U32 R20, RZ, RZ, R13 ;  /* 0x000000ffff147224 */ /* 0x000fc600078e000d */
[----:B------:R-:W2:Y:S02]  /*17b80*/  LDL.LU.64 R12, [R1+0xbe8] ;  /* 0x000be800010c7983 */ /* 0x000ea40000300a00 */
[----:B--2---:R-:W-:Y:S02]  /*17b90*/  HMMA.16816.F32 R8, R12, R8, R24 ;  /* 0x000000080c08723c */ /* 0x004fe40000001818 */
[----:B------:R-:W2:Y:S11]  /*17ba0*/  LDL.LU.64 R24, [R1+0xbe0] ;  /* 0x000be00001187983 */ /* 0x000eb60000300a00 */
[----:B------:R-:W-:Y:S10]  /*17bb0*/  @!UPT UIADD3 URZ, URZ, URZ, URZ ;  /* 0x0000003f3f3ff290 */ /* 0x000ff4000fffe03f */
[----:B------:R-:W-:Y:S01]  /*17bc0*/  STL.64 [R1+0x50], R8 ;  /* 0x0000500801007387 */ /* 0x000fe20000100a00 */
[----:B------:R-:W-:-:S03]  /*17bd0*/  IMAD.MOV.U32 R29, RZ, RZ, R11 ;  /* 0x000000ffff1d7224 */ /* 0x000fc600078e000b */
[----:B------:R0:W-:Y:S04]  /*17be0*/  STL [R1+0x58], R10 ;  /* 0x0000580a01007387 */ /* 0x0001e80000100800 */
[----:B0-----:R-:W3:Y:S04]  /*17bf0*/  LDL.LU.64 R10, [R1+0xbd8] ;  /* 0x000bd800010a7983 */ /* 0x001ee80000300a00 */
[----:B------:R-:W3:Y:S04]  /*17c00*/  LDL.LU.64 R8, [R1+0xbd0] ;  /* 0x000bd00001087983 */ /* 0x000ee80000300a00 */
[----:B------:R-:W-:Y:S04]  /*17c10*/  STL.64 [R1+0xbc8], R14 ;  /* 0x000bc80e01007387 */ /* 0x000fe80000100a00 */
[----:B------:R0:W-:Y:S04]  /*17c20*/  STL.64 [R1+0xbc0], R12 ;  /* 0x000bc00c01007387 */ /* 0x0001e80000100a00 */
[----:B0-----:R-:W3:Y:S04]  /*17c30*/  LDL.LU R12, [R1+0x30] ;  /* 0x00003000010c7983 */ /* 0x001ee80000300800 */
[----:B------:R-:W3:Y:S04]  /*17c40*/  LDL.LU R13, [R1+0x34] ;  /* 0x00003400010d7983 */ /* 0x000ee80000300800 */
[----:B------:R-:W3:Y:S04]  /*17c50*/  LDL.LU R14, [R1+0x38] ;  /* 0x00003800010e7983 */ /* 0x000ee80000300800 */
[----:B------:R-:W3:Y:S02]  /*17c60*/  LDL.LU R15, [R1+0x3c] ;  /* 0x00003c00010f7983 */ /* 0x000ee40000300800 */
[-C--:B---3--:R-:W-:Y:S11]  /*17c70*/  HMMA.16816.F32 R12, R8, R22.reuse, R12 ;  /* 0x00000016080c723c */ /* 0x088ff6000000180c */
[----:B------:R-:W-:Y:S11]  /*17c80*/  @!UPT UIADD3 URZ, URZ, URZ, URZ ;  /* 0x0000003f3f3ff290 */ /* 0x000ff6000fffe03f */
[----:B------:R-:W-:Y:S01]  /*17c90*/  @!UPT UIADD3 URZ, URZ, URZ, URZ ;  /* 0x0000003f3f3ff290 */ /* 0x000fe2000fffe03f */
[----:B------:R0:W-:Y:S04]  /*17ca0*/  STL.64 [R1+0x220], R12 ;  /* 0x0002200c01007387 */ /* 0x0001e80000100a00 */
[----:B------:R1:W-:Y:S04]  /*17cb0*/  STL.64 [R1+0x228], R14 ;  /* 0x0002280e01007387 */ /* 0x0003e80000100a00 */
[----:B0-----:R-:W3:Y:S04]  /*17cc0*/  LDL.LU.64 R12, [R1+0x170] ;  /* 0x00017000010c7983 */ /* 0x001ee80000300a00 */
[----:B-1----:R-:W3:Y:S04]  /*17cd0*/  LDL.LU.64 R14, [R1+0x178] ;  /* 0x00017800010e7983 */ /* 0x002ee80000300a00 */
[----:B------:R-:W-:Y:S04]  /*17ce0*/  STL.64 [R1+0xbb8], R10 ;  /* 0x000bb80a01007387 */ /* 0x000fe80000100a00 */
[----:B------:R0:W-:Y:S04]  /*17cf0*/  STL.64 [R1+0xbb0], R8 ;  /* 0x000bb00801007387 */ /* 0x0001e80000100a00 */
[----:B0-----:R-:W4:Y:S04]  /*17d00*/  LDL.LU R8, [R1+0x20] ;  /* 0x0000200001087983 */ /* 0x001f280000300800 */
[----:B------:R-:W4:Y:S04]  /*17d10*/  LDL.LU R9, [R1+0x24] ;  /* 0x0000240001097983 */ /* 0x000f280000300800 */
[----:B------:R-:W4:Y:S04]  /*17d20*/  LDL.LU R10, [R1+0x28] ;  /* 0x00002800010a7983 */ /* 0x000f280000300800 */
[----:B------:R-:W4:Y:S02]  /*17d30*/  LDL.LU R11, [R1+0x2c] ;  /* 0x00002c00010b7983 */ /* 0x000f240000300800 */
[----:B----4-:R-:W-:Y:S07]  /*17d40*/  HMMA.16816.F32 R8, R4, R22, R8 ;  /* 0x000000160408723c */ /* 0x010fee0000001808 */
[----:B--2---:R-:W-:-:S02]  /*17d50*/  IMAD.MOV.U32 R22, RZ, RZ, R25 ;  /* 0x000000ffff167224 */ /* 0x004fc400078e0019 */
[----:B------:R-:W-:Y:S02]  /*17d60*/  IMAD.MOV.U32 R23, RZ, RZ, R24 ;  /* 0x000000ffff177224 */ /* 0x000fe400078e0018 */
[----:B------:R-:W3:Y:S11]  /*17d70*/  LDSM.16.M88.4 R24, [R0+0x2800] ;  /* 0x002800000018783b */ /* 0x000ef60000000200 */
[----:B------:R-:W-:Y:S01]  /*17d80*/  @!UPT UIADD3 URZ, URZ, URZ, URZ ;  /* 0x0000003f3f3ff290 */ /* 0x000fe2000fffe03f */
[----:B------:R0:W-:Y:S04]  /*17d90*/  STL.64 [R1+0x1a0], R8 ;  /* 0x0001a00801007387 */ /* 0x0001e80000100a00 */
[----:B------:R1:W-:Y:S04]  /*17da0*/  STL.64 [R1+0x1a8], R10 ;  /* 0x0001a80a01007387 */ /* 0x0003e80000100a00 */
[----:B0-----:R-:W2:Y:S04]  /*17db0*/  LDL.LU.64 R8, [R1+0xf0] ;  /* 0x0000f00001087983 */ /* 0x001ea80000300a00 */
[----:B-1----:R-:W2:Y:S01]  /*17dc0*/  LDL.LU.64 R10, [R1+0xf8] ;  /* 0x0000f800010a7983 */ /* 0x002ea20000300a00 */
[-C--:B---3--:R-:W-:Y:S03]  /*17dd0*/  HMMA.16816.F32 R12, R16, R24.reuse, R12 ;  /* 0x00000018100c723c */ /* 0x088fe6000000180c */
[----:B------:R-:W-:Y:S04]  /*17de0*/  STL.64 [R1+0xba8], R6 ;  /* 0x000ba80601007387 */ /* 0x000fe80000100a00 */
[----:B------:R0:W-:Y:S04]  /*17df0*/  STL.64 [R1+0xba0], R4 ;  /* 0x000ba00401007387 */ /* 0x0001e80000100a00 */
[----:B0-----:R-:W3:Y:S04]  /*17e00*/  LDL.LU R4, [R1+0x80] ;  /* 0x0000800001047983 */ /* 0x001ee80000300800 */
[----:B------:R-:W3:Y:S04]  /*17e10*/  LDL.LU R5, [R1+0x84] ;  /* 0x0000840001057983 */ /* 0x000ee80000300800 */
[----:B------:R-:W3:Y:S04]  /*17e20*/  LDL.LU R6, [R1+0x88] ;  /* 0x0000880001067983 */ /* 0x000ee80000300800 */
[----:B------:R-:W3:Y:S04]  /*17e30*/  LDL.LU R7, [R1+0x8c] ;  /* 0x00008c0001077983 */ /* 0x000ee80000300800 */
[----:B------:R-:W-:Y:S04]  /*17e40*/  STL.64 [R1+0xb88], R20 ;  /* 0x000b881401007387 */ /* 0x000fe80000100a00 */
[----:B------:R-:W-:Y:S04]  /*17e50*/  STL.64 [R1+0x40], R12 ;  /* 0x0000400c01007387 */ /* 0x000fe80000100a00 */
[----:B------:R0:W-:Y:S04]  /*17e60*/  STL.64 [R1+0x48], R14 ;  /* 0x0000480e01007387 */ /* 0x0001e80000100a00 */
[----:B0-----:R-:W2:Y:S04]  /*17e70*/  LDL.LU.64 R14, [R1+0xbc8] ;  /* 0x000bc800010e7983 */ /* 0x001ea80000300a00 */
[----:B------:R-:W2:Y:S04]  /*17e80*/  LDL.LU.64 R12, [R1+0xbc0] ;  /* 0x000bc000010c7983 */ /* 0x000ea80000300a00 */
[----:B------:R-:W-:Y:S04]  /*17e90*/  STL.64 [R1+0xb98], R18 ;  /* 0x000b981201007387 */ /* 0x000fe80000100a00 */
[----:B------:R0:W-:Y:S04]  /*17ea0*/  STL.64 [R1+0xb90], R16 ;  /* 0x000b901001007387 */ /* 0x0001e80000100a00 */
[----:B0-----:R-:W4:Y:S04]  /*17eb0*/  LDL.LU R16, [R1+0x70] ;  /* 0x0000700001107983 */ /* 0x001f280000300800 */
[----:B------:R-:W4:Y:S04]  /*17ec0*/  LDL.LU R17, [R1+0x74] ;  /* 0x0000740001117983 */ /* 0x000f280000300800 */
[----:B------:R-:W4:Y:S04]  /*17ed0*/  LDL.LU R18, [R1+0x78] ;  /* 0x0000780001127983 */ /* 0x000f280000300800 */
[----:B------:R-:W4:Y:S01]  /*17ee0*/  LDL.LU R19, [R1+0x7c] ;  /* 0x00007c0001137983 */ /* 0x000f220000300800 */
[----:B--2---:R-:W-:Y:S11]  /*17ef0*/  HMMA.16816.F32 R8, R12, R24, R8 ;  /* 0x000000180c08723c */ /* 0x004ff60000001808 */
[----:B------:R-:W-:Y:S11]  /*17f00*/  @!UPT UIADD3 URZ, URZ, URZ, URZ ;  /* 0x0000003f3f3ff290 */ /* 0x000ff6000fffe03f */
[----:B------:R-:W-:Y:S01]  /*17f10*/  @!UPT UIADD3 URZ, URZ, URZ, URZ ;  /* 0x0000003f3f3ff290 */ /* 0x000fe2000fffe03f */
[----:B------:R-:W-:Y:S04]  /*17f20*/  STL.64 [R1+0x30], R8 ;  /* 0x0000300801007387 */ /* 0x000fe80000100a00 */
[----:B------:R0:W-:Y:S04]  /*17f30*/  STL.64 [R1+0x38], R10 ;  /* 0x0000380a01007387 */ /* 0x0001e80000100a00 */
[----:B0-----:R-:W3:Y:S04]  /*17f40*/  LDL.LU.64 R10, [R1+0xbb8] ;  /* 0x000bb800010a7983 */ /* 0x001ee80000300a00 */
[----:B------:R-:W3:Y:S04]  /*17f50*/  LDL.LU.64 R8, [R1+0xbb0] ;  /* 0x000bb00001087983 */ /* 0x000ee80000300a00 */
[----:B------:R-:W-:Y:S04]  /*17f60*/  STL.64 [R1+0xb80], R14 ;  /* 0x000b800e01007387 */ /* 0x000fe80000100a00 */
[----:B------:R-:W-:Y:S04]  /*17f70*/  STL.64 [R1+0xb78], R12 ;  /* 0x000b780c01007387 */ /* 0x000fe80000100a00 */
[----:B------:R0:W-:Y:S04]  /*17f80*/  STL.64 [R1+0xb40], R26 ;  /* 0x000b401a01007387 */ /* 0x0001e80000100a00 */
[----:B------:R-:W2:Y:S04]  /*17f90*/  LDL.LU R24, [R1+0x50] ;  /* 0x0000500001187983 */ /* 0x000ea80000300800 */
[----:B------:R-:W2:Y:S04]  /*17fa0*/  LDL.LU R25, [R1+0x54] ;  /* 0x0000540001197983 */ /* 0x000ea80000300800 */
[----:B0-----:R-:W2:Y:S01]  /*17fb0*/  LDL.LU R26, [R1+0x58] ;  /* 0x00005800011a7983 */ /* 0x001ea20000300800 */
[----:B------:R-:W-:-:S03]  /*17fc0*/  IMAD.MOV.U32 R27, RZ, RZ, R29 ;  /* 0x000000ffff1b7224 */ /* 0x000fc600078e001d */
[----:B------:R-:W3:Y:S04]  /*17fd0*/  LDL.LU.64 R12, [R1+0x160] ;  /* 0x00016000010c7983 */ /* 0x000ee80000300a00 */
[----:B------:R-:W3:Y:S04]  /*17fe0*/  LDL.LU.64 R14, [R1+0x168] ;  /* 0x00016800010e7983 */ /* 0x000ee80000300a00 */
[----:B--2---:R0:W-:Y:S04]  /*17ff0*/  STL.64 [R1+0xb58], R26 ;  /* 0x000b581a01007387 */ /* 0x0041e80000100a00 */
[----:B------:R1:W-:Y:S04]  /*18000*/  STL.64 [R1+0xb50], R24 ;  /* 0x000b501801007387 */ /* 0x0003e80000100a00 */
[----:B0-----:R-:W2:Y:S01]  /*18010*/  LDL.LU.64 R26, [R1+0x8] ;  /* 0x00000800011a7983 */ /* 0x001ea20000300a00 */
[-C--:B---3--:R-:W-:Y:S03]  /*18020*/  HMMA.16816.F32 R4, R8, R22.reuse, R4 ;  /* 0x000000160804723c */ /* 0x088fe60000001804 */
[----:B--2---:R0:W-:Y:S04]  /*18030*/  STL.64 [R1+0xb70], R26 ;  /* 0x000b701a01007387 */ /* 0x0041e80000100a00 */
[----:B-1----:R-:W2:Y:S04]  /*18040*/  LDL.LU.64 R24, [R1+0xe0] ;  /* 0x0000e00001187983 */ /* 0x002ea80000300a00 */
[----:B0-----:R-:W2:Y:S11]  /*18050*/  LDL.LU.64 R26, [R1+0xe8] ;  /* 0x0000e800011a7983 */ /* 0x001eb60000300a00 */
[----:B------:R-:W-:Y:S01]  /*18060*/  @!UPT UIADD3 URZ, URZ, URZ, URZ ;  /* 0x0000003f3f3ff290 */ /* 0x000fe2000fffe03f */
[----:B------:R-:W-:Y:S04]  /*18070*/  STL.64 [R1+0x190], R4 ;  /* 0x0001900401007387 */ /* 0x000fe80000100a00 */
[----:B------:R0:W-:Y:S04]  /*18080*/  STL.64 [R1+0x198], R6 ;  /* 0x0001980601007387 */ /* 0x0001e80000100a00 */
[----:B0-----:R-:W4:Y:S04]  /*18090*/  LDL.LU.64 R6, [R1+0xba8] ;  /* 0x000ba80001067983 */ /* 0x001f280000300a00 */
[----:B------:R-:W4:Y:S02]  /*180a0*/  LDL.LU.64 R4, [R1+0xba0] ;  /* 0x000ba00001047983 */ /* 0x000f240000300a00 */
[----:B----4-:R-:W-:Y:S02]  /*180b0*/  HMMA.16816.F32 R20, R4, R22, R16 ;  /* 0x000000160414723c */ /* 0x010fe40000001810 */
[----:B------:R-:W3:Y:S04]  /*180c0*/  LDL.LU.64 R18, [R1+0xb98] ;  /* 0x000b980001127983 */ /* 0x000ee80000300a00 */
[----:B------:R-:W3:Y:S11]  /*180d0*/  LDL.LU.64 R16, [R1+0xb90] ;  /* 0x000b900001107983 */ /* 0x000ef60000300a00 */
[----:B------:R-:W-:Y:S06]  /*180e0*/  @!UPT UIADD3 URZ, URZ, URZ, URZ ;  /* 0x0000003f3f3ff290 */ /* 0x000fec000fffe03f */
[----:B------:R0:W-:Y:S04]  /*180f0*/  STL.64 [R1+0x110], R20 ;  /* 0x0001101401007387 */ /* 0x0001e80000100a00 */
[----:B------:R-:W-:Y:S04]  /*18100*/  STL.64 [R1+0x118], R22 ;  /* 0x0001181601007387 */ /* 0x000fe80000100a00 */
[----:B0-----:R-:W4:Y:S04]  /*18110*/  LDL.LU.64 R20, [R1+0xb88] ;  /* 0x000b880001147983 */ /* 0x001f280000300a00 */
[----:B------:R-:W-:Y:S04]  /*18120*/  STL.64 [R1+0xb68], R6 ;  /* 0x000b680601007387 */ /* 0x000fe80000100a00 */
[----:B------:R4:W-:Y:S02]  /*18130*/  STL.64 [R1+0xb60], R4 ;  /* 0x000b600401007387 */ /* 0x0009e40000100a00 */
[----:B----4-:R-:W-:-:S02]  /*18140*/  IMAD.MOV.U32 R4, RZ, RZ, R21 ;  /* 0x000000ffff047224 */ /* 0x010fc400078e0015 */
[----:B------:R-:W-:Y:S02]  /*18150*/  IMAD.MOV.U32 R5, RZ, RZ, R20 ;  /* 0x000000ffff057224 */ /* 0x000fe400078e0014 */
[----:B------:R-:W3:Y:S02]  /*18160*/  LDSM.16.M88.4 R20, [R0+0x2c00] ;  /* 0x002c00000014783b */ /* 0x000ee40000000200 */
[----:B---3--:R-:W-:Y:S02]  /*18170*/  HMMA.16816.F32 R12, R16, R20, R12 ;  /* 0x00000014100c723c */ /* 0x008fe4000000180c */
[----:B------:R-:W-:Y:S04]  /*18180*/  STL [R1+0xb4c], R22 ;  /* 0x000b4c1601007387 */ /* 0x000fe80000100800 */
[----:B------:R-:W-:Y:S11]  /*18190*/  STL [R1+0xb48], R23 ;  /* 0x000b481701007387 */ /* 0x000ff60000100800 */
[----:B------:R-:W-:Y:S06]  /*181a0*/  @!UPT UIADD3 URZ, URZ, URZ, URZ ;  /* 0x0000003f3f3ff290 */ /* 0x000fec000fffe03f */
[----:B------:R-:W-:Y:S01]  /*181b0*/  STL.64 [R1+0x80], R12 ;  /* 0x0000800c01007387 */ /* 0x000fe20000100a00 */
[----:B------:R-:W-:-:S03]  /*181c0*/  IMAD.MOV.U32 R29, RZ, RZ, R15 ;  /* 0x000000ffff1d7224 */ /* 0x000fc600078e000f */
[----:B------:R0:W-:Y:S04]  /*181d0*/  STL [R1+0x88], R14 ;  /* 0x0000880e01007387 */ /* 0x0001e80000100800 */
[----:B0-----:R-:W2:Y:S04]  /*181e0*/  LDL.LU.64 R14, [R1+0xb80] ;  /* 0x000b8000010e7983 */ /* 0x001ea80000300a00 */
[----:B------:R-:W2:Y:S01]  /*181f0*/  LDL.LU.64 R12, [R1+0xb78] ;  /* 0x000b7800010c7983 */ /* 0x000ea20000300a00 */
[----:B------:R-:W-:Y:S01]  /*18200*/  IMAD.MOV.U32 R7, RZ, RZ, R2 ;  /* 0x000000ffff077224 */ /* 0x000fe200078e0002 */
[----:B--2---:R-:W-:Y:S11]  /*18210*/  HMMA.16816.F32 R24, R12, R20, R24 ;  /* 0x000000140c18723c */ /* 0x004ff60000001818 */
[----:B------:R-:W-:Y:S11]  /*18220*/  @!UPT UIADD3 URZ, URZ, URZ, URZ ;  /* 0x0000003f3f3ff290 */ /* 0x000ff6000fffe03f */
[----:B------:R-:W-:Y:S02]  /*18230*/  @!UPT UIADD3 URZ, URZ, URZ, URZ ;  /* 0x0000003f3f3ff290 */ /* 0x000fe4000fffe03f */
[----:B------:R-:W-:Y:S02]  /*18240*/  IMAD.MOV.U32 R2, RZ, RZ, R26 ;  /* 0x000000ffff027224 */ /* 0x000fe400078e001a */
[----:B------:R-:W-:Y:S02]  /*18250*/  IMAD.MOV.U32 R0, RZ, RZ, R27 ;  /* 0x000000ffff007224 */ /* 0x000fe400078e001b */
[----:B------:R-:W2:Y:S01]  /*18260*/  LDL.LU.64 R26, [R1+0xb70] ;  /* 0x000b7000011a7983 */ /* 0x000ea20000300a00 */
[----:B------:R-:W-:-:S03]  /*18270*/  IMAD.MOV.U32 R6, RZ, RZ, R3 ;  /* 0x000000ffff067224 */ /* 0x000fc600078e0003 */
[----:B------:R-:W-:Y:S04]  /*18280*/  STL.64 [R1+0xb38], R14 ;  /* 0x000b380e01007387 */ /* 0x000fe80000100a00 */
[----:B------:R0:W-:Y:S01]  /*18290*/  STL.64 [R1+0xb30], R12 ;  /* 0x000b300c01007387 */ /* 0x0001e20000100a00 */
[----:B------:R-:W-:Y:S02]  /*182a0*/  IMAD.MOV.U32 R20, RZ, RZ, R24 ;  /* 0x000000ffff147224 */ /* 0x000fe400078e0018 */
[----:B------:R-:W-:Y:S01]  /*182b0*/  IMAD.MOV.U32 R3, RZ, RZ, R25 ;  /* 0x000000ffff037224 */ /* 0x000fe200078e0019 */
[----:B0-----:R-:W3:Y:S04]  /*182c0*/  LDL.LU.64 R12, [R1+0x150] ;  /* 0x00015000010c7983 */ /* 0x001ee80000300a00 */
[----:B------:R-:W3:Y:S04]  /*182d0*/  LDL.LU.64 R14, [R1+0x158] ;  /* 0x00015800010e7983 */ /* 0x000ee80000300a00 */
[----:B------:R-:W4:Y:S01]  /*182e0*/  LDL R21, [R1+0x94] ;  /* 0x0000940001157983 */ /* 0x000f220000100800 */
[----:B--2---:R-:W-:Y:S01]  /*182f0*/  HMMA.16816.F32 R4, R8, R26, R4 ;  /* 0x0000001a0804723c */ /* 0x004fe20000001804 */
[----:B------:R-:W-:-:S02]  /*18300*/  IMAD.MOV.U32 R22, RZ, RZ, R26 ;  /* 0x000000ffff167224 */ /* 0x000fc400078e001a */
[----:B------:R-:W-:Y:S11]  /*18310*/  IMAD.MOV.U32 R23, RZ, RZ, R27 ;  /* 0x000000ffff177224 */ /* 0x000ff600078e001b */
[----:B------:R-:W-:Y:S09]  /*18320*/  @!UPT UIADD3 URZ, URZ, URZ, URZ ;  /* 0x0000003f3f3ff290 */ /* 0x000ff2000fffe03f */
[----:B------:R-:W-:Y:S04]  /*18330*/  STL.64 [R1+0x180], R4 ;  /* 0x0001800401007387 */ /* 0x000fe80000100a00 */
[----:B------:R0:W-:Y:S04]  /*18340*/  STL.64 [R1+0x188], R6 ;  /* 0x0001880601007387 */ /* 0x0001e80000100a00 */
[----:B0-----:R-:W2:Y:S04]  /*18350*/  LDL.LU.64 R6, [R1+0xb68] ;  /* 0x000b680001067983 */ /* 0x001ea80000300a00 */
[----:B------:R-:W2:Y:S04]  /*18360*/  LDL.LU.64 R4, [R1+0xb60] ;  /* 0x000b600001047983 */ /* 0x000ea80000300a00 */
[----:B------:R-:W2:Y:S04]  /*18370*/  LDL.LU.64 R26, [R1+0xb58] ;  /* 0x000b5800011a7983 */ /* 0x000ea80000300a00 */
[----:B------:R-:W2:Y:S04]  /*18380*/  LDL.LU.64 R24, [R1+0xb50] ;  /* 0x000b500001187983 */ /* 0x000ea80000300a00 */
[----:B------:R0:W-:Y:S04]  /*18390*/  STL.64 [R1+0xb18], R10 ;  /* 0x000b180a01007387 */ /* 0x0001e80000100a00 */
[----:B------:R2:W-:Y:S01]  /*183a0*/  STL.64 [R1+0xb10], R8 ;  /* 0x000b100801007387 */ /* 0x0005e20000100a00 */
[----:B0-----:R-:W-:-:S02]  /*183b0*/  IMAD.MOV.U32 R10, RZ, RZ, R22 ;  /* 0x000000ffff0a7224 */ /* 0x001fc400078e0016 */
[----:B------:R-:W-:Y:S01]  /*183c0*/  IMAD.MOV.U32 R11, RZ, RZ, R23 ;  /* 0x000000ffff0b7224 */ /* 0x000fe200078e0017 */
[----:B------:R-:W3:Y:S04]  /*183d0*/  LDL.LU R22, [R1+0xb4c] ;  /* 0x000b4c0001167983 */ /* 0x000ee80000300800 */
[----:B------:R-:W3:Y:S02]  /*183e0*/  LDL.LU R23, [R1+0xb48] ;  /* 0x000b480001177983 */ /* 0x000ee40000300800 */
[----:B--2---:R-:W-:Y:S02]  /*183f0*/  HMMA.16816.F32 R8, R4, R10, R24 ;  /* 0x0000000a0408723c */ /* 0x004fe40000001818 */
[----:B------:R-:W2:Y:S04]  /*18400*/  LDL.LU.64 R26, [R1+0xb40] ;  /* 0x000b4000011a7983 */ /* 0x000ea80000300a00 */
[----:B------:R-:W-:Y:S04]  /*18410*/  STL.64 [R1+0xb08], R6 ;  /* 0x000b080601007387 */ /* 0x000fe80000100a00 */
[----:B------:R0:W-:Y:S11]  /*18420*/  STL.64 [R1+0xb00], R4 ;  /* 0x000b000401007387 */ /* 0x0001f60000100a00 */
[----:B------:R-:W-:Y:S02]  /*18430*/  @!UPT UIADD3 URZ, URZ, URZ, URZ ;  /* 0x0000003f3f3ff290 */ /* 0x000fe4000fffe03f */
[----:B------:R-:W-:Y:S04]  /*18440*/  STL.64 [R1+0x100], R8 ;  /* 0x0001000801007387 */ /* 0x000fe80000100a00 */
[----:B------:R-:W-:Y:S04]  /*18450*/  STL.64 [R1+0x108], R10 ;  /* 0x0001080a01007387 */ /* 0x000fe80000100a00 */
[----:B0-----:R-:W2:Y:S04]  /*18460*/  LDL.LU R4, [R1+0x40] ;  /* 0x0000400001047983 */ /* 0x001ea80000300800 */
[----:B------:R-:W2:Y:S04]  /*18470*/  LDL.LU R5, [R1+0x44] ;  /* 0x0000440001057983 */ /* 0x000ea80000300800 */
[----:B------:R-:W2:Y:S04]  /*18480*/  LDL.LU R6, [R1+0x48] ;  /* 0x0000480001067983 */ /* 0x000ea80000300800 */
[----:B------:R-:W2:Y:S04]  /*18490*/  LDL.LU R7, [R1+0x4c] ;  /* 0x00004c0001077983 */ /* 0x000ea80000300800 */
[----:B----4-:R-:W3:Y:S02]  /*184a0*/  LDSM.16.M88.4 R8, [R21+0x3000] ;  /* 0x003000001508783b */ /* 0x010ee40000000200 */
[-C--:B---3--:R-:W-:Y:S11]  /*184b0*/  HMMA.16816.F32 R12, R16, R8.reuse, R12 ;  /* 0x00000008100c723c */ /* 0x088ff6000000180c */
[----:B------:R-:W-:Y:S11]  /*184c0*/  @!UPT UIADD3 URZ, URZ, URZ, URZ ;  /* 0x0000003f3f3ff290 */ /* 0x000ff6000fffe03f */
[----:B------:R-:W-:Y:S02]  /*184d0*/  @!UPT UIADD3 URZ, URZ, URZ, URZ ;  /* 0x0000003f3f3ff290 */ /* 0x000fe4000fffe03f */
[----:B------:R-:W-:Y:S02]  /*184e0*/  IMAD.MOV.U32 R25, RZ, RZ, R14 ;  /* 0x000000ffff197224 */ /* 0x000fe400078e000e */
[----:B------:R-:W-:Y:S01]  /*184f0*/  IMAD.MOV.U32 R24, RZ, RZ, R15 ;  /* 0x000000ffff187224 */ /* 0x000fe200078e000f */
[----:B--2---:R-:W-:Y:S04]  /*18500*/  STL.64 [R1+0xb28], R6 ;  /* 0x000b280601007387 */ /* 0x004fe80000100a00 */
[----:B------:R0:W-:Y:S04]  /*18510*/  STL.64 [R1+0xb20], R4 ;  /* 0x000b200401007387 */ /* 0x0001e80000100a00 */
[----:B0-----:R-:W2:Y:S04]  /*18520*/  LDL.LU.64 R4, [R1+0xd0] ;  /* 0x0000d00001047983 */ /* 0x001ea80000300a00 */
[----:B------:R-:W2:Y:S04]  /*18530*/  LDL.LU.64 R6, [R1+0xd8] ;  /* 0x0000d80001067983 */ /* 0x000ea80000300a00 */
[----:B------:R-:W-:Y:S04]  /*18540*/  STL.64 [R1+0x8], R10 ;  /* 0x0000080a01007387 */ /* 0x000fe80000100a00 */
[----:B------:R0:W-:Y:S04]  /*18550*/  STL.64 [R1+0x70], R12 ;  /* 0x0000700c01007387 */ /* 0x0001e80000100a00 */
[----:B------:R-:W2:Y:S04]  /*18560*/  LDL.LU.64 R14, [R1+0xb38] ;  /* 0x000b3800010e7983 */ /* 0x000ea80000300a00 */
[----:B0-----:R-:W2:Y:S02]  /*18570*/  LDL.LU.64 R12, [R1+0xb30] ;  /* 0x000b3000010c7983 */ /* 0x001ea40000300a00 */
[----:B--2---:R-:W-:Y:S02]  /*18580*/  HMMA.16816.F32 R8, R12, R8, R4 ;  /* 0x000000080c08723c */ /* 0x004fe40000001804 */
        /* <DEDUP_REMOVED lines=13> */
[-C--:B--2---:R-:W-:Y:S11]  /*18660*/  HMMA.16816.F32 R4, R8, R26.reuse, R4 ;  /* 0x0000001a0804723c */ /* 0x084ff60000001804 */
[----:B------:R-:W-:Y:S11]  /*18670*/  @!UPT UIADD3 URZ, URZ, URZ, URZ ;  /* 0x0000003f3f3ff290 */ /* 0x000ff6000fffe03f */
[----:B------:R-:W-:Y:S01]  /*18680*/  @!UPT UIADD3 URZ, URZ, URZ, URZ ;  /* 0x0000003f3f3ff290 */ /* 0x000fe2000fffe03f */
[----:B------:R-:W-:Y:S04]  /*18690*/  STL.64 [R1+0x170], R4 ;  /* 0x0001700401007387 */ /* 0x000fe80000100a00 */
[----:B------:R0:W-:Y:S04]  /*186a0*/  STL.64 [R1+0x178], R6 ;  /* 0x0001780601007387 */ /* 0x0001e80000100a00 */
[----:B0-----:R-:W3:Y:S04]  /*186b0*/  LDL.LU.64 R6, [R1+0xb08] ;  /* 0x000b080001067983 */ /* 0x001ee80000300a00 */
[----:B------:R-:W3:Y:S04]  /*186c0*/  LDL.LU.64 R4, [R1+0xb00] ;  /* 0x000b000001047983 */ /* 0x000ee80000300a00 */
[----:B------:R-:W-:Y:S04]  /*186d0*/  STL.64 [R1+0xad8], R10 ;  /* 0x000ad80a01007387 */ /* 0x000fe80000100a00 */
[----:B------:R3:W-:Y:S02]  /*186e0*/  STL.64 [R1+0xad0], R8 ;  /* 0x000ad00801007387 */ /* 0x0007e40000100a00 */
[----:B---3--:R-:W-:Y:S02]  /*186f0*/  HMMA.16816.F32 R8, R4, R26, R12 ;  /* 0x0000001a0408723c */ /* 0x008fe4000000180c */
[----:B------:R-:W2:Y:S04]  /*18700*/  LDL.LU.64 R12, [R1+0x140] ;  /* 0x00014000010c7983 */ /* 0x000ea80000300a00 */
[----:B------:R-:W2:Y:S11]  /*18710*/  LDL.LU.64 R14, [R1+0x148] ;  /* 0x00014800010e7983 */ /* 0x000eb60000300a00 */
[----:B------:R-:W-:Y:S06]  /*18720*/  @!UPT UIADD3 URZ, URZ, URZ, URZ ;  /* 0x0000003f3f3ff290 */ /* 0x000fec000fffe03f */
[----:B------:R-:W-:Y:S04]  /*18730*/  STL.64 [R1+0xf0], R8 ;  /* 0x0000f00801007387 */ /* 0x000fe80000100a00 */
[----:B------:R-:W-:Y:S04]  /*18740*/  STL.64 [R1+0xf8], R10 ;  /* 0x0000f80a01007387 */ /* 0x000fe80000100a00 */
[----:B------:R-:W-:Y:S04]  /*18750*/  STL.64 [R1+0xac8], R6 ;  /* 0x000ac80601007387 */ /* 0x000fe80000100a00 */
[----:B------:R0:W-:Y:S04]  /*18760*/  STL.64 [R1+0xac0], R4 ;  /* 0x000ac00401007387 */ /* 0x0001e80000100a00 */
[----:B------:R-:W2:Y:S04]  /*18770*/  LDSM.16.M88.4 R8, [R21+0x3400] ;  /* 0x003400001508783b */ /* 0x000ea80000000200 */
[----:B0-----:R-:W3:Y:S04]  /*18780*/  LDL.LU R4, [R1+0x80] ;  /* 0x0000800001047983 */ /* 0x001ee80000300800 */
[----:B------:R-:W3:Y:S04]  /*18790*/  LDL.LU R5, [R1+0x84] ;  /* 0x0000840001057983 */ /* 0x000ee80000300800 */
[----:B------:R-:W4:Y:S01]  /*187a0*/  LDL.LU R6, [R1+0x88] ;  /* 0x0000880001067983 */ /* 0x000f220000300800 */
[----:B------:R-:W-:Y:S01]  /*187b0*/  IMAD.MOV.U32 R7, RZ, RZ, R29 ;  /* 0x000000ffff077224 */ /* 0x000fe200078e001d */
[----:B--2---:R-:W-:Y:S04]  /*187c0*/  HMMA.16816.F32 R12, R16, R8, R12 ;  /* 0x00000008100c723c */ /* 0x004fe8000000180c */
[----:B----4-:R-:W-:Y:S04]  /*187d0*/  STL.64 [R1+0xae8], R6 ;  /* 0x000ae80601007387 */ /* 0x010fe80000100a00 */
[----:B---3--:R0:W-:Y:S04]  /*187e0*/  STL.64 [R1+0xae0], R4 ;  /* 0x000ae00401007387 */ /* 0x0081e80000100a00 */
[----:B0-----:R-:W2:Y:S04]  /*187f0*/  LDL.LU.64 R4, [R1+0xa0] ;  /* 0x0000a00001047983 */ /* 0x001ea80000300a00 */
[----:B------:R-:W2:Y:S04]  /*18800*/  LDL.LU.64 R6, [R1+0xa8] ;  /* 0x0000a80001067983 */ /* 0x000ea80000300a00 */
[----:B------:R0:W-:Y:S04]  /*18810*/  STL.64 [R1+0xab8], R24 ;  /* 0x000ab81801007387 */ /* 0x0001e80000100a00 */
[----:B------:R-:W-:Y:S04]  /*18820*/  STL.64 [R1+0x18], R10 ;  /* 0x0000180a01007387 */ /* 0x000fe80000100a00 */
[----:B------:R-:W-:Y:S01]  /*18830*/  STL.64 [R1+0x60], R12 ;  /* 0x0000600c01007387 */ /* 0x000fe20000100a00 */
[----:B0-----:R-:W-:-:S03]  /*18840*/  IMAD.MOV.U32 R24, RZ, RZ, R20 ;  /* 0x000000ffff187224 */ /* 0x001fc600078e0014 */
[----:B------:R0:W-:Y:S01]  /*18850*/  STL [R1+0x68], R14 ;  /* 0x0000680e01007387 */ /* 0x0001e20000100800 */
[----:B------:R-:W-:-:S03]  /*18860*/  IMAD.MOV.U32 R20, RZ, RZ, R15 ;  /* 0x000000ffff147224 */ /* 0x000fc600078e000f */
[----:B0-----:R-:W2:Y:S04]  /*18870*/  LDL.LU.64 R14, [R1+0xaf8] ;  /* 0x000af800010e7983 */ /* 0x001ea80000300a00 */
[----:B------:R-:W2:Y:S01]  /*18880*/  LDL.LU.64 R12, [R1+0xaf0] ;  /* 0x000af000010c7983 */ /* 0x000ea20000300a00 */
[----:B------:R-:W-:Y:S02]  /*18890*/  IMAD.MOV.U32 R25, RZ, RZ, R3 ;  /* 0x000000ffff197224 */ /* 0x000fe400078e0003 */
[----:B------:R-:W-:Y:S01]  /*188a0*/  IMAD.MOV.U32 R26, RZ, RZ, R2 ;  /* 0x000000ffff1a7224 */ /* 0x000fe200078e0002 */
[----:B------:R-:W-:Y:S01]  /*188b0*/  STL [R1+0xa80], R20 ;  /* 0x000a801401007387 */ /* 0x000fe20000100800 */
[----:B------:R-:W-:Y:S02]  /*188c0*/  IMAD.MOV.U32 R3, RZ, RZ, R28 ;  /* 0x000000ffff037224 */ /* 0x000fe400078e001c */
[----:B------:R-:W-:Y:S01]  /*188d0*/  IMAD.MOV.U32 R27, RZ, RZ, R0 ;  /* 0x000000ffff1b7224 */ /* 0x000fe200078e0000 */
[----:B--2---:R-:W-:Y:S01]  /*188e0*/  HMMA.16816.F32 R8, R12, R8, R4 ;  /* 0x000000080c08723c */ /* 0x004fe20000001804 */
[----:B------:R-:W2:Y:S04]  /*188f0*/  LDL.LU.64 R6, [R1+0xae8] ;  /* 0x000ae80001067983 */ /* 0x000ea80000300a00 */
[----:B------:R-:W2:Y:S11]  /*18900*/  LDL.LU.64 R4, [R1+0xae0] ;  /* 0x000ae00001047983 */ /* 0x000eb60000300a00 */
[----:B------:R-:W-:Y:S08]  /*18910*/  @!UPT UIADD3 URZ, URZ, URZ, URZ ;  /* 0x0000003f3f3ff290 */ /* 0x000ff0000fffe03f */
        /* <DEDUP_REMOVED lines=8> */
[----:B0-----:R-:W3:Y:S04]  /*189a0*/  LDL.LU.64 R12, [R1+0x130] ;  /* 0x00013000010c7983 */ /* 0x001ee80000300a00 */
[----:B------:R-:W3:Y:S04]  /*189b0*/  LDL.LU.64 R14, [R1+0x138] ;  /* 0x00013800010e7983 */ /* 0x000ee80000300a00 */
[----:B------:R-:W-:Y:S04]  /*189c0*/  STL [R1+0xa5c], R28 ;  /* 0x000a5c1c01007387 */ /* 0x000fe80000100800 */
[----:B------:R-:W-:Y:S04]  /*189d0*/  STL [R1+0xa58], R2 ;  /* 0x000a580201007387 */ /* 0x000fe80000100800 */
[----:B------:R-:W-:Y:S04]  /*189e0*/  STL [R1+0xa54], R29 ;  /* 0x000a541d01007387 */ /* 0x000fe80000100800 */
[----:B------:R-:W-:Y:S01]  /*189f0*/  STL [R1+0xa50], R0 ;  /* 0x000a500001007387 */ /* 0x000fe20000100800 */
        /* <DEDUP_REMOVED lines=11> */
[----:B--2---:R-:W-:Y:S11]  /*18ab0*/  HMMA.16816.F32 R24, R4, R22, R24 ;  /* 0x000000160418723c */ /* 0x004ff60000001818 */
[----:B------:R-:W-:Y:S11]  /*18ac0*/  @!UPT UIADD3 URZ, URZ, URZ, URZ ;  /* 0x0000003f3f3ff290 */ /* 0x000ff6000fffe03f */
[----:B------:R-:W-:Y:S01]  /*18ad0*/  @!UPT UIADD3 URZ, URZ, URZ, URZ ;  /* 0x0000003f3f3ff290 */ /* 0x000fe2000fffe03f */
[----:B------:R0:W-:Y:S04]  /*18ae0*/  STL.64 [R1+0xe0], R24 ;  /* 0x0000e01801007387 */ /* 0x0001e80000100a00 */
[----:B------:R-:W-:Y:S04]  /*18af0*/  STL.64 [R1+0xe8], R26 ;  /* 0x0000e81a01007387 */ /* 0x000fe80000100a00 */
[----:B0-----:R-:W2:Y:S04]  /*18b00*/  LDL.LU.64 R24, [R1+0xab8] ;  /* 0x000ab80001187983 */ /* 0x001ea80000300a00 */
[----:B------:R-:W-:Y:S04]  /*18b10*/  STL.64 [R1+0xa90], R6 ;  /* 0x000a900601007387 */ /* 0x000fe80000100a00 */
[----:B------:R0:W-:Y:S04]  /*18b20*/  STL.64 [R1+0xa88], R4 ;  /* 0x000a880401007387 */ /* 0x0001e80000100a00 */
[----:B0-----:R-:W3:Y:S04]  /*18b30*/  LDL.LU R4, [R1+0x70] ;  /* 0x0000700001047983 */ /* 0x001ee80000300800 */
[----:B------:R-:W3:Y:S01]  /*18b40*/  LDL.LU R5, [R1+0x74] ;  /* 0x0000740001057983 */ /* 0x000ee20000300800 */
[----:B--2---:R-:W-:-:S02]  /*18b50*/  IMAD.MOV.U32 R6, RZ, RZ, R25 ;  /* 0x000000ffff067224 */ /* 0x004fc400078e0019 */
[----:B------:R-:W-:Y:S02]  /*18b60*/  IMAD.MOV.U32 R7, RZ, RZ, R24 ;  /* 0x000000ffff077224 */ /* 0x000fe400078e0018 */
[----:B------:R-:W3:Y:S02]  /*18b70*/  LDSM.16.M88.4 R24, [R21+0x3800] ;  /* 0x003800001518783b */ /* 0x000ee40000000200 */
[-C--:B---3--:R-:W-:Y:S11]  /*18b80*/  HMMA.16816.F32 R12, R16, R24.reuse, R12 ;  /* 0x00000018100c723c */ /* 0x088ff6000000180c */
[----:B------:R-:W-:Y:S11]  /*18b90*/  @!UPT UIADD3 URZ, URZ, URZ, URZ ;  /* 0x0000003f3f3ff290 */ /* 0x000ff6000fffe03f */
[----:B------:R-:W-:Y:S01]  /*18ba0*/  @!UPT UIADD3 URZ, URZ, URZ, URZ ;  /* 0x0000003f3f3ff290 */ /* 0x000fe2000fffe03f */
[----:B------:R0:W-:Y:S01]  /*18bb0*/  STL [R1+0x30], R12 ;  /* 0x0000300c01007387 */ /* 0x0001e20000100800 */
[----:B------:R-:W-:Y:S02]  /*18bc0*/  IMAD.MOV.U32 R23, RZ, RZ, R14 ;  /* 0x000000ffff177224 */ /* 0x000fe400078e000e */
[----:B------:R-:W-:Y:S02]  /*18bd0*/  IMAD.MOV.U32 R22, RZ, RZ, R15 ;  /* 0x000000ffff167224 */ /* 0x000fe400078e000f */
[----:B------:R-:W-:Y:S01]  /*18be0*/  IMAD.MOV.U32 R20, RZ, RZ, R13 ;  /* 0x000000ffff147224 */ /* 0x000fe200078e000d */
[----:B------:R-:W4:Y:S04]  /*18bf0*/  LDL.LU.64 R14, [R1+0xab0] ;  /* 0x000ab000010e7983 */ /* 0x000f280000300a00 */
[----:B0-----:R-:W4:Y:S02]  /*18c00*/  LDL.LU.64 R12, [R1+0xaa8] ;  /* 0x000aa800010c7983 */ /* 0x001f240000300a00 */
[----:B----4-:R-:W-:Y:S11]  /*18c10*/  HMMA.16816.F32 R8, R12, R24, R8 ;  /* 0x000000180c08723c */ /* 0x010ff60000001808 */
[----:B------:R-:W-:Y:S11]  /*18c20*/  @!UPT UIADD3 URZ, URZ, URZ, URZ ;  /* 0x0000003f3f3ff290 */ /* 0x000ff6000fffe03f */
[----:B------:R-:W-:Y:S02]  /*18c30*/  @!UPT UIADD3 URZ, URZ, URZ, URZ ;  /* 0x0000003f3f3ff290 */ /* 0x000fe4000fffe03f */
[----:B------:R-:W-:Y:S02]  /*18c40*/  IMAD.MOV.U32 R29, RZ, RZ, R10 ;  /* 0x000000ffff1d7224 */ /* 0x000fe400078e000a */
[----:B------:R-:W-:Y:S02]  /*18c50*/  IMAD.MOV.U32 R0, RZ, RZ, R11 ;  /* 0x000000ffff007224 */ /* 0x000fe400078e000b */
[----:B------:R-:W-:Y:S01]  /*18c60*/  IMAD.MOV.U32 R28, RZ, RZ, R8 ;  /* 0x000000ffff1c7224 */ /* 0x000fe200078e0008 */
[----:B------:R-:W2:Y:S01]  /*18c70*/  LDL.LU.64 R10, [R1+0xaa0] ;  /* 0x000aa000010a7983 */ /* 0x000ea20000300a00 */
[----:B------:R-:W-:-:S03]  /*18c80*/  IMAD.MOV.U32 R2, RZ, RZ, R9 ;  /* 0x000000ffff027224 */ /* 0x000fc600078e0009 */
[----:B------:R-:W2:Y:S04]  /*18c90*/  LDL.LU.64 R8, [R1+0xa98] ;  /* 0x000a980001087983 */ /* 0x000ea80000300a00 */
[----:B------:R-:W3:Y:S04]  /*18ca0*/  LDL.LU R25, [R1+0x598] ;  /* 0x0005980001197983 */ /* 0x000ee80000300800 */
[----:B------:R-:W4:Y:S04]  /*18cb0*/  LDL.LU R24, [R1+0x580] ;  /* 0x0005800001187983 */ /* 0x000f280000300800 */
[----:B------:R0:W-:Y:S04]  /*18cc0*/  STL.64 [R1+0xa78], R14 ;  /* 0x000a780e01007387 */ /* 0x0001e80000100a00 */
[----:B------:R-:W-:Y:S04]  /*18cd0*/  STL.64 [R1+0xa70], R12 ;  /* 0x000a700c01007387 */ /* 0x000fe80000100a00 */
        /* <DEDUP_REMOVED lines=11> */
[----:B0-----:R-:W2:Y:S04]  /*18d90*/  LDL.LU R8, [R1+0x50] ;  /* 0x0000500001087983 */ /* 0x001ea80000300800 */
[----:B------:R-:W2:Y:S04]  /*18da0*/  LDL.LU R9, [R1+0x54] ;  /* 0x0000540001097983 */ /* 0x000ea80000300800 */
[----:B------:R-:W2:Y:S04]  /*18db0*/  LDL.LU R10, [R1+0x58] ;  /* 0x00005800010a7983 */ /* 0x000ea80000300800 */
[----:B------:R-:W2:Y:S04]  /*18dc0*/  LDL.LU R11, [R1+0x5c] ;  /* 0x00005c00010b7983 */ /* 0x000ea80000300800 */
[----:B------:R-:W3:Y:S01]  /*18dd0*/  LDL.LU.64 R12, [R1+0x120] ;  /* 0x00012000010c7983 */ /* 0x000ee20000300a00 */
[----:B--2---:R-:W-:Y:S11]  /*18de0*/  HMMA.16816.F32 R8, R4, R14, R8 ;  /* 0x0000000e0408723c */ /* 0x004ff60000001808 */
[----:B------:R-:W-:Y:S11]  /*18df0*/  @!UPT UIADD3 URZ, URZ, URZ, URZ ;  /* 0x0000003f3f3ff290 */ /* 0x000ff6000fffe03f */
[----:B------:R-:W-:Y:S01]  /*18e00*/  @!UPT UIADD3 URZ, URZ, URZ, URZ ;  /* 0x0000003f3f3ff290 */ /* 0x000fe2000fffe03f */
[----:B------:R0:W-:Y:S04]  /*18e10*/  STL.64 [R1+0xd0], R8 ;  /* 0x0000d00801007387 */ /* 0x0001e80000100a00 */
[----:B------:R1:W-:Y:S04]  /*18e20*/  STL.64 [R1+0xd8], R10 ;  /* 0x0000d80a01007387 */ /* 0x0003e80000100a00 */
[----:B------:R-:W3:Y:S04]  /*18e30*/  LDL.LU.64 R14, [R1+0x128] ;  /* 0x00012800010e7983 */ /* 0x000ee80000300a00 */
[----:B0-----:R-:W2:Y:S04]  /*18e40*/  LDL.LU.64 R8, [R1+0xc0] ;  /* 0x0000c00001087983 */ /* 0x001ea80000300a00 */
[----:B-1----:R-:W2:Y:S04]  /*18e50*/  LDL.LU.64 R10, [R1+0xc8] ;  /* 0x0000c800010a7983 */ /* 0x002ea80000300a00 */
[----:B------:R-:W-:Y:S04]  /*18e60*/  STL.64 [R1+0xa38], R6 ;  /* 0x000a380601007387 */ /* 0x000fe80000100a00 */
[----:B------:R0:W-:Y:S04]  /*18e70*/  STL.64 [R1+0xa30], R4 ;  /* 0x000a300401007387 */ /* 0x0001e80000100a00 */
[----:B0-----:R-:W2:Y:S01]  /*18e80*/  LDL.LU R4, [R1+0x30] ;  /* 0x0000300001047983 */ /* 0x001ea20000300800 */
[----:B------:R-:W-:-:S03]  /*18e90*/  IMAD.MOV.U32 R5, RZ, RZ, R20 ;  /* 0x000000ffff057224 */ /* 0x000fc600078e0014 */
[----:B------:R-:W2:Y:S01]  /*18ea0*/  LDL.LU R20, [R1+0xa80] ;  /* 0x000a800001147983 */ /* 0x000ea20000300800 */
[----:B------:R-:W-:Y:S02]  /*18eb0*/  IMAD.MOV.U32 R6, RZ, RZ, R23 ;  /* 0x000000ffff067224 */ /* 0x000fe400078e0017 */
[----:B------:R-:W-:-:S05]  /*18ec0*/  IMAD.MOV.U32 R7, RZ, RZ, R22 ;  /* 0x000000ffff077224 */ /* 0x000fca00078e0016 */
[----:B------:R2:W-:Y:S02]  /*18ed0*/  STL.64 [R1+0xa48], R6 ;  /* 0x000a480601007387 */ /* 0x0005e40000100a00 */
[----:B--2---:R-:W-:Y:S02]  /*18ee0*/  IMAD.MOV.U32 R7, RZ, RZ, R20 ;  /* 0x000000ffff077224 */ /* 0x004fe400078e0014 */
[----:B------:R-:W3:Y:S04]  /*18ef0*/  LDSM.16.M88.4 R20, [R21+0x3c00] ;  /* 0x003c00001514783b */ /* 0x000ee80000000200 */
[----:B------:R0:W-:Y:S04]  /*18f00*/  STL.64 [R1+0xa40], R4 ;  /* 0x000a400401007387 */ /* 0x0001e80000100a00 */
[----:B0-----:R-:W2:Y:S04]  /*18f10*/  LDL.LU R4, [R1+0x60] ;  /* 0x0000600001047983 */ /* 0x001ea80000300800 */
[----:B------:R-:W2:Y:S04]  /*18f20*/  LDL.LU R5, [R1+0x64] ;  /* 0x0000640001057983 */ /* 0x000ea80000300800 */
[----:B------:R-:W2:Y:S01]  /*18f30*/  LDL.LU R6, [R1+0x68] ;  /* 0x0000680001067983 */ /* 0x000ea20000300800 */
[-C--:B---3--:R-:W-:Y:S03]  /*18f40*/  HMMA.16816.F32 R16, R16, R20.reuse, R12 ;  /* 0x000000141010723c */ /* 0x088fe6000000180c */
[----:B------:R-:W3:Y:S04]  /*18f50*/  LDL.LU.64 R14, [R1+0xa78] ;  /* 0x000a7800010e7983 */ /* 0x000ee80000300a00 */
[----:B------:R-:W3:Y:S02]  /*18f60*/  LDL.LU.64 R12, [R1+0xa70] ;  /* 0x000a7000010c7983 */ /* 0x000ee40000300a00 */
[----:B---3--:R-:W-:Y:S02]  /*18f70*/  HMMA.16816.F32 R12, R12, R20, R8 ;  /* 0x000000140c0c723c */ /* 0x008fe40000001808 */
[----:B------:R-:W2:Y:S04]  /*18f80*/  LDL.LU.64 R10, [R1+0xa68] ;  /* 0x000a6800010a7983 */ /* 0x000ea80000300a00 */
[----:B------:R-:W2:Y:S11]  /*18f90*/  LDL.LU.64 R8, [R1+0xa60] ;  /* 0x000a600001087983 */ /* 0x000eb60000300a00 */
[----:B------:R-:W-:Y:S06]  /*18fa0*/  @!UPT UIADD3 URZ, URZ, URZ, URZ ;  /* 0x0000003f3f3ff290 */ /* 0x000fec000fffe03f */
[----:B------:R0:W-:Y:S04]  /*18fb0*/  STL.64 [R1+0x9f8], R14 ;  /* 0x0009f80e01007387 */ /* 0x0001e80000100a00 */
[----:B------:R1:W-:Y:S01]  /*18fc0*/  STL.64 [R1+0x9f0], R12 ;  /* 0x0009f00c01007387 */ /* 0x0003e20000100a00 */
[----:B0-----:R-:W-:Y:S02]  /*18fd0*/  IMAD.MOV.U32 R14, RZ, RZ, R29 ;  /* 0x000000ffff0e7224 */ /* 0x001fe400078e001d */
[----:B------:R-:W-:Y:S02]  /*18fe0*/  IMAD.MOV.U32 R15, RZ, RZ, R0 ;  /* 0x000000ffff0f7224 */ /* 0x000fe400078e0000 */
[----:B-1----:R-:W-:Y:S02]  /*18ff0*/  IMAD.MOV.U32 R12, RZ, RZ, R28 ;  /* 0x000000ffff0c7224 */ /* 0x002fe400078e001c */
[----:B------:R-:W3:Y:S01]  /*19000*/  LDL.LU R28, [R1+0xa5c] ;  /* 0x000a5c00011c7983 */ /* 0x000ee20000300800 */
[----:B------:R-:W-:-:S03]  /*19010*/  IMAD.MOV.U32 R13, RZ, RZ, R2 ;  /* 0x000000ffff0d7224 */ /* 0x000fc600078e0002 */
[----:B------:R-:W2:Y:S04]  /*19020*/  LDL.LU R2, [R1+0xa58] ;  /* 0x000a580001027983 */ /* 0x000ea80000300800 */
[----:B------:R-:W2:Y:S04]  /*19030*/  LDL.LU R29, [R1+0xa54] ;  /* 0x000a5400011d7983 */ /* 0x000ea80000300800 */
[----:B------:R-:W2:Y:S04]  /*19040*/  LDL.LU R0, [R1+0xa50] ;  /* 0x000a500001007983 */ /* 0x000ea80000300800 */
[----:B------:R-:W-:Y:S04]  /*19050*/  STL.64 [R1+0xa08], R14 ;  /* 0x000a080e01007387 */ /* 0x000fe80000100a00 */
[----:B------:R0:W-:Y:S04]  /*19060*/  STL.64 [R1+0xa00], R12 ;  /* 0x000a000c01007387 */ /* 0x0001e80000100a00 */
[----:B0-----:R-:W2:Y:S04]  /*19070*/  LDL.LU R12, [R1+0x68c] ;  /* 0x00068c00010c7983 */ /* 0x001ea80000300800 */
[----:B------:R-:W2:Y:S04]  /*19080*/  LDL.LU R13, [R1+0x590] ;  /* 0x00059000010d7983 */ /* 0x000ea80000300800 */
[----:B------:R-:W2:Y:S04]  /*19090*/  LDL.LU R14, [R1+0x18] ;  /* 0x00001800010e7983 */ /* 0x000ea80000300800 */
[----:B------:R-:W2:Y:S04]  /*190a0*/  LDL.LU R15, [R1+0x1c] ;  /* 0x00001c00010f7983 */ /* 0x000ea80000300800 */
[----:B------:R-:W3:Y:S01]  /*190b0*/  LDL.LU R20, [R1+0x69c] ;  /* 0x00069c0001147983 */ /* 0x000ee20000300800 */
[C---:B--2---:R-:W-:Y:S11]  /*190c0*/  HMMA.16816.F32 R4, R8.reuse, R14, R4 ;  /* 0x0000000e0804723c */ /* 0x044ff60000001804 */
[----:B------:R-:W-:Y:S11]  /*190d0*/  @!UPT UIADD3 URZ, URZ, URZ, URZ ;  /* 0x0000003f3f3ff290 */ /* 0x000ff6000fffe03f */
[----:B------:R-:W-:Y:S01]  /*190e0*/  @!UPT UIADD3 URZ, URZ, URZ, URZ ;  /* 0x0000003f3f3ff290 */ /* 0x000fe2000fffe03f */
[----:B------:R-:W-:Y:S04]  /*190f0*/  STL.64 [R1+0x140], R4 ;  /* 0x0001400401007387 */ /* 0x000fe80000100a00 */
[----:B------:R0:W-:Y:S04]  /*19100*/  STL.64 [R1+0x148], R6 ;  /* 0x0001480601007387 */ /* 0x0001e80000100a00 */
[----:B0-----:R-:W2:Y:S04]  /*19110*/  LDL.LU.64 R6, [R1+0xa48] ;  /* 0x000a480001067983 */ /* 0x001ea80000300a00 */
[----:B------:R-:W2:Y:S02]  /*19120*/  LDL.LU.64 R4, [R1+0xa40] ;  /* 0x000a400001047983 */ /* 0x000ea40000300a00 */
[C---:B--2---:R-:W-:Y:S11]  /*19130*/  HMMA.16816.F32 R4, R8.reuse, R26, R4 ;  /* 0x0000001a0804723c */ /* 0x044ff60000001804 */
[----:B------:R-:W-:Y:S11]  /*19140*/  @!UPT UIADD3 URZ, URZ, URZ, URZ ;  /* 0x0000003f3f3ff290 */ /* 0x000ff6000fffe03f */
[----:B------:R-:W-:Y:S01]  /*19150*/  @!UPT UIADD3 URZ, URZ, URZ, URZ ;  /* 0x0000003f3f3ff290 */ /* 0x000fe2000fffe03f */
[----:B------:R-:W-:Y:S04]  /*19160*/  STL.64 [R1+0x130], R4 ;  /* 0x0001300401007387 */ /* 0x000fe80000100a00 */
[----:B------:R0:W-:Y:S04]  /*19170*/  STL.64 [R1+0x138], R6 ;  /* 0x0001380601007387 */ /* 0x0001e80000100a00 */
[----:B0-----:R-:W2:Y:S04]  /*19180*/  LDL.LU.64 R6, [R1+0xa38] ;  /* 0x000a380001067983 */ /* 0x001ea80000300a00 */
[----:B------:R-:W2:Y:S01]  /*19190*/  LDL.LU.64 R4, [R1+0xa30] ;  /* 0x000a300001047983 */ /* 0x000ea20000300a00 */
[----:B------:R-:W-:Y:S01]  /*191a0*/  HMMA.16816.F32 R8, R8, R22, R16 ;  /* 0x000000160808723c */ /* 0x000fe20000001810 */
[----:B------:R-:W-:-:S02]  /*191b0*/  IMAD.MOV.U32 R21, RZ, RZ, R25 ;  /* 0x000000ffff157224 */ /* 0x000fc400078e0019 */
[----:B------:R0:W-:Y:S01]  /*191c0*/  STL.64 [R1+0xa18], R26 ;  /* 0x000a181a01007387 */ /* 0x0001e20000100a00 */
[----:B------:R-:W-:-:S03]  /*191d0*/  IMAD.MOV.U32 R25, RZ, RZ, R29 ;  /* 0x000000ffff197224 */ /* 0x000fc600078e001d */
[----:B----4-:R1:W-:Y:S01]  /*191e0*/  STL [R1+0xa10], R24 ;  /* 0x000a101801007387 */ /* 0x0103e20000100800 */
[----:B------:R-:W-:Y:S02]  /*191f0*/  IMAD.MOV.U32 R17, RZ, RZ, R12 ;  /* 0x000000ffff117224 */ /* 0x000fe400078e000c */
[----:B0-----:R-:W-:Y:S02]  /*19200*/  IMAD.MOV.U32 R26, RZ, RZ, R2 ;  /* 0x000000ffff1a7224 */ /* 0x001fe400078e0002 */
[----:B-1----:R-:W-:Y:S02]  /*19210*/  IMAD.MOV.U32 R24, RZ, RZ, R0 ;  /* 0x000000ffff187224 */ /* 0x002fe400078e0000 */
[----:B------:R0:W5:Y:S01]  /*19220*/  LDL.LU R0, [R1+0xa2c] ;  /* 0x000a2c0001007983 */ /* 0x0001620000300800 */
[----:B---3--:R-:W-:-:S03]  /*19230*/  IMAD.MOV.U32 R27, RZ, RZ, R28 ;  /* 0x000000ffff1b7224 */ /* 0x008fc600078e001c */
[----:B------:R-:W3:Y:S04]  /*19240*/  LDL.LU R29, [R1+0xa28] ;  /* 0x000a2800011d7983 */ /* 0x000ee80000300800 */
[----:B------:R0:W5:Y:S04]  /*19250*/  LDL.LU R2, [R1+0xa24] ;  /* 0x000a240001027983 */ /* 0x0001680000300800 */
[----:B------:R-:W4:Y:S04]  /*19260*/  LDL.LU R28, [R1+0xa20] ;  /* 0x000a2000011c7983 */ /* 0x000f280000300800 */
[----:B------:R1:W-:Y:S04]  /*19270*/  STL.64 [R1+0x120], R8 ;  /* 0x0001200801007387 */ /* 0x0003e80000100a00 */
[----:B------:R0:W-:Y:S04]  /*19280*/  STL.64 [R1+0x128], R10 ;  /* 0x0001280a01007387 */ /* 0x0001e80000100a00 */
[----:B-1----:R-:W3:Y:S01]  /*19290*/  LDL.LU R9, [R1+0x694] ;  /* 0x0006940001097983 */ /* 0x002ee20000300800 */
[----:B0-----:R-:W-:-:S03]  /*192a0*/  IMAD.MOV.U32 R11, RZ, RZ, R13 ;  /* 0x000000ffff0b7224 */ /* 0x001fc600078e000d */
[----:B------:R-:W3:Y:S04]  /*192b0*/  LDL.LU R16, [R1+0x698] ;  /* 0x0006980001107983 */ /* 0x000ee80000300800 */
[----:B------:R-:W3:Y:S04]  /*192c0*/  LDL.LU R19, [R1+0x39c] ;  /* 0x00039c0001137983 */ /* 0x000ee80000300800 */
[----:B------:R-:W3:Y:S01]  /*192d0*/  LDL.LU R18, [R1+0x594] ;  /* 0x0005940001127983 */ /* 0x000ee20000300800 */
[C---:B--2---:R-:W-:Y:S03]  /*192e0*/  HMMA.16816.F32 R12, R4.reuse, R14, R24 ;  /* 0x0000000e040c723c */ /* 0x044fe60000001818 */
[----:B------:R-:W2:Y:S04]  /*192f0*/  LDL.LU.64 R26, [R1+0xa18] ;  /* 0x000a1800011a7983 */ /* 0x000ea80000300a00 */
[----:B------:R-:W2:Y:S11]  /*19300*/  LDL.LU R24, [R1+0xa10] ;  /* 0x000a100001187983 */ /* 0x000eb60000300800 */
[----:B------:R-:W-:Y:S05]  /*19310*/  @!UPT UIADD3 URZ, URZ, URZ, URZ ;  /* 0x0000003f3f3ff290 */ /* 0x000fea000fffe03f */
[----:B------:R-:W-:Y:S04]  /*19320*/  STL.64 [R1+0xa0], R12 ;  /* 0x0000a00c01007387 */ /* 0x000fe80000100a00 */
[----:B------:R0:W-:Y:S04]  /*19330*/  STL.64 [R1+0xa8], R14 ;  /* 0x0000a80e01007387 */ /* 0x0001e80000100a00 */
[----:B0-----:R-:W2:Y:S04]  /*19340*/  LDL.LU.64 R14, [R1+0xa08] ;  /* 0x000a0800010e7983 */ /* 0x001ea80000300a00 */
[----:B------:R-:W2:Y:S02]  /*19350*/  LDL.LU.64 R12, [R1+0xa00] ;  /* 0x000a0000010c7983 */ /* 0x000ea40000300a00 */
[----:B--2---:R-:W-:Y:S11]  /*19360*/  HMMA.16816.F32 R12, R4, R26, R12 ;  /* 0x0000001a040c723c */ /* 0x004ff6000000180c */
[----:B------:R-:W-:Y:S11]  /*19370*/  @!UPT UIADD3 URZ, URZ, URZ, URZ ;  /* 0x0000003f3f3ff290 */ /* 0x000ff6000fffe03f */
[----:B------:R-:W-:Y:S01]  /*19380*/  @!UPT UIADD3 URZ, URZ, URZ, URZ ;  /* 0x0000003f3f3ff290 */ /* 0x000fe2000fffe03f */
[----:B------:R-:W-:Y:S01]  /*19390*/  STL.64 [R1+0xb0], R12 ;  /* 0x0000b00c01007387 */ /* 0x000fe20000100a00 */
[----:B------:R-:W-:-:S03]  /*193a0*/  IMAD.MOV.U32 R10, RZ, RZ, R15 ;  /* 0x000000ffff0a7224 */ /* 0x000fc600078e000f */
[----:B------:R0:W-:Y:S04]  /*193b0*/  STL.64 [R1+0xb8], R14 ;  /* 0x0000b80e01007387 */ /* 0x0001e80000100a00 */
[----:B0-----:R-:W2:Y:S04]  /*193c0*/  LDL.LU.64 R14, [R1+0x9f8] ;  /* 0x0009f800010e7983 */ /* 0x001ea80000300a00 */
[----:B------:R-:W2:Y:S04]  /*193d0*/  LDL.LU.64 R12, [R1+0x9f0] ;  /* 0x0009f000010c7983 */ /* 0x000ea80000300a00 */
[----:B------:R-:W3:Y:S01]  /*193e0*/  LDL.LU R26, [R1+0x588] ;  /* 0x00058800011a7983 */ /* 0x000ee20000300800 */
[----:B--2---:R-:W-:Y:S11]  /*193f0*/  HMMA.16816.F32 R4, R4, R22, R12 ;  /* 0x000000160404723c */ /* 0x004ff6000000180c */
[----:B------:R-:W-:Y:S11]  /*19400*/  @!UPT UIADD3 URZ, URZ, URZ, URZ ;  /* 0x0000003f3f3ff290 */ /* 0x000ff6000fffe03f */
[----:B------:R-:W-:Y:S01]  /*19410*/  @!UPT UIADD3 URZ, URZ, URZ, URZ ;  /* 0x0000003f3f3ff290 */ /* 0x000fe2000fffe03f */
[----:B------:R0:W-:Y:S04]  /*19420*/  STL.64 [R1+0xc0], R4 ;  /* 0x0000c00401007387 */ /* 0x0001e80000100a00 */
[----:B------:R1:W-:Y:S04]  /*19430*/  STL.64 [R1+0xc8], R6 ;  /* 0x0000c80601007387 */ /* 0x0003e80000100a00 */
[----:B------:R-:W2:Y:S04]  /*19440*/  LDL.LU R13, [R1+0x574] ;  /* 0x00057400010d7983 */ /* 0x000ea80000300800 */
[----:B------:R-:W2:Y:S04]  /*19450*/  LDL.LU R22, [R1+0x554] ;  /* 0x0005540001167983 */ /* 0x000ea80000300800 */
[----:B------:R-:W2:Y:S04]  /*19460*/  LDL.LU R14, [R1+0x394] ;  /* 0x00039400010e7983 */ /* 0x000ea80000300800 */
[----:B------:R-:W2:Y:S04]  /*19470*/  LDL.LU R12, [R1+0x578] ;  /* 0x00057800010c7983 */ /* 0x000ea80000300800 */
[----:B------:R-:W2:Y:S04]  /*19480*/  LDL.LU R23, [R1+0x38c] ;  /* 0x00038c0001177983 */ /* 0x000ea80000300800 */
[----:B------:R-:W2:Y:S04]  /*19490*/  LDL.LU R15, [R1+0x584] ;  /* 0x00058400010f7983 */ /* 0x000ea80000300800 */
[----:B0-----:R-:W2:Y:S04]  /*194a0*/  LDL.LU R4, [R1+0x3a0] ;  /* 0x0003a00001047983 */ /* 0x001ea80000300800 */
[----:B------:R-:W2:Y:S01]  /*194b0*/  LDL.LU R5, [R1+0x5a0] ;  /* 0x0005a00001057983 */ /* 0x000ea20000300800 */
[----:B------:R-:W-:-:S02]  /*194c0*/  IMAD.MOV.U32 R25, RZ, RZ, c[0x0][0x18c] ;  /* 0x00006300ff197624 */ /* 0x000fc400078e00ff */
[----:B---3--:R-:W-:Y:S01]  /*194d0*/  IMAD.MOV.U32 R27, RZ, RZ, R9 ;  /* 0x000000ffff1b7224 */ /* 0x008fe200078e0009 */
[----:B-1----:R-:W3:Y:S01]  /*194e0*/  LDL.LU R6, [R1+0x3a8] ;  /* 0x0003a80001067983 */ /* 0x002ee20000300800 */
[----:B------:R-:W-:Y:S02]  /*194f0*/  IMAD.SHL.U32 R25, R25, 0x20, RZ ;  /* 0x0000002019197824 */ /* 0x000fe400078e00ff */
[----:B------:R-:W-:Y:S02]  /*19500*/  IMAD.MOV.U32 R9, RZ, RZ, R7 ;  /* 0x000000ffff097224 */ /* 0x000fe400078e0007 */
[----:B------:R-:W3:Y:S01]  /*19510*/  LDL.LU R7, [R1+0x5a4] ;  /* 0x0005a40001077983 */ /* 0x000ee20000300800 */
[----:B--2---:R-:W-:-:S04]  /*19520*/  LOP3.LUT R5, R5, R4, RZ, 0x3c, !PT ;  /* 0x0000000405057212 */ /* 0x004fc800078e3cff */
[----:B------:R-:W-:-:S04]  /*19530*/  LOP3.LUT R4, R5, R4, RZ, 0x3c, !PT ;  /* 0x0000000405047212 */ /* 0x000fc800078e3cff */
[----:B------:R-:W-:-:S05]  /*19540*/  LOP3.LUT R5, R5, R4, RZ, 0x3c, !PT ;  /* 0x0000000405057212 */ /* 0x000fca00078e3cff */
[----:B------:R-:W-:-:S05]  /*19550*/  IMAD.WIDE R4, R25, 0x2, R4 ;  /* 0x0000000219047825 */ /* 0x000fca00078e0204 */
[----:B------:R0:W-:Y:S04]  /*19560*/  STL [R1+0x5a0], R4 ;  /* 0x0005a00401007387 */ /* 0x0001e80000100800 */
[----:B------:R1:W-:Y:S04]  /*19570*/  STL [R1+0x3a0], R5 ;  /* 0x0003a00501007387 */ /* 0x0003e80000100800 */
[----:B0-----:R-:W2:Y:S04]  /*19580*/  LDL.LU R4, [R1+0x2a4] ;  /* 0x0002a40001047983 */ /* 0x001ea80000300800 */
[----:B-1----:R-:W2:Y:S01]  /*19590*/  LDL.LU R5, [R1+0x3a4] ;  /* 0x0003a40001057983 */ /* 0x002ea20000300800 */
[----:B---3--:R-:W-:-:S04]  /*195a0*/  LOP3.LUT R7, R7, R6, RZ, 0x3c, !PT ;  /* 0x0000000607077212 */ /* 0x008fc800078e3cff */
[----:B------:R-:W-:-:S04]  /*195b0*/  LOP3.LUT R6, R7, R6, RZ, 0x3c, !PT ;  /* 0x0000000607067212 */ /* 0x000fc800078e3cff */
[----:B------:R-:W-:-:S05]  /*195c0*/  LOP3.LUT R7, R7, R6, RZ, 0x3c, !PT ;  /* 0x0000000607077212 */ /* 0x000fca00078e3cff */
[----:B------:R-:W-:Y:S01]  /*195d0*/  IMAD.WIDE R6, R25, 0x2, R6 ;  /* 0x0000000219067825 */ /* 0x000fe200078e0206 */
[----:B--2---:R-:W-:-:S04]  /*195e0*/  LOP3.LUT R5, R5, R4, RZ, 0x3c, !PT ;  /* 0x0000000405057212 */ /* 0x004fc800078e3cff */
[----:B------:R-:W-:-:S04]  /*195f0*/  LOP3.LUT R4, R5, R4, RZ, 0x3c, !PT ;  /* 0x0000000405047212 */ /* 0x000fc800078e3cff */
[----:B------:R-:W-:-:S05]  /*19600*/  LOP3.LUT R5, R5, R4, RZ, 0x3c, !PT ;  /* 0x0000000405057212 */ /* 0x000fca00078e3cff */
[----:B------:R-:W-:-:S05]  /*19610*/  IMAD.WIDE R4, R25, 0x2, R4 ;  /* 0x0000000219047825 */ /* 0x000fca00078e0204 */
[----:B------:R0:W-:Y:S04]  /*19620*/  STL [R1+0x3a4], R4 ;  /* 0x0003a40401007387 */ /* 0x0001e80000100800 */
[----:B------:R1:W-:Y:S04]  /*19630*/  STL [R1+0x2a4], R5 ;  /* 0x0002a40501007387 */ /* 0x0003e80000100800 */
[----:B0-----:R-:W2:Y:S04]  /*19640*/  LDL.LU R4, [R1+0x2a8] ;  /* 0x0002a80001047983 */ /* 0x001ea80000300800 */
[----:B-1----:R-:W2:Y:S04]  /*19650*/  LDL.LU R5, [R1+0x3ac] ;  /* 0x0003ac0001057983 */ /* 0x002ea80000300800 */
[----:B------:R-:W-:Y:S04]  /*19660*/  STL [R1+0x5a4], R6 ;  /* 0x0005a40601007387 */ /* 0x000fe80000100800 */
[----:B------:R0:W-:Y:S04]  /*19670*/  STL [R1+0x3a8], R7 ;  /* 0x0003a80701007387 */ /* 0x0001e80000100800 */
[----:B0-----:R-:W3:Y:S01]  /*19680*/  LDL.LU R7, [R1+0x3b0] ;  /* 0x0003b00001077983 */ /* 0x001ee20000300800 */
[----:B------:R-:W-:-:S03]  /*19690*/  IMAD.MOV.U32 R6, RZ, RZ, R29 ;  /* 0x000000ffff067224 */ /* 0x000fc600078e001d */
        /* <DEDUP_REMOVED lines=9> */
[----:B---3--:R-:W-:-:S05]  /*19730*/  IMAD.WIDE R6, R25, 0x2, R6 ;  /* 0x0000000219067825 */ /* 0x008fca00078e0206 */
[----:B------:R0:W-:Y:S04]  /*19740*/  STL [R1+0x5a8], R6 ;  /* 0x0005a80601007387 */ /* 0x0001e80000100800 */
[----:B------:R1:W-:Y:S04]  /*19750*/  STL [R1+0x3b0], R7 ;  /* 0x0003b00701007387 */ /* 0x0003e80000100800 */
[----:B0-----:R-:W3:Y:S04]  /*19760*/  LDL.LU R6, [R1+0x3b8] ;  /* 0x0003b80001067983 */ /* 0x001ee80000300800 */
[----:B-1----:R-:W3:Y:S01]  /*19770*/  LDL.LU R7, [R1+0x5ac] ;  /* 0x0005ac0001077983 */ /* 0x002ee20000300800 */
[----:B--2---:R-:W-:-:S04]  /*19780*/  LOP3.LUT R5, R5, R4, RZ, 0x3c, !PT ;  /* 0x0000000405057212 */ /* 0x004fc800078e3cff */
[----:B------:R-:W-:-:S04]  /*19790*/  LOP3.LUT R4, R5, R4, RZ, 0x3c, !PT ;  /* 0x0000000405047212 */ /* 0x000fc800078e3cff */
[----:B------:R-:W-:-:S05]  /*197a0*/  LOP3.LUT R5, R5, R4, RZ, 0x3c, !PT ;  /* 0x0000000405057212 */ /* 0x000fca00078e3cff */
[----:B------:R-:W-:-:S05]  /*197b0*/  IMAD.WIDE R4, R25, 0x2, R4 ;  /* 0x0000000219047825 */ /* 0x000fca00078e0204 */
[----:B------:R0:W-:Y:S01]  /*197c0*/  STL [R1+0x3b4], R4 ;  /* 0x0003b40401007387 */ /* 0x0001e20000100800 */
[----:B---3--:R-:W-:-:S03]  /*197d0*/  LOP3.LUT R7, R7, R6, RZ, 0x3c, !PT ;  /* 0x0000000607077212 */ /* 0x008fc600078e3cff */
[----:B------:R1:W-:Y:S01]  /*197e0*/  STL [R1+0x2ac], R5 ;  /* 0x0002ac0501007387 */ /* 0x0003e20000100800 */
[----:B------:R-:W-:-:S03]  /*197f0*/  LOP3.LUT R6, R7, R6, RZ, 0x3c, !PT ;  /* 0x0000000607067212 */ /* 0x000fc600078e3cff */
[----:B0-----:R-:W2:Y:S01]  /*19800*/  LDL.LU R4, [R1+0x2b0] ;  /* 0x0002b00001047983 */ /* 0x001ea20000300800 */
[----:B------:R-:W-:-:S03]  /*19810*/  LOP3.LUT R7, R7, R6, RZ, 0x3c, !PT ;  /* 0x0000000607077212 */ /* 0x000fc600078e3cff */
[----:B-1----:R-:W2:Y:S02]  /*19820*/  LDL.LU R5, [R1+0x3bc] ;  /* 0x0003bc0001057983 */ /* 0x002ea40000300800 */
[----:B------:R-:W-:-:S05]  /*19830*/  IMAD.WIDE R6, R25, 0x2, R6 ;  /* 0x0000000219067825 */ /* 0x000fca00078e0206 */
[----:B------:R-:W-:Y:S04]  /*19840*/  STL [R1+0x5ac], R6 ;  /* 0x0005ac0601007387 */ /* 0x000fe80000100800 */
[----:B------:R0:W-:Y:S04]  /*19850*/  STL [R1+0x3b8], R7 ;  /* 0x0003b80701007387 */ /* 0x0001e80000100800 */
[----:B0-----:R-:W3:Y:S01]  /*19860*/  LDL.LU R7, [R1+0x5b0] ;  /* 0x0005b00001077983 */ /* 0x001ee20000300800 */
[----:B--2---:R-:W-:-:S04]  /*19870*/  LOP3.LUT R5, R5, R4, RZ, 0x3c, !PT ;  /* 0x0000000405057212 */ /* 0x004fc800078e3cff */
[----:B------:R-:W-:-:S04]  /*19880*/  LOP3.LUT R4, R5, R4, RZ, 0x3c, !PT ;  /* 0x0000000405047212 */ /* 0x000fc800078e3cff */
[----:B------:R-:W-:-:S05]  /*19890*/  LOP3.LUT R5, R5, R4, RZ, 0x3c, !PT ;  /* 0x0000000405057212 */ /* 0x000fca00078e3cff */
[----:B------:R-:W-:-:S04]  /*198a0*/  IMAD.WIDE R4, R25, 0x2, R4 ;  /* 0x0000000219047825 */ /* 0x000fc800078e0204 */
[----:B---3--:R-:W-:Y:S02]  /*198b0*/  IMAD.MOV.U32 R6, RZ, RZ, R7 ;  /* 0x000000ffff067224 */ /* 0x008fe400078e0007 */
[----:B----4-:R-:W-:Y:S02]  /*198c0*/  IMAD.MOV.U32 R7, RZ, RZ, R28 ;  /* 0x000000ffff077224 */ /* 0x010fe400078e001c */
[----:B------:R-:W2:Y:S04]  /*198d0*/  LDL.LU R28, [R1+0x9e8] ;  /* 0x0009e800011c7983 */ /* 0x000ea80000300800 */
[----:B------:R0:W-:Y:S04]  /*198e0*/  STL [R1+0x3bc], R4 ;  /* 0x0003bc0401007387 */ /* 0x0001e80000100800 */
[----:B------:R1:W-:Y:S04]  /*198f0*/  STL [R1+0x2b0], R5 ;  /* 0x0002b00501007387 */ /* 0x0003e80000100800 */
[----:B0-----:R-:W3:Y:S04]  /*19900*/  LDL.LU R4, [R1+0x2b4] ;  /* 0x0002b40001047983 */ /* 0x001ee80000300800 */
[----:B-1----:R-:W3:Y:S01]  /*19910*/  LDL.LU R5, [R1+0x3c4] ;  /* 0x0003c40001057983 */ /* 0x002ee20000300800 */
[----:B------:R-:W-:-:S05]  /*19920*/  IMAD.WIDE R6, R25, 0x2, R6 ;  /* 0x0000000219067825 */ /* 0x000fca00078e0206 */
[----:B------:R0:W-:Y:S04]  /*19930*/  STL [R1+0x5b0], R6 ;  /* 0x0005b00601007387 */ /* 0x0001e80000100800 */
[----:B------:R1:W-:Y:S04]  /*19940*/  STL [R1+0x3c0], R7 ;  /* 0x0003c00701007387 */ /* 0x0003e80000100800 */
[----:B0-----:R-:W4:Y:S04]  /*19950*/  LDL.LU R6, [R1+0x3c8] ;  /* 0x0003c80001067983 */ /* 0x001f280000300800 */
[----:B-1----:R-:W4:Y:S01]  /*19960*/  LDL.LU R7, [R1+0x5b4] ;  /* 0x0005b40001077983 */ /* 0x002f220000300800 */
[----:B---3--:R-:W-:-:S04]  /*19970*/  LOP3.LUT R5, R5, R4, RZ, 0x3c, !PT ;  /* 0x0000000405057212 */ /* 0x008fc800078e3cff */
[----:B------:R-:W-:-:S04]  /*19980*/  LOP3.LUT R4, R5, R4, RZ, 0x3c, !PT ;  /* 0x0000000405047212 */ /* 0x000fc800078e3cff */
[----:B------:R-:W-:-:S05]  /*19990*/  LOP3.LUT R5, R5, R4, RZ, 0x3c, !PT ;  /* 0x0000000405057212 */ /* 0x000fca00078e3cff */
[----:B------:R-:W-:-:S05]  /*199a0*/  IMAD.WIDE R4, R25, 0x2, R4 ;  /* 0x0000000219047825 */ /* 0x000fca00078e0204 */
[----:B------:R0:W-:Y:S04]  /*199b0*/  STL [R1+0x3c4], R4 ;  /* 0x0003c40401007387 */ /* 0x0001e80000100800 */
[----:B------:R1:W-:Y:S04]  /*199c0*/  STL [R1+0x2b4], R5 ;  /* 0x0002b40501007387 */ /* 0x0003e80000100800 */
[----:B0-----:R-:W3:Y:S04]  /*199d0*/  LDL.LU R4, [R1+0x2b8] ;  /* 0x0002b80001047983 */ /* 0x001ee80000300800 */
[----:B-1----:R-:W3:Y:S01]  /*199e0*/  LDL.LU R5, [R1+0x3cc] ;  /* 0x0003cc0001057983 */ /* 0x002ee20000300800 */
[----:B----4-:R-:W-:-:S04]  /*199f0*/  LOP3.LUT R7, R7, R6, RZ, 0x3c, !PT ;  /* 0x0000000607077212 */ /* 0x010fc800078e3cff */
[----:B------:R-:W-:-:S04]  /*19a00*/  LOP3.LUT R6, R7, R6, RZ, 0x3c, !PT ;  /* 0x0000000607067212 */ /* 0x000fc800078e3cff */
[----:B------:R-:W-:-:S05]  /*19a10*/  LOP3.LUT R7, R7, R6, RZ, 0x3c, !PT ;  /* 0x0000000607077212 */ /* 0x000fca00078e3cff */
[----:B------:R-:W-:-:S05]  /*19a20*/  IMAD.WIDE R6, R25, 0x2, R6 ;  /* 0x0000000219067825 */ /* 0x000fca00078e0206 */
[----:B------:R2:W-:Y:S04]  /*19a30*/  STL [R1+0x5b4], R6 ;  /* 0x0005b40601007387 */ /* 0x0005e80000100800 */
[----:B------:R0:W-:Y:S01]  /*19a40*/  STL [R1+0x3c8], R7 ;  /* 0x0003c80701007387 */ /* 0x0001e20000100800 */
[----:B--2---:R-:W-:Y:S02]  /*19a50*/  IMAD.MOV.U32 R6, RZ, RZ, R28 ;  /* 0x000000ffff067224 */ /* 0x004fe400078e001c */
[----:B0-----:R-:W-:Y:S02]  /*19a60*/  IMAD.MOV.U32 R7, RZ, RZ, R29 ;  /* 0x000000ffff077224 */ /* 0x001fe400078e001d */
[----:B------:R-:W2:Y:S04]  /*19a70*/  LDL.LU R29, [R1+0x9e4] ;  /* 0x0009e400011d7983 */ /* 0x000ea80000300800 */
[----:B------:R-:W4:Y:S01]  /*19a80*/  LDL.LU R28, [R1+0x9e0] ;  /* 0x0009e000011c7983 */ /* 0x000f220000300800 */
[----:B------:R-:W-:Y:S01]  /*19a90*/  IMAD.WIDE R6, R25, 0x2, R6 ;  /* 0x0000000219067825 */ /* 0x000fe200078e0206 */
[----:B---3--:R-:W-:-:S04]  /*19aa0*/  LOP3.LUT R5, R5, R4, RZ, 0x3c, !PT ;  /* 0x0000000405057212 */ /* 0x008fc800078e3cff */
[----:B------:R-:W-:-:S04]  /*19ab0*/  LOP3.LUT R4, R5, R4, RZ, 0x3c, !PT ;  /* 0x0000000405047212 */ /* 0x000fc800078e3cff */
[----:B------:R-:W-:-:S05]  /*19ac0*/  LOP3.LUT R5, R5, R4, RZ, 0x3c, !PT ;  /* 0x0000000405057212 */ /* 0x000fca00078e3cff */
[----:B------:R-:W-:-:S05]  /*19ad0*/  IMAD.WIDE R4, R25, 0x2, R4 ;  /* 0x0000000219047825 */ /* 0x000fca00078e0204 */
[----:B------:R0:W-:Y:S04]  /*19ae0*/  STL [R1+0x3cc], R4 ;  /* 0x0003cc0401007387 */ /* 0x0001e80000100800 */
[----:B------:R1:W-:Y:S04]  /*19af0*/  STL [R1+0x2b8], R5 ;  /* 0x0002b80501007387 */ /* 0x0003e80000100800 */
[----:B0-----:R-:W3:Y:S04]  /*19b00*/  LDL.LU R4, [R1+0x2bc] ;  /* 0x0002bc0001047983 */ /* 0x001ee80000300800 */
[----:B-1----:R-:W3:Y:S04]  /*19b10*/  LDL.LU R5, [R1+0x3d4] ;  /* 0x0003d40001057983 */ /* 0x002ee80000300800 */
[----:B------:R0:W-:Y:S04]  /*19b20*/  STL [R1+0x5b8], R6 ;  /* 0x0005b80601007387 */ /* 0x0001e80000100800 */
[----:B------:R1:W-:Y:S04]  /*19b30*/  STL [R1+0x3d0], R7 ;  /* 0x0003d00701007387 */ /* 0x0003e80000100800 */
[----:B0-----:R-:W2:Y:S04]  /*19b40*/  LDL.LU R6, [R1+0x3d8] ;  /* 0x0003d80001067983 */ /* 0x001ea80000300800 */
[----:B-1----:R-:W2:Y:S01]  /*19b50*/  LDL.LU R7, [R1+0x5bc] ;  /* 0x0005bc0001077983 */ /* 0x002ea20000300800 */
        /* <DEDUP_REMOVED lines=12> */
[----:B------:R-:W-:Y:S04]  /*19c20*/  STL [R1+0x5bc], R6 ;  /* 0x0005bc0601007387 */ /* 0x000fe80000100800 */
[----:B------:R0:W-:Y:S04]  /*19c30*/  STL [R1+0x3d8], R7 ;  /* 0x0003d80701007387 */ /* 0x0001e80000100800 */
[----:B0-----:R-:W2:Y:S01]  /*19c40*/  LDL.LU R7, [R1+0x3e0] ;  /* 0x0003e00001077983 */ /* 0x001ea20000300800 */
[----:B------:R-:W-:-:S03]  /*19c50*/  IMAD.MOV.U32 R6, RZ, RZ, R29 ;  /* 0x000000ffff067224 */ /* 0x000fc600078e001d */
[----:B------:R-:W4:Y:S01]  /*19c60*/  LDL.LU R29, [R1+0x9dc] ;  /* 0x0009dc00011d7983 */ /* 0x000f220000300800 */
        /* <DEDUP_REMOVED lines=8> */
[----:B--2---:R-:W-:-:S05]  /*19cf0*/  IMAD.WIDE R6, R25, 0x2, R6 ;  /* 0x0000000219067825 */ /* 0x004fca00078e0206 */
        /* <DEDUP_REMOVED lines=8> */
[----:B------:R0:W-:Y:S01]  /*19d80*/  STL [R1+0x3e4], R4 ;  /* 0x0003e40401007387 */ /* 0x0001e20000100800 */
[----:B--2---:R-:W-:-:S03]  /*19d90*/  LOP3.LUT R7, R7, R6, RZ, 0x3c, !PT ;  /* 0x0000000607077212 */ /* 0x004fc600078e3cff */
        /* <DEDUP_REMOVED lines=489> */
[----:B------:R0:W-:Y:S01]  /*1bc30*/  STL [R1+0x4e4], R4 ;  /* 0x0004e40401007387 */ /* 0x0001e20000100800 */
[----:B------:R1:W-:Y:S03]  /*1bc40*/  STL [R1+0x344], R5 ;  /* 0x0003440501007387 */ /* 0x0003e60000100800 */
[----:B0-----:R-:W3:Y:S01]  /*1bc50*/  LDL.LU R4, [R1+0x348] ;  /* 0x0003480001047983 */ /* 0x001ee20000300800 */
[----:B-1----:R-:W3:Y:S01]  /*1bc60*/  LDL.LU R5, [R1+0x4ec] ;  /* 0x0004ec0001057983 */ /* 0x002ee20000300800 */
[----:B----4-:R-:W-:-:S04]  /*1bc70*/  LOP3.LUT R7, R7, R6, RZ, 0x3c, !PT ;  /* 0x0000000607077212 */ /* 0x010fc800078e3cff */
[----:B------:R-:W-:-:S04]  /*1bc80*/  LOP3.LUT R6, R7, R6, RZ, 0x3c, !PT ;  /* 0x0000000607067212 */ /* 0x000fc800078e3cff */
[----:B------:R-:W-:-:S05]  /*1bc90*/  LOP3.LUT R7, R7, R6, RZ, 0x3c, !PT ;  /* 0x0000000607077212 */ /* 0x000fca00078e3cff */
[----:B------:R-:W-:-:S05]  /*1bca0*/  IMAD.WIDE R6, R25, 0x2, R6 ;  /* 0x0000000219067825 */ /* 0x000fca00078e0206 */
[----:B------:R-:W-:Y:S01]  /*1bcb0*/  STL [R1+0x644], R6 ;  /* 0x0006440601007387 */ /* 0x000fe20000100800 */
[----:B------:R0:W-:Y:S02]  /*1bcc0*/  STL [R1+0x4e8], R7 ;  /* 0x0004e80701007387 */ /* 0x0001e40000100800 */
[----:B0-----:R-:W-:Y:S02]  /*1bcd0*/  IMAD.MOV.U32 R7, RZ, RZ, R29 ;  /* 0x000000ffff077224 */ /* 0x001fe400078e001d */
[----:B--2---:R-:W-:Y:S01]  /*1bce0*/  IMAD.MOV.U32 R6, RZ, RZ, R28 ;  /* 0x000000ffff067224 */ /* 0x004fe200078e001c */
[----:B------:R-:W2:Y:S01]  /*1bcf0*/  LDL.LU R29, [R1+0x984] ;  /* 0x00098400011d7983 */ /* 0x000ea20000300800 */
[----:B------:R-:W4:Y:S02]  /*1bd00*/  LDL.LU R28, [R1+0x980] ;  /* 0x00098000011c7983 */ /* 0x000f240000300800 */
[----:B------:R-:W-:Y:S01]  /*1bd10*/  IMAD.WIDE R6, R25, 0x2, R6 ;  /* 0x0000000219067825 */ /* 0x000fe200078e0206 */
[----:B---3--:R-:W-:-:S04]  /*1bd20*/  LOP3.LUT R5, R5, R4, RZ, 0x3c, !PT ;  /* 0x0000000405057212 */ /* 0x008fc800078e3cff */
[----:B------:R-:W-:-:S04]  /*1bd30*/  LOP3.LUT R4, R5, R4, RZ, 0x3c, !PT ;  /* 0x0000000405047212 */ /* 0x000fc800078e3cff */
[----:B------:R-:W-:-:S05]  /*1bd40*/  LOP3.LUT R5, R5, R4, RZ, 0x3c, !PT ;  /* 0x0000000405057212 */ /* 0x000fca00078e3cff */
[----:B------:R-:W-:-:S05]  /*1bd50*/  IMAD.WIDE R4, R25, 0x2, R4 ;  /* 0x0000000219047825 */ /* 0x000fca00078e0204 */
[----:B------:R0:W-:Y:S01]  /*1bd60*/  STL [R1+0x4ec], R4 ;  /* 0x0004ec0401007387 */ /* 0x0001e20000100800 */
[----:B------:R1:W-:Y:S03]  /*1bd70*/  STL [R1+0x348], R5 ;  /* 0x0003480501007387 */ /* 0x0003e60000100800 */
[----:B0-----:R-:W3:Y:S01]  /*1bd80*/  LDL.LU R4, [R1+0x34c] ;  /* 0x00034c0001047983 */ /* 0x001ee20000300800 */
[----:B-1----:R-:W3:Y:S02]  /*1bd90*/  LDL.LU R5, [R1+0x4f4] ;  /* 0x0004f40001057983 */ /* 0x002ee40000300800 */
[----:B------:R0:W-:Y:S02]  /*1bda0*/  STL [R1+0x648], R6 ;  /* 0x0006480601007387 */ /* 0x0001e40000100800 */
[----:B------:R1:W-:Y:S01]  /*1bdb0*/  STL [R1+0x4f0], R7 ;  /* 0x0004f00701007387 */ /* 0x0003e20000100800 */
[----:B0-----:R-:W2:Y:S01]  /*1bdc0*/  LDL.LU R6, [R1+0x4f8] ;  /* 0x0004f80001067983 */ /* 0x001ea20000300800 */
[----:B-1----:R-:W2:Y:S01]  /*1bdd0*/  LDL.LU R7, [R1+0x64c] ;  /* 0x00064c0001077983 */ /* 0x002ea20000300800 */
[----:B---3--:R-:W-:-:S04]  /*1bde0*/  LOP3.LUT R5, R5, R4, RZ, 0x3c, !PT ;  /* 0x0000000405057212 */ /* 0x008fc800078e3cff */
[----:B------:R-:W-:-:S04]  /*1bdf0*/  LOP3.LUT R4, R5, R4, RZ, 0x3c, !PT ;  /* 0x0000000405047212 */ /* 0x000fc800078e3cff */
[----:B------:R-:W-:-:S05]  /*1be00*/  LOP3.LUT R5, R5, R4, RZ, 0x3c, !PT ;  /* 0x0000000405057212 */ /* 0x000fca00078e3cff */
[----:B------:R-:W-:-:S05]  /*1be10*/  IMAD.WIDE R4, R25, 0x2, R4 ;  /* 0x0000000219047825 */ /* 0x000fca00078e0204 */
[----:B------:R0:W-:Y:S01]  /*1be20*/  STL [R1+0x4f4], R4 ;  /* 0x0004f40401007387 */ /* 0x0001e20000100800 */
[----:B------:R1:W-:Y:S01]  /*1be30*/  STL [R1+0x34c], R5 ;  /* 0x00034c0501007387 */ /* 0x0003e20000100800 */
[-C--:B--2---:R-:W-:Y:S02]  /*1be40*/  LOP3.LUT R7, R7, R6.reuse, RZ, 0x3c, !PT ;  /* 0x0000000607077212 */ /* 0x084fe400078e3cff */
[----:B0-----:R-:W2:Y:S01]  /*1be50*/  LDL.LU R4, [R1+0x350] ;  /* 0x0003500001047983 */ /* 0x001ea20000300800 */
[----:B-1----:R-:W2:Y:S01]  /*1be60*/  LDL.LU R5, [R1+0x4fc] ;  /* 0x0004fc0001057983 */ /* 0x002ea20000300800 */
[----:B------:R-:W-:-:S04]  /*1be70*/  LOP3.LUT R6, R7, R6, RZ, 0x3c, !PT ;  /* 0x0000000607067212 */ /* 0x000fc800078e3cff */
[----:B------:R-:W-:-:S05]  /*1be80*/  LOP3.LUT R7, R7, R6, RZ, 0x3c, !PT ;  /* 0x0000000607077212 */ /* 0x000fca00078e3cff */
[----:B------:R-:W-:-:S05]  /*1be90*/  IMAD.WIDE R6, R25, 0x2, R6 ;  /* 0x0000000219067825 */ /* 0x000fca00078e0206 */
[----:B------:R-:W-:Y:S01]  /*1bea0*/  STL [R1+0x64c], R6 ;  /* 0x00064c0601007387 */ /* 0x000fe20000100800 */
[----:B------:R0:W-:Y:S03]  /*1beb0*/  STL [R1+0x4f8], R7 ;  /* 0x0004f80701007387 */ /* 0x0001e60000100800 */
[----:B0-----:R-:W3:Y:S01]  /*1bec0*/  LDL.LU R7, [R1+0x500] ;  /* 0x0005000001077983 */ /* 0x001ee20000300800 */
[----:B------:R-:W-:Y:S02]  /*1bed0*/  IMAD.MOV.U32 R6, RZ, RZ, R29 ;  /* 0x000000ffff067224 */ /* 0x000fe400078e001d */
[----:B------:R-:W3:Y:S01]  /*1bee0*/  LDL.LU R29, [R1+0x97c] ;  /* 0x00097c00011d7983 */ /* 0x000ee20000300800 */
[----:B--2---:R-:W-:-:S04]  /*1bef0*/  LOP3.LUT R5, R5, R4, RZ, 0x3c, !PT ;  /* 0x0000000405057212 */ /* 0x004fc800078e3cff */
[----:B------:R-:W-:-:S04]  /*1bf00*/  LOP3.LUT R4, R5, R4, RZ, 0x3c, !PT ;  /* 0x0000000405047212 */ /* 0x000fc800078e3cff */
[----:B------:R-:W-:-:S05]  /*1bf10*/  LOP3.LUT R5, R5, R4, RZ, 0x3c, !PT ;  /* 0x0000000405057212 */ /* 0x000fca00078e3cff */
[----:B------:R-:W-:-:S05]  /*1bf20*/  IMAD.WIDE R4, R25, 0x2, R4 ;  /* 0x0000000219047825 */ /* 0x000fca00078e0204 */
[----:B------:R0:W-:Y:S01]  /*1bf30*/  STL [R1+0x4fc], R4 ;  /* 0x0004fc0401007387 */ /* 0x0001e20000100800 */
[----:B------:R1:W-:Y:S03]  /*1bf40*/  STL [R1+0x350], R5 ;  /* 0x0003500501007387 */ /* 0x0003e60000100800 */
[----:B0-----:R-:W2:Y:S01]  /*1bf50*/  LDL.LU R4, [R1+0x354] ;  /* 0x0003540001047983 */ /* 0x001ea20000300800 */
[----:B-1----:R-:W2:Y:S02]  /*1bf60*/  LDL.LU R5, [R1+0x504] ;  /* 0x0005040001057983 */ /* 0x002ea40000300800 */
[----:B---3--:R-:W-:-:S05]  /*1bf70*/  IMAD.WIDE R6, R25, 0x2, R6 ;  /* 0x0000000219067825 */ /* 0x008fca00078e0206 */
[----:B------:R0:W-:Y:S01]  /*1bf80*/  STL [R1+0x650], R6 ;  /* 0x0006500601007387 */ /* 0x0001e20000100800 */
[----:B------:R1:W-:Y:S03]  /*1bf90*/  STL [R1+0x500], R7 ;  /* 0x0005000701007387 */ /* 0x0003e60000100800 */
[----:B0-----:R-:W3:Y:S01]  /*1bfa0*/  LDL.LU R6, [R1+0x508] ;  /* 0x0005080001067983 */ /* 0x001ee20000300800 */
[----:B-1----:R-:W3:Y:S01]  /*1bfb0*/  LDL.LU R7, [R1+0x654] ;  /* 0x0006540001077983 */ /* 0x002ee20000300800 */
[----:B--2---:R-:W-:-:S04]  /*1bfc0*/  LOP3.LUT R5, R5, R4, RZ, 0x3c, !PT ;  /* 0x0000000405057212 */ /* 0x004fc800078e3cff */
[----:B------:R-:W-:-:S04]  /*1bfd0*/  LOP3.LUT R4, R5, R4, RZ, 0x3c, !PT ;  /* 0x0000000405047212 */ /* 0x000fc800078e3cff */
[----:B------:R-:W-:-:S05]  /*1bfe0*/  LOP3.LUT R5, R5, R4, RZ, 0x3c, !PT ;  /* 0x0000000405057212 */ /* 0x000fca00078e3cff */
[----:B------:R-:W-:Y:S01]  /*1bff0*/  IMAD.WIDE R4, R25, 0x2, R4 ;  /* 0x0000000219047825 */ /* 0x000fe200078e0204 */
[----:B---3--:R-:W-:-:S04]  /*1c000*/  LOP3.LUT R7, R7, R6, RZ, 0x3c, !PT ;  /* 0x0000000607077212 */ /* 0x008fc800078e3cff */
[----:B------:R0:W-:Y:S01]  /*1c010*/  STL [R1+0x504], R4 ;  /* 0x0005040401007387 */ /* 0x0001e20000100800 */
[----:B------:R1:W-:Y:S01]  /*1c020*/  STL [R1+0x354], R5 ;  /* 0x0003540501007387 */ /* 0x0003e20000100800 */
[----:B------:R-:W-:-:S04]  /*1c030*/  LOP3.LUT R6, R7, R6, RZ, 0x3c, !PT ;  /* 0x0000000607067212 */ /* 0x000fc800078e3cff */
[----:B------:R-:W-:Y:S01]  /*1c040*/  LOP3.LUT R7, R7, R6, RZ, 0x3c, !PT ;  /* 0x0000000607077212 */ /* 0x000fe200078e3cff */
[----:B0-----:R-:W2:Y:S01]  /*1c050*/  LDL.LU R4, [R1+0x358] ;  /* 0x0003580001047983 */ /* 0x001ea20000300800 */
[----:B-1----:R-:W2:Y:S03]  /*1c060*/  LDL.LU R5, [R1+0x50c] ;  /* 0x00050c0001057983 */ /* 0x002ea60000300800 */
[----:B------:R-:W-:-:S05]  /*1c070*/  IMAD.WIDE R6, R25, 0x2, R6 ;  /* 0x0000000219067825 */ /* 0x000fca00078e0206 */
[----:B------:R-:W-:Y:S01]  /*1c080*/  STL [R1+0x654], R6 ;  /* 0x0006540601007387 */ /* 0x000fe20000100800 */
[----:B------:R0:W-:Y:S03]  /*1c090*/  STL [R1+0x508], R7 ;  /* 0x0005080701007387 */ /* 0x0001e60000100800 */
[----:B0-----:R-:W3:Y:S01]  /*1c0a0*/  LDL.LU R7, [R1+0x658] ;  /* 0x0006580001077983 */ /* 0x001ee20000300800 */
[----:B--2---:R-:W-:-:S04]  /*1c0b0*/  LOP3.LUT R5, R5, R4, RZ, 0x3c, !PT ;  /* 0x0000000405057212 */ /* 0x004fc800078e3cff */
[----:B------:R-:W-:-:S04]  /*1c0c0*/  LOP3.LUT R4, R5, R4, RZ, 0x3c, !PT ;  /* 0x0000000405047212 */ /* 0x000fc800078e3cff */
[----:B------:R-:W-:-:S05]  /*1c0d0*/  LOP3.LUT R5, R5, R4, RZ, 0x3c, !PT ;  /* 0x0000000405057212 */ /* 0x000fca00078e3cff */
[----:B------:R-:W-:-:S04]  /*1c0e0*/  IMAD.WIDE R4, R25, 0x2, R4 ;  /* 0x0000000219047825 */ /* 0x000fc800078e0204 */
[----:B---3--:R-:W-:Y:S02]  /*1c0f0*/  IMAD.MOV.U32 R6, RZ, RZ, R7 ;  /* 0x000000ffff067224 */ /* 0x008fe400078e0007 */
[----:B----4-:R-:W-:Y:S02]  /*1c100*/  IMAD.MOV.U32 R7, RZ, RZ, R28 ;  /* 0x000000ffff077224 */ /* 0x010fe400078e001c */
[----:B------:R-:W2:Y:S01]  /*1c110*/  LDL.LU R28, [R1+0x978] ;  /* 0x00097800011c7983 */ /* 0x000ea20000300800 */
[----:B------:R0:W-:Y:S02]  /*1c120*/  STL [R1+0x50c], R4 ;  /* 0x00050c0401007387 */ /* 0x0001e40000100800 */
[----:B------:R1:W-:Y:S01]  /*1c130*/  STL [R1+0x358], R5 ;  /* 0x0003580501007387 */ /* 0x0003e20000100800 */
[----:B0-----:R-:W3:Y:S01]  /*1c140*/  LDL.LU R4, [R1+0x35c] ;  /* 0x00035c0001047983 */ /* 0x001ee20000300800 */
[----:B-1----:R-:W3:Y:S02]  /*1c150*/  LDL.LU R5, [R1+0x514] ;  /* 0x0005140001057983 */ /* 0x002ee40000300800 */
[----:B------:R-:W-:-:S05]  /*1c160*/  IMAD.WIDE R6, R25, 0x2, R6 ;  /* 0x0000000219067825 */ /* 0x000fca00078e0206 */
[----:B------:R0:W-:Y:S01]  /*1c170*/  STL [R1+0x658], R6 ;  /* 0x0006580601007387 */ /* 0x0001e20000100800 */
[----:B------:R1:W-:Y:S03]  /*1c180*/  STL [R1+0x510], R7 ;  /* 0x0005100701007387 */ /* 0x0003e60000100800 */
[----:B0-----:R-:W4:Y:S01]  /*1c190*/  LDL.LU R6, [R1+0x518] ;  /* 0x0005180001067983 */ /* 0x001f220000300800 */
        /* <DEDUP_REMOVED lines=18> */
[----:B------:R-:W4:Y:S01]  /*1c2c0*/  LDL.LU R28, [R1+0x970] ;  /* 0x00097000011c7983 */ /* 0x000f220000300800 */
        /* <DEDUP_REMOVED lines=8> */
[----:B------:R-:W-:-:S05]  /*1c350*/  IMAD.WIDE R6, R25, 0x2, R6 ;  /* 0x0000000219067825 */ /* 0x000fca00078e0206 */
[----:B------:R0:W-:Y:S01]  /*1c360*/  STL [R1+0x660], R6 ;  /* 0x0006600601007387 */ /* 0x0001e20000100800 */
[----:B------:R1:W-:Y:S03]  /*1c370*/  STL [R1+0x520], R7 ;  /* 0x0005200701007387 */ /* 0x0003e60000100800 */
[----:B0-----:R-:W2:Y:S01]  /*1c380*/  LDL.LU R6, [R1+0x528] ;  /* 0x0005280001067983 */ /* 0x001ea20000300800 */
[----:B-1----:R-:W2:Y:S01]  /*1c390*/  LDL.LU R7, [R1+0x664] ;  /* 0x0006640001077983 */ /* 0x002ea20000300800 */
        /* <DEDUP_REMOVED lines=8> */
[----:B--2---:R-:W-:-:S04]  /*1c420*/  LOP3.LUT R7, R7, R6, RZ, 0x3c, !PT ;  /* 0x0000000607077212 */ /* 0x004fc800078e3cff */
[----:B------:R-:W-:-:S04]  /*1c430*/  LOP3.LUT R6, R7, R6, RZ, 0x3c, !PT ;  /* 0x0000000607067212 */ /* 0x000fc800078e3cff */
[----:B------:R-:W-:-:S05]  /*1c440*/  LOP3.LUT R7, R7, R6, RZ, 0x3c, !PT ;  /* 0x0000000607077212 */ /* 0x000fca00078e3cff */
[----:B------:R-:W-:-:S05]  /*1c450*/  IMAD.WIDE R6, R25, 0x2, R6 ;  /* 0x0000000219067825 */ /* 0x000fca00078e0206 */
[----:B------:R-:W-:Y:S01]  /*1c460*/  STL [R1+0x664], R6 ;  /* 0x0006640601007387 */ /* 0x000fe20000100800 */
[----:B------:R0:W-:Y:S02]  /*1c470*/  STL [R1+0x528], R7 ;  /* 0x0005280701007387 */ /* 0x0001e40000100800 */
[----:B0-----:R-:W-:Y:S02]  /*1c480*/  IMAD.MOV.U32 R7, RZ, RZ, R29 ;  /* 0x000000ffff077224 */ /* 0x001fe400078e001d */
[----:B----4-:R-:W-:Y:S01]  /*1c490*/  IMAD.MOV.U32 R6, RZ, RZ, R28 ;  /* 0x000000ffff067224 */ /* 0x010fe200078e001c */
        /* <DEDUP_REMOVED lines=71> */
[----:B-1----:R-:W-:Y:S02]  /*1c910*/  IMAD.MOV.U32 R5, RZ, RZ, R22 ;  /* 0x000000ffff057224 */ /* 0x002fe400078e0016 */
[----:B------:R-:W-:-:S04]  /*1c920*/  IMAD.WIDE R6, R25, 0x2, R6 ;  /* 0x0000000219067825 */ /* 0x000fc800078e0206 */
[----:B------:R-:W-:Y:S02]  /*1c930*/  IMAD.MOV.U32 R22, RZ, RZ, R23 ;  /* 0x000000ffff167224 */ /* 0x000fe400078e0017 */
[----:B------:R-:W-:Y:S01]  /*1c940*/  IMAD.MOV.U32 R23, RZ, RZ, R13 ;  /* 0x000000ffff177224 */ /* 0x000fe200078e000d */
[----:B------:R0:W-:Y:S01]  /*1c950*/  STL [R1+0x678], R6 ;  /* 0x0006780601007387 */ /* 0x0001e20000100800 */
[----:B------:R1:W-:Y:S02]  /*1c960*/  STL [R1+0x550], R7 ;  /* 0x0005500701007387 */ /* 0x0003e40000100800 */
[----:B------:R-:W-:Y:S01]  /*1c970*/  IMAD.MOV.U32 R13, RZ, RZ, R17 ;  /* 0x000000ffff0d7224 */ /* 0x000fe200078e0011 */
[----:B0-----:R-:W2:Y:S01]  /*1c980*/  LDL.LU R6, [R1+0x558] ;  /* 0x0005580001067983 */ /* 0x001ea20000300800 */
[----:B-1----:R-:W2:Y:S02]  /*1c990*/  LDL.LU R7, [R1+0x67c] ;  /* 0x00067c0001077983 */ /* 0x002ea40000300800 */
[----:B------:R-:W2:Y:S01]  /*1c9a0*/  LDL.LU R17, [R1+0x684] ;  /* 0x0006840001117983 */ /* 0x000ea20000300800 */
        /* <DEDUP_REMOVED lines=27> */
[----:B------:R-:W-:Y:S02]  /*1cb60*/  STL [R1+0x680], R6 ;  /* 0x0006800601007387 */ /* 0x000fe40000100800 */
[----:B------:R0:W-:Y:S02]  /*1cb70*/  STL [R1+0x560], R7 ;  /* 0x0005600701007387 */ /* 0x0001e40000100800 */
[----:B0-----:R-:W2:Y:S01]  /*1cb80*/  LDL.LU R7, [R1+0x568] ;  /* 0x0005680001077983 */ /* 0x001ea20000300800 */
[----:B------:R-:W-:-:S02]  /*1cb90*/  IMAD.MOV.U32 R6, RZ, RZ, R17 ;  /* 0x000000ffff067224 */ /* 0x000fc400078e0011 */
[----:B------:R-:W-:Y:S02]  /*1cba0*/  IMAD.MOV.U32 R17, RZ, RZ, R19 ;  /* 0x000000ffff117224 */ /* 0x000fe400078e0013 */
[----:B------:R-:W-:Y:S01]  /*1cbb0*/  IMAD.MOV.U32 R19, RZ, RZ, R21 ;  /* 0x000000ffff137224 */ /* 0x000fe200078e0015 */
        /* <DEDUP_REMOVED lines=8> */
[----:B--2---:R-:W-:-:S04]  /*1cc40*/  IMAD.WIDE R6, R25, 0x2, R6 ;  /* 0x0000000219067825 */ /* 0x004fc800078e0206 */
[----:B------:R-:W2:Y:S01]  /*1cc50*/  LDL.LU R21, [R1+0x57c] ;  /* 0x00057c0001157983 */ /* 0x000ea20000300800 */
[----:B------:R-:W-:Y:S01]  /*1cc60*/  STL [R1+0x684], R6 ;  /* 0x0006840601007387 */ /* 0x000fe20000100800 */
[----:B------:R0:W-:Y:S02]  /*1cc70*/  STL [R1+0x568], R7 ;  /* 0x0005680701007387 */ /* 0x0001e40000100800 */
[----:B0-----:R-:W-:Y:S02]  /*1cc80*/  IMAD.MOV.U32 R7, RZ, RZ, R29 ;  /* 0x000000ffff077224 */ /* 0x001fe400078e001d */
[----:B------:R-:W2:Y:S01]  /*1cc90*/  LDL.LU R29, [R1+0x94c] ;  /* 0x00094c00011d7983 */ /* 0x000ea20000300800 */
[----:B----4-:R-:W-:Y:S02]  /*1cca0*/  IMAD.MOV.U32 R6, RZ, RZ, R28 ;  /* 0x000000ffff067224 */ /* 0x010fe400078e001c */
[----:B------:R-:W4:Y:S02]  /*1ccb0*/  LDL.LU R28, [R1+0x948] ;  /* 0x00094800011c7983 */ /* 0x000f240000300800 */
[----:B------:R-:W-:Y:S01]  /*1ccc0*/  IMAD.WIDE R6, R25, 0x2, R6 ;  /* 0x0000000219067825 */ /* 0x000fe200078e0206 */
[----:B---3--:R-:W-:-:S04]  /*1ccd0*/  LOP3.LUT R5, R5, R4, RZ, 0x3c, !PT ;  /* 0x0000000405057212 */ /* 0x008fc800078e3cff */
[----:B------:R-:W-:-:S04]  /*1cce0*/  LOP3.LUT R4, R5, R4, RZ, 0x3c, !PT ;  /* 0x0000000405047212 */ /* 0x000fc800078e3cff */
[----:B------:R-:W-:-:S05]  /*1ccf0*/  LOP3.LUT R5, R5, R4, RZ, 0x3c, !PT ;  /* 0x0000000405057212 */ /* 0x000fca00078e3cff */
[----:B------:R-:W-:-:S05]  /*1cd00*/  IMAD.WIDE R4, R25, 0x2, R4 ;  /* 0x0000000219047825 */ /* 0x000fca00078e0204 */
[----:B------:R0:W-:Y:S01]  /*1cd10*/  STL [R1+0x56c], R4 ;  /* 0x00056c0401007387 */ /* 0x0001e20000100800 */
[----:B------:R1:W-:Y:S02]  /*1cd20*/  STL [R1+0x388], R5 ;  /* 0x0003880501007387 */ /* 0x0003e40000100800 */
[----:B------:R3:W-:Y:S02]  /*1cd30*/  STL [R1+0x688], R6 ;  /* 0x0006880601007387 */ /* 0x0007e40000100800 */
[----:B------:R1:W-:Y:S02]  /*1cd40*/  STL [R1+0x570], R7 ;  /* 0x0005700701007387 */ /* 0x0003e40000100800 */
[----:B0-----:R-:W-:Y:S02]  /*1cd50*/  IMAD.MOV.U32 R4, RZ, RZ, R23 ;  /* 0x000000ffff047224 */ /* 0x001fe400078e0017 */
[----:B-1----:R-:W-:Y:S02]  /*1cd60*/  IMAD.MOV.U32 R5, RZ, RZ, R22 ;  /* 0x000000ffff057224 */ /* 0x002fe400078e0016 */
[----:B---3--:R-:W-:-:S02]  /*1cd70*/  IMAD.MOV.U32 R6, RZ, RZ, R13 ;  /* 0x000000ffff067224 */ /* 0x008fc400078e000d */
[----:B------:R-:W-:Y:S02]  /*1cd80*/  IMAD.MOV.U32 R7, RZ, RZ, R12 ;  /* 0x000000ffff077224 */ /* 0x000fe400078e000c */
[----:B------:R-:W-:-:S04]  /*1cd90*/  IMAD.WIDE R4, R25, 0x2, R4 ;  /* 0x0000000219047825 */ /* 0x000fc800078e0204 */
[----:B------:R-:W-:Y:S01]  /*1cda0*/  IMAD.WIDE R6, R25, 0x2, R6 ;  /* 0x0000000219067825 */ /* 0x000fe200078e0206 */
[----:B------:R-:W-:Y:S03]  /*1cdb0*/  STL [R1+0x574], R4 ;  /* 0x0005740401007387 */ /* 0x000fe60000100800 */
[----:B------:R2:W-:Y:S02]  /*1cdc0*/  STL [R1+0x38c], R5 ;  /* 0x00038c0501007387 */ /* 0x0005e40000100800 */
[----:B------:R0:W-:Y:S02]  /*1cdd0*/  STL [R1+0x68c], R6 ;  /* 0x00068c0601007387 */ /* 0x0001e40000100800 */
[----:B------:R1:W-:Y:S02]  /*1cde0*/  STL [R1+0x578], R7 ;  /* 0x0005780701007387 */ /* 0x0003e40000100800 */
[----:B--2---:R-:W-:-:S02]  /*1cdf0*/  IMAD.MOV.U32 R5, RZ, RZ, R29 ;  /* 0x000000ffff057224 */ /* 0x004fc400078e001d */
[----:B------:R-:W2:Y:S01]  /*1ce00*/  LDL.LU R29, [R1+0x944] ;  /* 0x00094400011d7983 */ /* 0x000ea20000300800 */
[----:B------:R-:W-:Y:S02]  /*1ce10*/  IMAD.MOV.U32 R4, RZ, RZ, R21 ;  /* 0x000000ffff047224 */ /* 0x000fe400078e0015 */
[----:B0-----:R-:W-:Y:S02]  /*1ce20*/  IMAD.MOV.U32 R6, RZ, RZ, R3 ;  /* 0x000000ffff067224 */ /* 0x001fe400078e0003 */
[----:B-1----:R-:W-:Y:S02]  /*1ce30*/  IMAD.MOV.U32 R7, RZ, RZ, R24 ;  /* 0x000000ffff077224 */ /* 0x002fe400078e0018 */
[----:B------:R-:W-:-:S04]  /*1ce40*/  IMAD.WIDE R4, R25, 0x2, R4 ;  /* 0x0000000219047825 */ /* 0x000fc800078e0204 */
[----:B------:R-:W-:Y:S01]  /*1ce50*/  IMAD.WIDE R6, R25, 0x2, R6 ;  /* 0x0000000219067825 */ /* 0x000fe200078e0206 */
[----:B------:R0:W-:Y:S03]  /*1ce60*/  STL [R1+0x57c], R4 ;  /* 0x00057c0401007387 */ /* 0x0001e60000100800 */
[----:B------:R-:W3:Y:S02]  /*1ce70*/  LDL.LU R21, [R1+0x59c] ;  /* 0x00059c0001157983 */ /* 0x000ee40000300800 */
[----:B------:R-:W3:Y:S02]  /*1ce80*/  LDL.LU R24, [R1+0x6a0] ;  /* 0x0006a00001187983 */ /* 0x000ee40000300800 */
[----:B------:R1:W-:Y:S01]  /*1ce90*/  STL [R1+0x390], R5 ;  /* 0x0003900501007387 */ /* 0x0003e20000100800 */
[----:B------:R4:W-:Y:S01]  /*1cea0*/  STL [R1+0x690], R6 ;  /* 0x0006900601007387 */ /* 0x0009e20000100800 */
[----:B------:R-:W3:Y:S02]  /*1ceb0*/  LDL.LU R3, [R1+0x9c] ;  /* 0x00009c0001037983 */ /* 0x000ee40000300800 */
[----:B------:R4:W-:Y:S02]  /*1cec0*/  STL [R1+0x580], R7 ;  /* 0x0005800701007387 */ /* 0x0009e40000100800 */
[----:B0-----:R-:W-:-:S02]  /*1ced0*/  IMAD.MOV.U32 R4, RZ, RZ, R15 ;  /* 0x000000ffff047224 */ /* 0x001fc400078e000f */
[----:B-1----:R-:W-:Y:S02]  /*1cee0*/  IMAD.MOV.U32 R5, RZ, RZ, R14 ;  /* 0x000000ffff057224 */ /* 0x002fe400078e000e */
[----:B----4-:R-:W-:Y:S02]  /*1cef0*/  IMAD.MOV.U32 R6, RZ, RZ, R27 ;  /* 0x000000ffff067224 */ /* 0x010fe400078e001b */
[----:B------:R-:W-:Y:S02]  /*1cf00*/  IMAD.MOV.U32 R7, RZ, RZ, R26 ;  /* 0x000000ffff077224 */ /* 0x000fe400078e001a */
[----:B------:R-:W-:-:S04]  /*1cf10*/  IMAD.WIDE R4, R25, 0x2, R4 ;  /* 0x0000000219047825 */ /* 0x000fc800078e0204 */
[----:B------:R-:W-:Y:S01]  /*1cf20*/  IMAD.WIDE R6, R25, 0x2, R6 ;  /* 0x0000000219067825 */ /* 0x000fe200078e0206 */
[----:B------:R-:W-:Y:S03]  /*1cf30*/  STL [R1+0x584], R4 ;  /* 0x0005840401007387 */ /* 0x000fe60000100800 */
[----:B------:R0:W-:Y:S02]  /*1cf40*/  STL [R1+0x394], R5 ;  /* 0x0003940501007387 */ /* 0x0001e40000100800 */
[----:B------:R1:W-:Y:S02]  /*1cf50*/  STL [R1+0x694], R6 ;  /* 0x0006940601007387 */ /* 0x0003e40000100800 */
[----:B------:R4:W-:Y:S02]  /*1cf60*/  STL [R1+0x588], R7 ;  /* 0x0005880701007387 */ /* 0x0009e40000100800 */
[----:B0-----:R-:W-:-:S02]  /*1cf70*/  IMAD.MOV.U32 R5, RZ, RZ, R28 ;  /* 0x000000ffff057224 */ /* 0x001fc400078e001c */
[----:B------:R-:W3:Y:S01]  /*1cf80*/  LDL.LU R28, [R1+0x940] ;  /* 0x00094000011c7983 */ /* 0x000ee20000300800 */
[----:B--2---:R-:W-:-:S03]  /*1cf90*/  IMAD.MOV.U32 R4, RZ, RZ, R29 ;  /* 0x000000ffff047224 */ /* 0x004fc600078e001d */
[----:B------:R-:W2:Y:S01]  /*1cfa0*/  LDL.LU R29, [R1+0x93c] ;  /* 0x00093c00011d7983 */ /* 0x000ea20000300800 */
[----:B------:R-:W-:-:S04]  /*1cfb0*/  IMAD.WIDE R4, R25, 0x2, R4 ;  /* 0x0000000219047825 */ /* 0x000fc800078e0204 */
[----:B-1----:R-:W-:Y:S02]  /*1cfc0*/  IMAD.MOV.U32 R6, RZ, RZ, R16 ;  /* 0x000000ffff067224 */ /* 0x002fe400078e0010 */
[----:B----4-:R-:W-:Y:S01]  /*1cfd0*/  IMAD.MOV.U32 R7, RZ, RZ, R11 ;  /* 0x000000ffff077224 */ /* 0x010fe200078e000b */
[----:B------:R0:W-:Y:S01]  /*1cfe0*/  STL [R1+0x58c], R4 ;  /* 0x00058c0401007387 */ /* 0x0001e20000100800 */
[----:B------:R1:W-:Y:S02]  /*1cff0*/  STL [R1+0x398], R5 ;  /* 0x0003980501007387 */ /* 0x0003e40000100800 */
[----:B------:R-:W-:-:S04]  /*1d000*/  IMAD.WIDE R6, R25, 0x2, R6 ;  /* 0x0000000219067825 */ /* 0x000fc800078e0206 */
[----:B0-----:R-:W-:Y:S02]  /*1d010*/  IMAD.MOV.U32 R4, RZ, RZ, R18 ;  /* 0x000000ffff047224 */ /* 0x001fe400078e0012 */
[----:B-1----:R-:W-:Y:S01]  /*1d020*/  IMAD.MOV.U32 R5, RZ, RZ, R17 ;  /* 0x000000ffff057224 */ /* 0x002fe200078e0011 */
[----:B------:R0:W-:Y:S03]  /*1d030*/  STL [R1+0x698], R6 ;  /* 0x0006980601007387 */ /* 0x0001e60000100800 */
[----:B------:R-:W-:Y:S01]  /*1d040*/  IMAD.WIDE R4, R25, 0x2, R4 ;  /* 0x0000000219047825 */ /* 0x000fe200078e0204 */
[----:B------:R1:W-:Y:S04]  /*1d050*/  STL [R1+0x590], R7 ;  /* 0x0005900701007387 */ /* 0x0003e80000100800 */
[----:B------:R4:W-:Y:S01]  /*1d060*/  STL [R1+0x594], R4 ;  /* 0x0005940401007387 */ /* 0x0009e20000100800 */
[----:B------:R3:W-:Y:S02]  /*1d070*/  STL [R1+0x39c], R5 ;  /* 0x00039c0501007387 */ /* 0x0007e40000100800 */
[----:B0-----:R-:W-:-:S02]  /*1d080*/  IMAD.MOV.U32 R6, RZ, RZ, R20 ;  /* 0x000000ffff067224 */ /* 0x001fc400078e0014 */
[----:B-1----:R-:W-:Y:S01]  /*1d090*/  IMAD.MOV.U32 R7, RZ, RZ, R19 ;  /* 0x000000ffff077224 */ /* 0x002fe200078e0013 */
[----:B---3--:R-:W-:-:S03]  /*1d0a0*/  IADD3 R3, R3, -0x1, RZ ;  /* 0xffffffff03037810 */ /* 0x008fc60007ffe0ff */
[----:B------:R-:W-:-:S04]  /*1d0b0*/  IMAD.WIDE R6, R25, 0x2, R6 ;  /* 0x0000000219067825 */ /* 0x000fc800078e0206 */
[----:B----4-:R-:W-:Y:S02]  /*1d0c0*/  IMAD.MOV.U32 R4, RZ, RZ, R24 ;  /* 0x000000ffff047224 */ /* 0x010fe400078e0018 */
[----:B------:R-:W-:-:S04]  /*1d0d0*/  IMAD.MOV.U32 R5, RZ, RZ, R21 ;  /* 0x000000ffff057224 */ /* 0x000fc800078e0015 */
[----:B------:R-:W-:Y:S01]  /*1d0e0*/  IMAD.WIDE R4, R25, 0x2, R4 ;  /* 0x0000000219047825 */ /* 0x000fe200078e0204 */
[----:B------:R-:W-:Y:S03]  /*1d0f0*/  STL [R1+0x69c], R6 ;  /* 0x00069c0601007387 */ /* 0x000fe60000100800 */
[----:B------:R2:W-:Y:S02]  /*1d100*/  STL [R1+0x598], R7 ;  /* 0x0005980701007387 */ /* 0x0005e40000100800 */
[----:B------:R0:W-:Y:S01]  /*1d110*/  STL [R1+0x9c], R3 ;  /* 0x00009c0301007387 */ /* 0x0001e20000100800 */
[----:B------:R1:W-:Y:S01]  /*1d120*/  STL [R1+0x6a0], R4 ;  /* 0x0006a00401007387 */ /* 0x0003e20000100800 */
[----:B------:R3:W-:Y:S01]  /*1d130*/  STL [R1+0x59c], R5 ;  /* 0x00059c0501007387 */ /* 0x0007e20000100800 */
[----:B------:R-:W-:Y:S01]  /*1d140*/  ISETP.NE.U32.AND P0, PT, R3, RZ, PT ;  /* 0x000000ff0300720c */ /* 0x000fe20003f05070 */
[----:B------:R-:W-:-:S04]  /*1d150*/  IMAD.MOV.U32 R20, RZ, RZ, c[0x0][0x188] ;  /* 0x00006200ff147624 */ /* 0x000fc800078e00ff */
[----:B------:R-:W-:Y:S01]  /*1d160*/  IMAD.SHL.U32 R11, R20, 0x20, RZ ;  /* 0x00000020140b7824 */ /* 0x000fe200078e00ff */
[----:B------:R-:W-:-:S03]  /*1d170*/  UIADD3 UR4, UR4, -0x20, URZ ;  /* 0xffffffe004047890 */ /* 0x000fc6000fffe03f */
[----:B--2---:R-:W-:-:S04]  /*1d180*/  IMAD.WIDE R6, R11, 0x2, R28 ;  /* 0x000000020b067825 */ /* 0x004fc800078e021c */
[----:B0-----:R-:W-:Y:S02]  /*1d190*/  IMAD.MOV.U32 R3, RZ, RZ, R6 ;  /* 0x000000ffff037224 */ /* 0x001fe400078e0006 */
[----:B-1----:R-:W-:Y:S01]  /*1d1a0*/  IMAD.MOV.U32 R4, RZ, RZ, R7 ;  /* 0x000000ffff047224 */ /* 0x002fe200078e0007 */
[----:B---3--:R-:W-:Y:S01]  /*1d1b0*/  @!P0 CALL.REL.NOINC `(.L_x_2) ;  /* 0x0000001000008944 */ /* 0x008fe20003c00000 */
[----:B------:R-:W-:Y:S05]  /*1d1c0*/  BRA `(.L_x_3) ;  /* 0xffff387000007947 */ /* 0x000fea000383ffff */
.L_x_2:
[----:B------:R-:W-:Y:S04]  /*1d1d0*/  STL [R1+0x9c8], R8 ;  /* 0x0009c80801007387 */ /* 0x000fe80000100800 */
[----:B------:R-:W2:Y:S04]  /*1d1e0*/  LDL.LU R25, [R1+0x1ac] ;  /* 0x0001ac0001197983 */ /* 0x000ea80000300800 */
[----:B------:R-:W3:Y:S04]  /*1d1f0*/  LDL.LU R24, [R1+0x1bc] ;  /* 0x0001bc0001187983 */ /* 0x000ee80000300800 */
[----:B---3--:R0:W-:Y:S04]  /*1d200*/  STL [R1+0x9dc], R24 ;  /* 0x0009dc1801007387 */ /* 0x0081e80000100800 */
[----:B0-----:R-:W3:Y:S04]  /*1d210*/  LDL.LU R24, [R1+0x110] ;  /* 0x0001100001187983 */ /* 0x001ee80000300800 */
        /* <DEDUP_REMOVED lines=29> */
[----:B--2---:R1:W-:Y:S01]  /*1d3f0*/  STL [R1+0x9cc], R25 ;  /* 0x0009cc1901007387 */ /* 0x0043e20000100800 */
[----:B0-----:R-:W-:-:S03]  /*1d400*/  IMAD.MOV.U32 R24, RZ, RZ, R10 ;  /* 0x000000ffff187224 */ /* 0x001fc600078e000a */
[----:B-1----:R-:W2:Y:S04]  /*1d410*/  LDL.LU R25, [R1+0x15c] ;  /* 0x00015c0001197983 */ /* 0x002ea80000300800 */
[----:B--2---:R0:W-:Y:S04]  /*1d420*/  STL [R1+0x9d4], R25 ;  /* 0x0009d41901007387 */ /* 0x0041e80000100800 */
[----:B0-----:R-:W2:Y:S04]  /*1d430*/  LDL.LU R25, [R1+0x13c] ;  /* 0x00013c0001197983 */ /* 0x001ea80000300800 */
        /* <DEDUP_REMOVED lines=31> */
[----:B------:R-:W2:Y:S01]  /*1d630*/  LDL.LU R8, [R1+0x16c] ;  /* 0x00016c0001087983 */ /* 0x000ea20000300800 */
[----:B0-----:R-:W-:-:S03]  /*1d640*/  IMAD.MOV.U32 R25, RZ, RZ, R9 ;  /* 0x000000ffff197224 */ /* 0x001fc600078e0009 */
[----:B--2---:R0:W-:Y:S04]  /*1d650*/  STL [R1+0x9d0], R8 ;  /* 0x0009d00801007387 */ /* 0x0041e80000100800 */
[----:B0-----:R-:W2:Y:S01]  /*1d660*/  LDL.LU R8, [R1+0x14c] ;  /* 0x00014c0001087983 */ /* 0x001ea20000300800 */
[----:B------:R-:W-:-:S03]  /*1d670*/  F2FP.PACK_AB R24, R25, R24 ;  /* 0x000000181918723e */ /* 0x000fc600000000ff */
[----:B--2---:R0:W-:Y:S04]  /*1d680*/  STL [R1+0x9d8], R8 ;  /* 0x0009d80801007387 */ /* 0x0041e80000100800 */
[----:B0-----:R-:W2:Y:S04]  /*1d690*/  LDL.LU R8, [R1+0x12c] ;  /* 0x00012c0001087983 */ /* 0x001ea80000300800 */
[----:B-----5:R-:W3:Y:S04]  /*1d6a0*/  LDL.LU R0, [R1+0x17c] ;  /* 0x00017c0001007983 */ /* 0x020ee80000300800 */
[----:B------:R-:W4:Y:S04]  /*1d6b0*/  LDL.LU R2, [R1+0x18c] ;  /* 0x00018c0001027983 */ /* 0x000f280000300800 */
[----:B------:R-:W4:Y:S04]  /*1d6c0*/  LDL.LU R3, [R1+0x19c] ;  /* 0x00019c0001037983 */ /* 0x000f280000300800 */
[----:B------:R-:W2:Y:S04]  /*1d6d0*/  LDL.LU R4, [R1+0x128] ;  /* 0x0001280001047983 */ /* 0x000ea80000300800 */
        /* <DEDUP_REMOVED lines=23> */
[----:B------:R0:W-:Y:S04]  /*1d850*/  STL [R1+0x9c], R24 ;  /* 0x00009c1801007387 */ /* 0x0001e80000100800 */
[----:B0-----:R-:W2:Y:S02]  /*1d860*/  LDL.LU R24, [R1+0xa54] ;  /* 0x000a540001187983 */ /* 0x001ea40000300800 */
[----:B--2---:R-:W-:-:S02]  /*1d870*/  F2FP.PACK_AB R24, R25, R24 ;  /* 0x000000181918723e */ /* 0x004fc400000000ff */
        /* <DEDUP_REMOVED lines=58> */
[----:B0-----:R-:W3:Y:S01]  /*1dc20*/  LDL.LU R24, [R1+0x9dc] ;  /* 0x0009dc0001187983 */ /* 0x001ee20000300800 */
[----:B--2---:R-:W-:-:S03]  /*1dc30*/  F2FP.PACK_AB R25, R8, R25 ;  /* 0x000000190819723e */ /* 0x004fc600000000ff */
[----:B------:R-:W2:Y:S04]  /*1dc40*/  LDL.LU R8, [R1+0x9d8] ;  /* 0x0009d80001087983 */ /* 0x000ea80000300800 */
[----:B------:R0:W-:Y:S04]  /*1dc50*/  STL [R1+0x5c], R25 ;  /* 0x00005c1901007387 */ /* 0x0001e80000100800 */
[----:B0-----:R-:W2:Y:S02]  /*1dc60*/  LDL.LU R25, [R1+0x9d4] ;  /* 0x0009d40001197983 */ /* 0x001ea40000300800 */
[----:B--2---:R-:W-:-:S02]  /*1dc70*/  F2FP.PACK_AB R25, R8, R25 ;  /* 0x000000190819723e */ /* 0x004fc400000000ff */
[----:B------:R-:W3:Y:S04]  /*1dc80*/  LDL.LU R8, [R1+0x9d0] ;  /* 0x0009d00001087983 */ /* 0x000ee80000300800 */
[----:B------:R0:W-:Y:S04]  /*1dc90*/  STL [R1+0x58], R25 ;  /* 0x0000581901007387 */ /* 0x0001e80000100800 */
[----:B0-----:R-:W2:Y:S01]  /*1dca0*/  LDL.LU R25, [R1+0x9cc] ;  /* 0x0009cc0001197983 */ /* 0x001ea20000300800 */
[----:B---3--:R-:W-:-:S03]  /*1dcb0*/  F2FP.PACK_AB R0, R8, R0 ;  /* 0x000000000800723e */ /* 0x008fc600000000ff */
[----:B------:R-:W3:Y:S04]  /*1dcc0*/  LDL.LU R8, [R1+0x9c8] ;  /* 0x0009c80001087983 */ /* 0x000ee80000300800 */
[----:B------:R4:W-:Y:S02]  /*1dcd0*/  STL [R1+0x54], R0 ;  /* 0x0000540001007387 */ /* 0x0009e40000100800 */
[----:B----4-:R-:W-:Y:S02]  /*1dce0*/  F2FP.PACK_AB R0, R2, R3 ;  /* 0x000000030200723e */ /* 0x010fe400000000ff */
[----:B------:R-:W-:Y:S02]  /*1dcf0*/  F2FP.PACK_AB R3, R4, R6 ;  /* 0x000000060403723e */ /* 0x000fe400000000ff */
[----:B------:R-:W-:Y:S01]  /*1dd00*/  F2FP.PACK_AB R2, R7, R5 ;  /* 0x000000050702723e */ /* 0x000fe200000000ff */
[----:B------:R0:W-:Y:S04]  /*1dd10*/  STL [R1+0x50], R0 ;  /* 0x0000500001007387 */ /* 0x0001e80000100800 */
[----:B------:R1:W-:Y:S04]  /*1dd20*/  STL [R1+0x4c], R3 ;  /* 0x00004c0301007387 */ /* 0x0003e80000100800 */
[----:B------:R4:W-:Y:S01]  /*1dd30*/  STL [R1+0x48], R2 ;  /* 0x0000480201007387 */ /* 0x0009e20000100800 */
[----:B0-----:R-:W-:-:S02]  /*1dd40*/  F2FP.PACK_AB R0, R28, R29 ;  /* 0x0000001d1c00723e */ /* 0x001fc400000000ff */
[----:B-1----:R-:W-:-:S03]  /*1dd50*/  F2FP.PACK_AB R3, R22, R23 ;  /* 0x000000171603723e */ /* 0x002fc600000000ff */
[----:B------:R0:W-:Y:S01]  /*1dd60*/  STL [R1+0x44], R0 ;  /* 0x0000440001007387 */ /* 0x0001e20000100800 */
[----:B----4-:R-:W-:-:S03]  /*1dd70*/  F2FP.PACK_AB R2, R12, R13 ;  /* 0x0000000d0c02723e */ /* 0x010fc600000000ff */
[----:B------:R1:W-:Y:S04]  /*1dd80*/  STL [R1+0x40], R3 ;  /* 0x0000400301007387 */ /* 0x0003e80000100800 */
[----:B------:R4:W-:Y:S01]  /*1dd90*/  STL [R1+0x3c], R2 ;  /* 0x00003c0201007387 */ /* 0x0009e20000100800 */
[----:B0-----:R-:W-:Y:S02]  /*1dda0*/  F2FP.PACK_AB R0, R14, R15 ;  /* 0x0000000f0e00723e */ /* 0x001fe400000000ff */
[----:B-1----:R-:W-:-:S03]  /*1ddb0*/  F2FP.PACK_AB R3, R26, R27 ;  /* 0x0000001b1a03723e */ /* 0x002fc600000000ff */
[----:B------:R-:W-:Y:S01]  /*1ddc0*/  STL [R1+0x38], R0 ;  /* 0x0000380001007387 */ /* 0x000fe20000100800 */
[----:B----4-:R-:W-:-:S03]  /*1ddd0*/  F2FP.PACK_AB R2, R9, R10 ;  /* 0x0000000a0902723e */ /* 0x010fc600000000ff */
[----:B------:R0:W-:Y:S04]  /*1dde0*/  STL [R1+0x34], R3 ;  /* 0x0000340301007387 */ /* 0x0001e80000100800 */
[----:B------:R1:W-:Y:S01]  /*1ddf0*/  STL [R1+0x30], R2 ;  /* 0x0000300201007387 */ /* 0x0003e20000100800 */
[----:B0-----:R-:W-:Y:S02]  /*1de00*/  F2FP.PACK_AB R3, R16, R17 ;  /* 0x000000111003723e */ /* 0x001fe400000000ff */
[----:B-1----:R-:W-:Y:S02]  /*1de10*/  F2FP.PACK_AB R2, R18, R19 ;  /* 0x000000131202723e */ /* 0x002fe400000000ff */
[----:B---3--:R-:W-:-:S05]  /*1de20*/  F2FP.PACK_AB R0, R8, R11 ;  /* 0x0000000b0800723e */ /* 0x008fca00000000ff */
[----:B------:R0:W-:Y:S04]  /*1de30*/  STL [R1+0x2c], R0 ;  /* 0x00002c0001007387 */ /* 0x0001e80000100800 */
[----:B------:R-:W-:Y:S04]  /*1de40*/  STL [R1+0x28], R3 ;  /* 0x0000280301007387 */ /* 0x000fe80000100800 */
[----:B------:R-:W-:Y:S04]  /*1de50*/  STL [R1+0x24], R2 ;  /* 0x0000240201007387 */ /* 0x000fe80000100800 */
[----:B------:R-:W3:Y:S01]  /*1de60*/  LDL.LU R7, [R1+0x1b4] ;  /* 0x0001b40001077983 */ /* 0x000ee20000300800 */
[----:B0-----:R-:W-:-:S05]  /*1de70*/  F2FP.PACK_AB R0, R20, R21 ;  /* 0x000000151400723e */ /* 0x001fca00000000ff */
[----:B------:R-:W-:Y:S04]  /*1de80*/  STL [R1+0x20], R0 ;  /* 0x0000200001007387 */ /* 0x000fe80000100800 */
        /* <DEDUP_REMOVED lines=14> */
[----:B---3--:R-:W-:Y:S04]  /*1df70*/  STL [R1+0x9c0], R7 ;  /* 0x0009c00701007387 */ /* 0x008fe80000100800 */
        /* <DEDUP_REMOVED lines=21> */
[----:B------:R-:W4:Y:S04]  /*1e0d0*/  LDL.LU R4, [R1+0x214] ;  /* 0x0002140001047983 */ /* 0x000f280000300800 */
[----:B----4-:R0:W-:Y:S04]  /*1e0e0*/  STL [R1+0x97c], R4 ;  /* 0x00097c0401007387 */ /* 0x0101e80000100800 */
[----:B0-----:R-:W4:Y:S04]  /*1e0f0*/  LDL.LU R4, [R1+0x1e4] ;  /* 0x0001e40001047983 */ /* 0x001f280000300800 */
[----:B------:R-:W2:Y:S04]  /*1e100*/  LDL.LU R11, [R1+0x1b0] ;  /* 0x0001b000010b7983 */ /* 0x000ea80000300800 */
[----:B--2---:R0:W-:Y:S04]  /*1e110*/  STL [R1+0x978], R11 ;  /* 0x0009780b01007387 */ /* 0x0041e80000100800 */
[----:B0-----:R-:W2:Y:S04]  /*1e120*/  LDL.LU R11, [R1+0x204] ;  /* 0x00020400010b7983 */ /* 0x001ea80000300800 */
        /* <DEDUP_REMOVED lines=42> */
[----:B------:R-:W2:Y:S01]  /*1e3d0*/  LDL.LU R0, [R1+0x284] ;  /* 0x0002840001007983 */ /* 0x000ea20000300800 */
[----:B------:R-:W-:-:S02]  /*1e3e0*/  IMAD.MOV.U32 R7, RZ, RZ, R24 ;  /* 0x000000ffff077224 */ /* 0x000fc400078e0018 */
[----:B------:R-:W-:-:S05]  /*1e3f0*/  IMAD.MOV.U32 R6, RZ, RZ, R25 ;  /* 0x000000ffff067224 */ /* 0x000fca00078e0019 */
[----:B------:R-:W-:Y:S01]  /*1e400*/  F2FP.PACK_AB R7, R6, R7 ;  /* 0x000000070607723e */ /* 0x000fe200000000ff */
[----:B--2---:R0:W-:Y:S04]  /*1e410*/  STL [R1+0x93c], R0 ;  /* 0x00093c0001007387 */ /* 0x0041e80000100800 */
[----:B0-----:R-:W2:Y:S04]  /*1e420*/  LDL.LU R0, [R1+0x264] ;  /* 0x0002640001007983 */ /* 0x001ea80000300800 */
        /* <DEDUP_REMOVED lines=38> */
[----:B------:R0:W-:Y:S04]  /*1e690*/  STL [R1], R7 ;  /* 0x0000000701007387 */ /* 0x0001e80000100800 */
[----:B0-----:R-:W2:Y:S02]  /*1e6a0*/  LDL.LU R7, [R1+0x988] ;  /* 0x0009880001077983 */ /* 0x001ea40000300800 */
[----:B--2---:R-:W-:-:S02]  /*1e6b0*/  F2FP.PACK_AB R7, R6, R7 ;  /* 0x000000070607723e */ /* 0x004fc400000000ff */
[----:B------:R-:W3:Y:S02]  /*1e6c0*/  LDL.LU R6, [R1+0x984] ;  /* 0x0009840001067983 */ /* 0x000ee40000300800 */
[----:B---3--:R-:W-:Y:S02]  /*1e6d0*/  F2FP.PACK_AB R6, R5, R6 ;  /* 0x000000060506723e */ /* 0x008fe400000000ff */
[----:B------:R-:W4:Y:S02]  /*1e6e0*/  LDL.LU R5, [R1+0x980] ;  /* 0x0009800001057983 */ /* 0x000f240000300800 */
[----:B----4-:R-:W-:Y:S02]  /*1e6f0*/  F2FP.PACK_AB R5, R4, R5 ;  /* 0x000000050405723e */ /* 0x010fe400000000ff */
[----:B------:R-:W2:Y:S02]  /*1e700*/  LDL.LU R4, [R1+0x97c] ;  /* 0x00097c0001047983 */ /* 0x000ea40000300800 */
[----:B--2---:R-:W-:-:S02]  /*1e710*/  F2FP.PACK_AB R4, R11, R4 ;  /* 0x000000040b04723e */ /* 0x004fc400000000ff */
[----:B------:R-:W2:Y:S02]  /*1e720*/  LDL.LU R11, [R1+0x978] ;  /* 0x00097800010b7983 */ /* 0x000ea40000300800 */
[----:B--2---:R-:W-:Y:S02]  /*1e730*/  F2FP.PACK_AB R11, R10, R11 ;  /* 0x0000000b0a0b723e */ /* 0x004fe400000000ff */
[----:B------:R-:W2:Y:S02]  /*1e740*/  LDL.LU R10, [R1+0x974] ;  /* 0x00097400010a7983 */ /* 0x000ea40000300800 */
[----:B--2---:R-:W-:Y:S02]  /*1e750*/  F2FP.PACK_AB R10, R9, R10 ;  /* 0x0000000a090a723e */ /* 0x004fe400000000ff */
        /* <DEDUP_REMOVED lines=26> */
[----:B------:R-:W2:Y:S01]  /*1e900*/  LDL.LU R0, [R1+0x93c] ;  /* 0x00093c0001007983 */ /* 0x000ea20000300800 */
[----:B------:R-:W-:Y:S02]  /*1e910*/  F2FP.PACK_AB R27, R2, R27 ;  /* 0x0000001b021b723e */ /* 0x000fe400000000ff */
[----:B------:R-:W-:Y:S02]  /*1e920*/  F2FP.PACK_AB R26, R3, R26 ;  /* 0x0000001a031a723e */ /* 0x000fe400000000ff */
[----:B------:R-:W-:Y:S02]  /*1e930*/  F2FP.PACK_AB R25, R28, R25 ;  /* 0x000000191c19723e */ /* 0x000fe400000000ff */
[----:B------:R-:W-:Y:S02]  /*1e940*/  F2FP.PACK_AB R24, R29, R24 ;  /* 0x000000181d18723e */ /* 0x000fe400000000ff */
[----:B--2---:R-:W-:Y:S02]  /*1e950*/  F2FP.PACK_AB R20, R0, R20 ;  /* 0x000000140014723e */ /* 0x004fe400000000ff */
.L_x_1:
[----:B------:R-:W2:Y:S04]  /*1e960*/  LDL.LU R28, [R1+0x6bc] ;  /* 0x0006bc00011c7983 */ /* 0x000ea80000300800 */
[----:B------:R-:W1:Y:S02]  /*1e970*/  S2R R29, SR_TID.X ;  /* 0x00000000001d7919 */ /* 0x000e640000002100 */
[----:B-1----:R-:W-:-:S02]  /*1e980*/  IMAD.SHL.U32 R3, R29, 0x100, RZ ;  /* 0x000001001d037824 */ /* 0x002fc400078e00ff */
[C---:B------:R-:W-:Y:S02]  /*1e990*/  IMAD.SHL.U32 R2, R29.reuse, 0x4, RZ ;  /* 0x000000041d027824 */ /* 0x040fe400078e00ff */
[----:B0-----:R-:W-:Y:S01]  /*1e9a0*/  IMAD.SHL.U32 R0, R29, 0x400, RZ ;  /* 0x000004001d007824 */ /* 0x001fe200078e00ff */
[----:B------:R-:W-:Y:S01]  /*1e9b0*/  LOP3.LUT R3, R3, 0x1800, RZ, 0xc0, !PT ;  /* 0x0000180003037812 */ /* 0x000fe200078ec0ff */
[----:B------:R-:W-:Y:S03]  /*1e9c0*/  BAR.SYNC.DEFER_BLOCKING 0x0 ;  /* 0x0000000000007b1d */ /* 0x000fe60000010000 */
[----:B--2---:R-:W-:-:S03]  /*1e9d0*/  LOP3.LUT R3, R3, 0x460, R28, 0xf8, !PT ;  /* 0x0000046003037812 */ /* 0x004fc600078ef81c */
[----:B------:R-:W2:Y:S01]  /*1e9e0*/  LDL.LU R28, [R1+0x6c0] ;  /* 0x0006c000011c7983 */ /* 0x000ea20000300800 */
[----:B------:R-:W-:Y:S02]  /*1e9f0*/  LOP3.LUT R29, R29, 0x3f, RZ, 0xc0, !PT ;  /* 0x0000003f1d1d7812 */ /* 0x000fe400078ec0ff */
[----:B------:R-:W-:Y:S02]  /*1ea00*/  LOP3.LUT R3, R3, 0x70, R2, 0x78, !PT ;  /* 0x0000007003037812 */ /* 0x000fe400078e7802 */
[----:B------:R-:W3:Y:S01]  /*1ea10*/  LDL.LU R2, [R1+0x73c] ;  /* 0x00073c0001027983 */ /* 0x000ee20000300800 */
[----:B------:R-:W-:-:S03]  /*1ea20*/  LOP3.LUT R0, R0, 0x1800, RZ, 0xc0, !PT ;  /* 0x0000180000007812 */ /* 0x000fc600078ec0ff */
[----:B------:R0:W-:Y:S02]  /*1ea30*/  STS.128 [R3], R24 ;  /* 0x0000001803007388 */ /* 0x0001e40000000c00 */
[----:B------:R-:W-:Y:S02]  /*1ea40*/  IMAD R29, R29, 0x10, R0 ;  /* 0x000000101d1d7824 */ /* 0x000fe400078e0200 */
[----:B------:R1:W-:Y:S04]  /*1ea50*/  STS.128 [R3+0x200], R20 ;  /* 0x0002001403007388 */ /* 0x0003e80000000c00 */
[----:B0-----:R-:W4:Y:S04]  /*1ea60*/  LDL.LU R24, [R1+0x10] ;  /* 0x0000100001187983 */ /* 0x001f280000300800 */
[----:B------:R-:W4:Y:S04]  /*1ea70*/  LDL.LU R25, [R1+0x14] ;  /* 0x0000140001197983 */ /* 0x000f280000300800 */
[----:B------:R-:W4:Y:S04]  /*1ea80*/  LDL.LU R26, [R1+0x18] ;  /* 0x00001800011a7983 */ /* 0x000f280000300800 */
[----:B------:R-:W4:Y:S04]  /*1ea90*/  LDL.LU R27, [R1+0x1c] ;  /* 0x00001c00011b7983 */ /* 0x000f280000300800 */
[----:B-1----:R-:W5:Y:S04]  /*1eaa0*/  LDL.LU R20, [R1] ;  /* 0x0000000001147983 */ /* 0x002f680000300800 */
[----:B------:R-:W5:Y:S04]  /*1eab0*/  LDL.LU R21, [R1+0x4] ;  /* 0x0000040001157983 */ /* 0x000f680000300800 */
[----:B------:R-:W5:Y:S04]  /*1eac0*/  LDL.LU R22, [R1+0x8] ;  /* 0x0000080001167983 */ /* 0x000f680000300800 */
[----:B------:R-:W5:Y:S04]  /*1ead0*/  LDL.LU R23, [R1+0xc] ;  /* 0x00000c0001177983 */ /* 0x000f680000300800 */
[----:B------:R-:W-:Y:S04]  /*1eae0*/  STS.128 [R3+0x80], R16 ;  /* 0x0000801003007388 */ /* 0x000fe80000000c00 */
[----:B------:R-:W-:Y:S04]  /*1eaf0*/  STS.128 [R3+0x280], R12 ;  /* 0x0002800c03007388 */ /* 0x000fe80000000c00 */
[----:B------:R-:W-:Y:S04]  /*1eb00*/  STS.128 [R3+0x100], R8 ;  /* 0x0001000803007388 */ /* 0x000fe80000000c00 */
[----:B------:R0:W-:Y:S02]  /*1eb10*/  STS.128 [R3+0x300], R4 ;  /* 0x0003000403007388 */ /* 0x0001e40000000c00 */
[----:B0-----:R-:W-:-:S02]  /*1eb20*/  LOP3.LUT R4, R29, 0x20, RZ, 0x3c, !PT ;  /* 0x000000201d047812 */ /* 0x001fc400078e3cff */
[----:B----4-:R-:W-:Y:S04]  /*1eb30*/  STS.128 [R3+0x380], R24 ;  /* 0x0003801803007388 */ /* 0x010fe80000000c00 */
[----:B-----5:R-:W-:Y:S04]  /*1eb40*/  STS.128 [R3+0x180], R20 ;  /* 0x0001801403007388 */ /* 0x020fe80000000c00 */
[----:B------:R-:W-:Y:S06]  /*1eb50*/  BAR.SYNC.DEFER_BLOCKING 0x0 ;  /* 0x0000000000007b1d */ /* 0x000fec0000010000 */
[----:B------:R-:W0:Y:S04]  /*1eb60*/  LDS.128 R8, [R29] ;  /* 0x000000001d087984 */ /* 0x000e280000000c00 */
[----:B------:R-:W1:Y:S01]  /*1eb70*/  LDS.128 R20, [R4] ;  /* 0x0000000004147984 */ /* 0x000e620000000c00 */
[----:B------:R-:W-:-:S03]  /*1eb80*/  LOP3.LUT R0, R29, 0x40, RZ, 0x3c, !PT ;  /* 0x000000401d007812 */ /* 0x000fc600078e3cff */
[----:B------:R-:W-:Y:S01]  /*1eb90*/  LDS.128 R4, [R4+0x400] ;  /* 0x0004000004047984 */ /* 0x000fe20000000c00 */
[----:B--2---:R-:W-:-:S03]  /*1eba0*/  ISETP.GE.AND P0, PT, R28, c[0x0][0x178], PT ;  /* 0x00005e001c007a0c */ /* 0x004fc60003f06270 */
[----:B------:R-:W-:Y:S04]  /*1ebb0*/  LDS.128 R12, [R0+0x400] ;  /* 0x00040000000c7984 */ /* 0x000fe80000000c00 */
[----:B0-----:R-:W-:Y:S04]  /*1ebc0*/  STL.64 [R1+0x10], R8 ;  /* 0x0000100801007387 */ /* 0x001fe80000100a00 */
[----:B------:R-:W-:Y:S04]  /*1ebd0*/  STL.64 [R1+0x18], R10 ;  /* 0x0000180a01007387 */ /* 0x000fe80000100a00 */
[----:B------:R-:W0:Y:S04]  /*1ebe0*/  LDS.128 R8, [R29+0x400] ;  /* 0x000400001d087984 */ /* 0x000e280000000c00 */
[----:B-1----:R-:W-:Y:S04]  /*1ebf0*/  STL [R1+0x968], R21 ;  /* 0x0009681501007387 */ /* 0x002fe80000100800 */
[----:B------:R-:W-:Y:S04]  /*1ec00*/  STL [R1+0x964], R22 ;  /* 0x0009641601007387 */ /* 0x000fe80000100800 */
[----:B------:R-:W-:Y:S04]  /*1ec10*/  STL [R1+0x960], R23 ;  /* 0x0009601701007387 */ /* 0x000fe80000100800 */
[----:B------:R-:W2:Y:S04]  /*1ec20*/  LDL.LU R24, [R1+0x80] ;  /* 0x0000800001187983 */ /* 0x000ea80000300800 */
[----:B0-----:R-:W-:Y:S04]  /*1ec30*/  STL.64 [R1], R8 ;  /* 0x0000000801007387 */ /* 0x001fe80000100a00 */
[----:B------:R-:W-:Y:S04]  /*1ec40*/  STL.64 [R1+0x8], R10 ;  /* 0x0000080a01007387 */ /* 0x000fe80000100a00 */
[----:B------:R-:W2:Y:S04]  /*1ec50*/  LDL.LU R25, [R1+0x84] ;  /* 0x0000840001197983 */ /* 0x000ea80000300800 */
[----:B------:R-:W4:Y:S04]  /*1ec60*/  LDL.LU R26, [R1+0x88] ;  /* 0x00008800011a7983 */ /* 0x000f280000300800 */
[----:B------:R-:W4:Y:S04]  /*1ec70*/  LDL.LU R27, [R1+0x8c] ;  /* 0x00008c00011b7983 */ /* 0x000f280000300800 */
[----:B------:R-:W0:Y:S04]  /*1ec80*/  LDS.128 R8, [R0] ;  /* 0x0000000000087984 */ /* 0x000e280000000c00 */
[----:B----4-:R-:W-:Y:S04]  /*1ec90*/  STL.64 [R1+0x9a0], R26 ;  /* 0x0009a01a01007387 */ /* 0x010fe80000100a00 */
[----:B--2---:R1:W-:Y:S04]  /*1eca0*/  STL.64 [R1+0x998], R24 ;  /* 0x0009981801007387 */ /* 0x0043e80000100a00 */
[----:B-1----:R-:W2:Y:S04]  /*1ecb0*/  LDL.LU R24, [R1+0x70] ;  /* 0x0000700001187983 */ /* 0x002ea80000300800 */
[----:B------:R-:W2:Y:S04]  /*1ecc0*/  LDL.LU R25, [R1+0x74] ;  /* 0x0000740001197983 */ /* 0x000ea80000300800 */
[----:B------:R-:W4:Y:S04]  /*1ecd0*/  LDL.LU R26, [R1+0x78] ;  /* 0x00007800011a7983 */ /* 0x000f280000300800 */
[----:B------:R-:W4:Y:S04]  /*1ece0*/  LDL.LU R27, [R1+0x7c] ;  /* 0x00007c00011b7983 */ /* 0x000f280000300800 */
        /* <DEDUP_REMOVED lines=29> */
[----:B------:R-:W4:Y:S01]  /*1eec0*/  LDL.LU R27, [R1+0x2c] ;  /* 0x00002c00011b7983 */ /* 0x000f220000300800 */
[----:B---3--:R-:W-:-:S02]  /*1eed0*/  ISETP.LT.AND P4, PT, R2, c[0x0][0x17c], !P0 ;  /* 0x00005f0002007a0c */ /* 0x008fc40004781270 */
[----:B------:R-:W-:-:S05]  /*1eee0*/  LOP3.LUT R2, R29, 0x60, RZ, 0x3c, !PT ;  /* 0x000000601d027812 */ /* 0x000fca00078e3cff */
[----:B------:R-:W-:Y:S04]  /*1eef0*/  LDS.128 R16, [R2] ;  /* 0x0000000002107984 */ /* 0x000fe80000000c00 */
[----:B----4-:R-:W-:Y:S04]  /*1ef00*/  STL.64 [R1+0xa00], R26 ;  /* 0x000a001a01007387 */ /* 0x010fe80000100a00 */
[----:B--2---:R-:W-:Y:S04]  /*1ef10*/  STL.64 [R1+0x9f8], R24 ;  /* 0x0009f81801007387 */ /* 0x004fe80000100a00 */
[----:B------:R-:W1:Y:S04]  /*1ef20*/  LDS.128 R24, [R2+0x400] ;  /* 0x0004000002187984 */ /* 0x000e680000000c00 */
[----:B------:R-:W-:Y:S04]  /*1ef30*/  STL [R1+0x97c], R4 ;  /* 0x00097c0401007387 */ /* 0x000fe80000100800 */
[----:B------:R-:W-:Y:S04]  /*1ef40*/  STL [R1+0x974], R5 ;  /* 0x0009740501007387 */ /* 0x000fe80000100800 */
[----:B------:R-:W-:Y:S04]  /*1ef50*/  STL [R1+0x970], R6 ;  /* 0x0009700601007387 */ /* 0x000fe80000100800 */
[----:B------:R-:W-:Y:S04]  /*1ef60*/  STL [R1+0x96c], R7 ;  /* 0x00096c0701007387 */ /* 0x000fe80000100800 */
[----:B0-----:R-:W-:Y:S04]  /*1ef70*/  STL [R1+0x980], R10 ;  /* 0x0009800a01007387 */ /* 0x001fe80000100800 */
[----:B------:R-:W-:Y:S04]  /*1ef80*/  STL [R1+0x978], R11 ;  /* 0x0009780b01007387 */ /* 0x000fe80000100800 */
[----:B------:R-:W-:Y:S04]  /*1ef90*/  STL.64 [R1+0x990], R14 ;  /* 0x0009900e01007387 */ /* 0x000fe80000100a00 */
[----:B------:R0:W-:Y:S04]  /*1efa0*/  STL.64 [R1+0x988], R12 ;  /* 0x0009880c01007387 */ /* 0x0001e80000100a00 */
[----:B0-----:R-:W2:Y:S04]  /*1efb0*/  LDL.LU R12, [R1+0x90] ;  /* 0x00009000010c7983 */ /* 0x001ea80000300800 */
[----:B------:R-:W2:Y:S04]  /*1efc0*/  LDL.LU R13, [R1+0x94] ;  /* 0x00009400010d7983 */ /* 0x000ea80000300800 */
[----:B------:R-:W2:Y:S01]  /*1efd0*/  LDL.LU R14, [R1+0x98] ;  /* 0x00009800010e7983 */ /* 0x000ea20000300800 */
[----:B-1----:R-:W-:-:S03]  /*1efe0*/  IMAD.MOV.U32 R23, RZ, RZ, R26 ;  /* 0x000000ffff177224 */ /* 0x002fc600078e001a */
[----:B------:R-:W2:Y:S01]  /*1eff0*/  LDL.LU R15, [R1+0x9c] ;  /* 0x00009c00010f7983 */ /* 0x000ea20000300800 */
[----:B------:R-:W-:-:S03]  /*1f000*/  IMAD.MOV.U32 R21, RZ, RZ, R24 ;  /* 0x000000ffff157224 */ /* 0x000fc600078e0018 */
[----:B------:R-:W3:Y:S01]  /*1f010*/  LDL.LU R0, [R1+0x2a0] ;  /* 0x0002a00001007983 */ /* 0x000ee20000300800 */
[----:B------:R-:W-:-:S03]  /*1f020*/  IMAD.MOV.U32 R22, RZ, RZ, R25 ;  /* 0x000000ffff167224 */ /* 0x000fc600078e0019 */
[----:B------:R-:W4:Y:S04]  /*1f030*/  LDL.LU R5, [R1+0x10] ;  /* 0x0000100001057983 */ /* 0x000f280000300800 */
[----:B------:R0:W-:Y:S04]  /*1f040*/  STL [R1+0xac], R27 ;  /* 0x0000ac1b01007387 */ /* 0x0001e80000100800 */
[----:B------:R-:W-:Y:S06]  /*1f050*/  BAR.SYNC.DEFER_BLOCKING 0x0 ;  /* 0x0000000000007b1d */ /* 0x000fec0000010000 */
[----:B0-----:R-:W5:Y:S04]  /*1f060*/  LDL.LU.64 R26, [R1+0xa00] ;  /* 0x000a0000011a7983 */ /* 0x001f680000300a00 */
[----:B------:R-:W5:Y:S04]  /*1f070*/  LDL.LU.64 R24, [R1+0x9f8] ;  /* 0x0009f80001187983 */ /* 0x000f680000300a00 */
[----:B------:R-:W2:Y:S04]  /*1f080*/  LDL.LU R6, [R1+0x6c4] ;  /* 0x0006c40001067983 */ /* 0x000ea80000300800 */
[----:B-----5:R0:W-:Y:S04]  /*1f090*/  STS.128 [R3], R24 ;  /* 0x0000001803007388 */ /* 0x0201e80000000c00 */
[----:B0-----:R-:W5:Y:S04]  /*1f0a0*/  LDL.LU.64 R26, [R1+0x9f0] ;  /* 0x0009f000011a7983 */ /* 0x001f680000300a00 */
[----:B------:R-:W5:Y:S04]  /*1f0b0*/  LDL.LU.64 R24, [R1+0x9e8] ;  /* 0x0009e80001187983 */ /* 0x000f680000300a00 */
[----:B-----5:R0:W-:Y:S04]  /*1f0c0*/  STS.128 [R3+0x200], R24 ;  /* 0x0002001803007388 */ /* 0x0201e80000000c00 */
[----:B0-----:R-:W5:Y:S04]  /*1f0d0*/  LDL.LU.64 R26, [R1+0x9e0] ;  /* 0x0009e000011a7983 */ /* 0x001f680000300a00 */
[----:B------:R-:W5:Y:S04]  /*1f0e0*/  LDL.LU.64 R24, [R1+0x9d8] ;  /* 0x0009d80001187983 */ /* 0x000f680000300a00 */
[----:B------:R-:W2:Y:S04]  /*1f0f0*/  LDL.LU R4, [R1+0x6c8] ;  /* 0x0006c80001047983 */ /* 0x000ea80000300800 */
[----:B-----5:R0:W-:Y:S04]  /*1f100*/  STS.128 [R3+0x80], R24 ;  /* 0x0000801803007388 */ /* 0x0201e80000000c00 */
[----:B0-----:R-:W5:Y:S04]  /*1f110*/  LDL.LU.64 R26, [R1+0x9d0] ;  /* 0x0009d000011a7983 */ /* 0x001f680000300a00 */
[----:B------:R-:W5:Y:S04]  /*1f120*/  LDL.LU.64 R24, [R1+0x9c8] ;  /* 0x0009c80001187983 */ /* 0x000f680000300a00 */
        /* <DEDUP_REMOVED lines=9> */
[----:B------:R-:W4:Y:S04]  /*1f1c0*/  LDL.LU R10, [R1+0x6cc] ;  /* 0x0006cc00010a7983 */ /* 0x000f280000300800 */
[----:B--2---:R-:W-:Y:S01]  /*1f1d0*/  STS.128 [R3+0x380], R12 ;  /* 0x0003800c03007388 */ /* 0x004fe20000000c00 */
[----:B------:R-:W-:Y:S01]  /*1f1e0*/  IMAD R2, R28, c[0x0][0x194], RZ ;  /* 0x000065001c027a24 */ /* 0x000fe200078e02ff */
[C---:B---3--:R-:W-:Y:S01]  /*1f1f0*/  ISETP.LT.AND P2, PT, R0.reuse, c[0x0][0x17c], !P0 ;  /* 0x00005f0000007a0c */ /* 0x048fe20004741270 */
[----:B------:R-:W-:-:S03]  /*1f200*/  IMAD R7, R0, c[0x0][0x198], RZ ;  /* 0x0000660000077a24 */ /* 0x000fc600078e02ff */
[----:B------:R-:W-:-:S04]  /*1f210*/  LEA R0, P1, R2, c[0x0][0x170], 0x1 ;  /* 0x00005c0002007a11 */ /* 0x000fc800078208ff */
[----:B------:R-:W-:Y:S02]  /*1f220*/  LEA.HI.X.SX32 R2, R2, c[0x0][0x174], 0x1, P1 ;  /* 0x00005d0002027a11 */ /* 0x000fe400008f0eff */
[C---:B------:R-:W-:Y:S01]  /*1f230*/  ISETP.LT.AND P5, PT, R6.reuse, c[0x0][0x17c], !P0 ;  /* 0x00005f0006007a0c */ /* 0x040fe200047a1270 */
[----:B-----5:R0:W-:Y:S04]  /*1f240*/  STS.128 [R3+0x180], R24 ;  /* 0x0001801803007388 */ /* 0x0201e80000000c00 */
[----:B------:R-:W-:Y:S01]  /*1f250*/  BAR.SYNC.DEFER_BLOCKING 0x0 ;  /* 0x0000000000007b1d */ /* 0x000fe20000010000 */
[----:B0-----:R-:W-:Y:S01]  /*1f260*/  LEA R24, P6, R7, R0, 0x1 ;  /* 0x0000000007187211 */ /* 0x001fe200078c08ff */
[----:B------:R-:W-:-:S04]  /*1f270*/  IMAD R27, R6, c[0x0][0x198], RZ ;  /* 0x00006600061b7a24 */ /* 0x000fc800078e02ff */
[----:B------:R-:W2:Y:S01]  /*1f280*/  LDL.LU R6, [R1] ;  /* 0x0000000001067983 */ /* 0x000ea20000300800 */
[----:B------:R-:W-:Y:S01]  /*1f290*/  LEA.HI.X.SX32 R25, R7, R2, 0x1, P6 ;  /* 0x0000000207197211 */ /* 0x000fe200030f0eff */
[C---:B----4-:R-:W-:Y:S02]  /*1f2a0*/  IMAD R3, R10.reuse, c[0x0][0x198], RZ ;  /* 0x000066000a037a24 */ /* 0x050fe400078e02ff */
[----:B------:R-:W3:Y:S04]  /*1f2b0*/  LDL.LU R11, [R1+0x6d4] ;  /* 0x0006d400010b7983 */ /* 0x000ee80000300800 */
[----:B------:R-:W4:Y:S04]  /*1f2c0*/  LDL.LU.64 R14, [R1+0x990] ;  /* 0x00099000010e7983 */ /* 0x000f280000300a00 */
[----:B------:R0:W-:Y:S01]  /*1f2d0*/  @P2 STG.E.U16 [R24.64], R5 ;  /* 0x0000000518002986 */ /* 0x0001e2000c101506 */
[----:B------:R-:W-:-:S03]  /*1f2e0*/  ISETP.LT.AND P2, PT, R10, c[0x0][0x17c], !P0 ;  /* 0x00005f000a007a0c */ /* 0x000fc60004741270 */
[----:B------:R-:W5:Y:S04]  /*1f2f0*/  LDL.LU.64 R12, [R1+0x988] ;  /* 0x00098800010c7983 */ /* 0x000f680000300a00 */
[----:B------:R-:W2:Y:S04]  /*1f300*/  LDL.LU R10, [R1+0x980] ;  /* 0x00098000010a7983 */ /* 0x000ea80000300800 */
[----:B0-----:R-:W2:Y:S01]  /*1f310*/  LDL.LU R25, [R1+0x6d0] ;  /* 0x0006d00001197983 */ /* 0x001ea20000300800 */
[C---:B------:R-:W-:Y:S01]  /*1f320*/  ISETP.LT.AND P1, PT, R4.reuse, c[0x0][0x17c], !P0 ;  /* 0x00005f0004007a0c */ /* 0x040fe20004721270 */
[----:B------:R-:W-:Y:S01]  /*1f330*/  IMAD R4, R4, c[0x0][0x198], RZ ;  /* 0x0000660004047a24 */ /* 0x000fe200078e02ff */
[----:B------:R-:W-:-:S04]  /*1f340*/  LEA R28, P3, R27, R0, 0x1 ;  /* 0x000000001b1c7211 */ /* 0x000fc800078608ff */
[----:B------:R-:W-:Y:S02]  /*1f350*/  LEA.HI.X.SX32 R29, R27, R2, 0x1, P3 ;  /* 0x000000021b1d7211 */ /* 0x000fe400018f0eff */
[CC--:B------:R-:W-:Y:S02]  /*1f360*/  LEA R26, P6, R4.reuse, R0.reuse, 0x1 ;  /* 0x00000000041a7211 */ /* 0x0c0fe400078c08ff */
[----:B------:R-:W-:Y:S01]  /*1f370*/  LEA R24, P3, R3, R0, 0x1 ;  /* 0x0000000003187211 */ /* 0x000fe200078608ff */
[----:B------:R0:W-:Y:S01]  /*1f380*/  @P5 STG.E.U16 [R28.64], R20 ;  /* 0x000000141c005986 */ /* 0x0001e2000c101506 */
[----:B------:R-:W-:-:S03]  /*1f390*/  LEA.HI.X.SX32 R27, R4, R2, 0x1, P6 ;  /* 0x00000002041b7211 */ /* 0x000fc600030f0eff */
[----:B------:R-:W4:Y:S04]  /*1f3a0*/  LDL.LU R4, [R1+0x97c] ;  /* 0x00097c0001047983 */ /* 0x000f280000300800 */
[----:B------:R1:W-:Y:S04]  /*1f3b0*/  @P1 STG.E.U16 [R26.64], R8 ;  /* 0x000000081a001986 */ /* 0x0003e8000c101506 */
[----:B0-----:R-:W4:Y:S01]  /*1f3c0*/  LDL.LU R29, [R1+0x6d8] ;  /* 0x0006d800011d7983 */ /* 0x001f220000300800 */
[----:B---3--:R-:W-:Y:S01]  /*1f3d0*/  ISETP.LT.AND P1, PT, R11, c[0x0][0x17c], !P0 ;  /* 0x00005f000b007a0c */ /* 0x008fe20004721270 */
[C---:B--2---:R-:W-:Y:S01]  /*1f3e0*/  IMAD R28, R25.reuse, c[0x0][0x198], RZ ;  /* 0x00006600191c7a24 */ /* 0x044fe200078e02ff */
[----:B------:R-:W-:-:S02]  /*1f3f0*/  ISETP.LT.AND P5, PT, R25, c[0x0][0x17c], !P0 ;  /* 0x00005f0019007a0c */ /* 0x000fc400047a1270 */
[----:B------:R-:W-:Y:S02]  /*1f400*/  LEA.HI.X.SX32 R25, R3, R2, 0x1, P3 ;  /* 0x0000000203197211 */ /* 0x000fe400018f0eff */
[C---:B-1----:R-:W-:Y:S01]  /*1f410*/  LEA R26, P3, R28.reuse, R0, 0x1 ;  /* 0x000000001c1a7211 */ /* 0x042fe200078608ff */
[----:B------:R-:W-:Y:S02]  /*1f420*/  IMAD R3, R11, c[0x0][0x198], RZ ;  /* 0x000066000b037a24 */ /* 0x000fe400078e02ff */
[----:B------:R-:W2:Y:S01]  /*1f430*/  LDL.LU R11, [R1+0x6e0] ;  /* 0x0006e000010b7983 */ /* 0x000ea20000300800 */
[----:B------:R-:W-:-:S03]  /*1f440*/  LEA.HI.X.SX32 R27, R28, R2, 0x1, P3 ;  /* 0x000000021c1b7211 */ /* 0x000fc600018f0eff */
[----:B------:R-:W3:Y:S04]  /*1f450*/  LDL.LU R28, [R1+0x6dc] ;  /* 0x0006dc00011c7983 */ /* 0x000ee80000300800 */
[----:B------:R0:W-:Y:S02]  /*1f460*/  @P2 STG.E.U16 [R24.64], R16 ;  /* 0x0000001018002986 */ /* 0x0001e4000c101506 */
[----:B0-----:R-:W-:-:S04]  /*1f470*/  LEA R24, P6, R3, R0, 0x1 ;  /* 0x0000000003187211 */ /* 0x001fc800078c08ff */
[----:B------:R-:W-:Y:S02]  /*1f480*/  LEA.HI.X.SX32 R25, R3, R2, 0x1, P6 ;  /* 0x0000000203197211 */ /* 0x000fe400030f0eff */
[----:B------:R-:W2:Y:S01]  /*1f490*/  LDL.LU R3, [R1+0x740] ;  /* 0x0007400001037983 */ /* 0x000ea20000300800 */
[C---:B----4-:R-:W-:Y:S01]  /*1f4a0*/  ISETP.LT.AND P2, PT, R29.reuse, c[0x0][0x17c], !P0 ;  /* 0x00005f001d007a0c */ /* 0x050fe20004741270 */
[----:B------:R-:W-:Y:S02]  /*1f4b0*/  IMAD R29, R29, c[0x0][0x198], RZ ;  /* 0x000066001d1d7a24 */ /* 0x000fe400078e02ff */
[----:B------:R0:W-:Y:S04]  /*1f4c0*/  @P5 STG.E.U16 [R26.64], R6 ;  /* 0x000000061a005986 */ /* 0x0001e8000c101506 */
[----:B------:R1:W-:Y:S01]  /*1f4d0*/  @P1 STG.E.U16 [R24.64], R4 ;  /* 0x0000000418001986 */ /* 0x0003e2000c101506 */
[----:B0-----:R-:W-:-:S04]  /*1f4e0*/  LEA R26, P5, R29, R0, 0x1 ;  /* 0x000000001d1a7211 */ /* 0x001fc800078a08ff */
[----:B------:R-:W-:Y:S02]  /*1f4f0*/  LEA.HI.X.SX32 R27, R29, R2, 0x1, P5 ;  /* 0x000000021d1b7211 */ /* 0x000fe400028f0eff */
[----:B------:R-:W4:Y:S04]  /*1f500*/  LDL.LU R29, [R1+0x6ec] ;  /* 0x0006ec00011d7983 */ /* 0x000f280000300800 */
[----:B-----5:R0:W-:Y:S01]  /*1f510*/  @P2 STG.E.U16 [R26.64], R12 ;  /* 0x0000000c1a002986 */ /* 0x0201e2000c101506 */
[C---:B---3--:R-:W-:Y:S01]  /*1f520*/  ISETP.LT.AND P3, PT, R28.reuse, c[0x0][0x17c], !P0 ;  /* 0x00005f001c007a0c */ /* 0x048fe20004761270 */
[----:B------:R-:W-:-:S05]  /*1f530*/  IMAD R28, R28, c[0x0][0x198], RZ ;  /* 0x000066001c1c7a24 */ /* 0x000fca00078e02ff */
[C---:B-1----:R-:W-:Y:S02]  /*1f540*/  LEA R24, P6, R28.reuse, R0, 0x1 ;  /* 0x000000001c187211 */ /* 0x042fe400078c08ff */
[----:B--2---:R-:W-:Y:S02]  /*1f550*/  ISETP.LT.AND P5, PT, R11, c[0x0][0x17c], !P0 ;  /* 0x00005f000b007a0c */ /* 0x004fe400047a1270 */
[----:B------:R-:W-:Y:S02]  /*1f560*/  LEA.HI.X.SX32 R25, R28, R2, 0x1, P6 ;  /* 0x000000021c197211 */ /* 0x000fe400030f0eff */
[----:B------:R-:W2:Y:S01]  /*1f570*/  LDL.LU R28, [R1+0x6e8] ;  /* 0x0006e800011c7983 */ /* 0x000ea20000300800 */
[----:B------:R-:W-:Y:S01]  /*1f580*/  ISETP.LT.AND P1, PT, R3, c[0x0][0x17c], !P0 ;  /* 0x00005f0003007a0c */ /* 0x000fe20004721270 */
[----:B------:R-:W-:Y:S02]  /*1f590*/  IMAD R3, R11, c[0x0][0x198], RZ ;  /* 0x000066000b037a24 */ /* 0x000fe400078e02ff */
[----:B------:R-:W3:Y:S04]  /*1f5a0*/  LDL.LU R11, [R1+0x978] ;  /* 0x00097800010b7983 */ /* 0x000ee80000300800 */
[----:B0-----:R-:W5:Y:S01]  /*1f5b0*/  LDL.LU R27, [R1+0x6e4] ;  /* 0x0006e400011b7983 */ /* 0x001f620000300800 */
[----:B------:R-:W-:-:S03]  /*1f5c0*/  LEA R26, P2, R3, R0, 0x1 ;  /* 0x00000000031a7211 */ /* 0x000fc600078408ff */
[----:B------:R5:W-:Y:S01]  /*1f5d0*/  @P3 STG.E.U16 [R24.64], R21 ;  /* 0x0000001518003986 */ /* 0x000be2000c101506 */
[----:B------:R-:W-:Y:S01]  /*1f5e0*/  PRMT R20, R20, 0x7632, R20 ;  /* 0x0000763214147816 */ /* 0x000fe20000000014 */
[C---:B-----5:R-:W-:Y:S01]  /*1f5f0*/  IMAD R25, R27.reuse, c[0x0][0x198], RZ ;  /* 0x000066001b197a24 */ /* 0x060fe200078e02ff */
[----:B------:R-:W-:Y:S02]  /*1f600*/  ISETP.LT.AND P3, PT, R27, c[0x0][0x17c], !P0 ;  /* 0x00005f001b007a0c */ /* 0x000fe40004761270 */
[----:B------:R-:W-:Y:S02]  /*1f610*/  LEA.HI.X.SX32 R27, R3, R2, 0x1, P2 ;  /* 0x00000002031b7211 */ /* 0x000fe400010f0eff */
[----:B------:R-:W-:Y:S02]  /*1f620*/  PRMT R3, R5, 0x7632, R3 ;  /* 0x0000763205037816 */ /* 0x000fe40000000003 */
[C---:B--2---:R-:W-:Y:S01]  /*1f630*/  ISETP.LT.AND P2, PT, R28.reuse, c[0x0][0x17c], !P0 ;  /* 0x00005f001c007a0c */ /* 0x044fe20004741270 */
[----:B------:R-:W-:Y:S01]  /*1f640*/  IMAD R28, R28, c[0x0][0x198], RZ ;  /* 0x000066001c1c7a24 */ /* 0x000fe200078e02ff */
[C---:B------:R-:W-:Y:S01]  /*1f650*/  LEA R24, P6, R25.reuse, R0, 0x1 ;  /* 0x0000000019187211 */ /* 0x040fe200078c08ff */
[----:B------:R0:W-:Y:S03]  /*1f660*/  @P5 STG.E.U16 [R26.64], R3 ;  /* 0x000000031a005986 */ /* 0x0001e6000c101506 */
[----:B------:R-:W-:Y:S01]  /*1f670*/  LEA.HI.X.SX32 R25, R25, R2, 0x1, P6 ;  /* 0x0000000219197211 */ /* 0x000fe200030f0eff */
[----:B------:R-:W2:Y:S01]  /*1f680*/  LDL.LU R5, [R1+0x974] ;  /* 0x0009740001057983 */ /* 0x000ea20000300800 */
[----:B----4-:R-:W-:-:S02]  /*1f690*/  ISETP.LT.AND P6, PT, R29, c[0x0][0x17c], !P0 ;  /* 0x00005f001d007a0c */ /* 0x010fc400047c1270 */
[C---:B0-----:R-:W-:Y:S01]  /*1f6a0*/  LEA R26, P5, R28.reuse, R0, 0x1 ;  /* 0x000000001c1a7211 */ /* 0x041fe200078a08ff */
[----:B------:R-:W-:Y:S01]  /*1f6b0*/  IMAD R3, R29, c[0x0][0x198], RZ ;  /* 0x000066001d037a24 */ /* 0x000fe200078e02ff */
[----:B------:R0:W-:Y:S02]  /*1f6c0*/  @P3 STG.E.U16 [R24.64], R20 ;  /* 0x0000001418003986 */ /* 0x0001e4000c101506 */
[----:B------:R-:W-:Y:S02]  /*1f6d0*/  LEA.HI.X.SX32 R27, R28, R2, 0x1, P5 ;  /* 0x000000021c1b7211 */ /* 0x000fe400028f0eff */
[----:B------:R-:W4:Y:S04]  /*1f6e0*/  LDL.LU R29, [R1+0x6f8] ;  /* 0x0006f800011d7983 */ /* 0x000f280000300800 */
[----:B------:R-:W5:Y:S04]  /*1f6f0*/  LDL.LU R28, [R1+0x6f4] ;  /* 0x0006f400011c7983 */ /* 0x000f680000300800 */
[----:B0-----:R-:W2:Y:S01]  /*1f700*/  LDL.LU R20, [R1+0x6f0] ;  /* 0x0006f00001147983 */ /* 0x001ea20000300800 */
[----:B------:R-:W-:-:S02]  /*1f710*/  PRMT R8, R8, 0x7632, R8 ;  /* 0x0000763208087816 */ /* 0x000fc40000000008 */
[----:B------:R-:W-:-:S03]  /*1f720*/  LEA R24, P3, R3, R0, 0x1 ;  /* 0x0000000003187211 */ /* 0x000fc600078608ff */
[----:B------:R0:W-:Y:S01]  /*1f730*/  @P2 STG.E.U16 [R26.64], R8 ;  /* 0x000000081a002986 */ /* 0x0001e2000c101506 */
[----:B------:R-:W-:Y:S02]  /*1f740*/  LEA.HI.X.SX32 R25, R3, R2, 0x1, P3 ;  /* 0x0000000203197211 */ /* 0x000fe400018f0eff */
[----:B------:R-:W-:-:S05]  /*1f750*/  PRMT R16, R16, 0x7632, R16 ;  /* 0x0000763210107816 */ /* 0x000fca0000000010 */
[----:B------:R1:W-:Y:S01]  /*1f760*/  @P6 STG.E.U16 [R24.64], R16 ;  /* 0x0000001018006986 */ /* 0x0003e2000c101506 */
[C---:B-----5:R-:W-:Y:S01]  /*1f770*/  IMAD R3, R28.reuse, c[0x0][0x198], RZ ;  /* 0x000066001c037a24 */ /* 0x060fe200078e02ff */
[----:B------:R-:W-:Y:S02]  /*1f780*/  ISETP.LT.AND P3, PT, R28, c[0x0][0x17c], !P0 ;  /* 0x00005f001c007a0c */ /* 0x000fe40004761270 */
[C---:B--2---:R-:W-:Y:S01]  /*1f790*/  ISETP.LT.AND P2, PT, R20.reuse, c[0x0][0x17c], !P0 ;  /* 0x00005f0014007a0c */ /* 0x044fe20004741270 */
[----:B0-----:R-:W-:Y:S02]  /*1f7a0*/  IMAD R8, R20, c[0x0][0x198], RZ ;  /* 0x0000660014087a24 */ /* 0x001fe400078e02ff */
[----:B------:R-:W2:Y:S04]  /*1f7b0*/  LDL.LU R20, [R1+0x6fc] ;  /* 0x0006fc0001147983 */ /* 0x000ea80000300800 */
[----:B------:R-:W5:Y:S01]  /*1f7c0*/  LDL.LU R28, [R1+0x744] ;  /* 0x00074400011c7983 */ /* 0x000f620000300800 */
[----:B------:R-:W-:-:S02]  /*1f7d0*/  LEA R26, P5, R8, R0, 0x1 ;  /* 0x00000000081a7211 */ /* 0x000fc400078a08ff */
[C---:B-1----:R-:W-:Y:S01]  /*1f7e0*/  LEA R24, P6, R3.reuse, R0, 0x1 ;  /* 0x0000000003187211 */ /* 0x042fe200078c08ff */
[----:B------:R-:W3:Y:S01]  /*1f7f0*/  LDL.LU R16, [R1+0x14] ;  /* 0x0000140001107983 */ /* 0x000ee20000300800 */
[----:B------:R-:W-:Y:S02]  /*1f800*/  PRMT R12, R6, 0x7632, R12 ;  /* 0x00007632060c7816 */ /* 0x000fe4000000000c */
[-C--:B------:R-:W-:Y:S01]  /*1f810*/  LEA.HI.X.SX32 R27, R8, R2.reuse, 0x1, P5 ;  /* 0x00000002081b7211 */ /* 0x080fe200028f0eff */
[----:B------:R-:W3:Y:S01]  /*1f820*/  LDL.LU R6, [R1+0x970] ;  /* 0x0009700001067983 */ /* 0x000ee20000300800 */
[----:B------:R-:W-:Y:S02]  /*1f830*/  PRMT R4, R4, 0x7632, R4 ;  /* 0x0000763204047816 */ /* 0x000fe40000000004 */
[----:B------:R-:W-:Y:S01]  /*1f840*/  LEA.HI.X.SX32 R25, R3, R2, 0x1, P6 ;  /* 0x0000000203197211 */ /* 0x000fe200030f0eff */
[C---:B----4-:R-:W-:Y:S01]  /*1f850*/  IMAD R3, R29.reuse, c[0x0][0x198], RZ ;  /* 0x000066001d037a24 */ /* 0x050fe200078e02ff */
[----:B------:R-:W-:Y:S01]  /*1f860*/  ISETP.LT.AND P6, PT, R29, c[0x0][0x17c], !P0 ;  /* 0x00005f001d007a0c */ /* 0x000fe200047c1270 */
[----:B------:R0:W-:Y:S04]  /*1f870*/  @P2 STG.E.U16 [R26.64], R12 ;  /* 0x0000000c1a002986 */ /* 0x0001e8000c101506 */
[----:B------:R1:W-:Y:S01]  /*1f880*/  @P3 STG.E.U16 [R24.64], R4 ;  /* 0x0000000418003986 */ /* 0x0003e2000c101506 */
[----:B------:R-:W-:Y:S01]  /*1f890*/  IMAD.MOV.U32 R29, RZ, RZ, c[0x0][0x198] ;  /* 0x00006600ff1d7624 */ /* 0x000fe200078e00ff */
[----:B0-----:R-:W-:-:S02]  /*1f8a0*/  PRMT R12, R12, 0x7632, R12 ;  /* 0x000076320c0c7816 */ /* 0x001fc4000000000c */
[----:B-1----:R-:W-:-:S04]  /*1f8b0*/  LEA R24, P3, R3, R0, 0x1 ;  /* 0x0000000003187211 */ /* 0x002fc800078608ff */
[----:B------:R-:W-:Y:S01]  /*1f8c0*/  LEA.HI.X.SX32 R25, R3, R2, 0x1, P3 ;  /* 0x0000000203197211 */ /* 0x000fe200018f0eff */
[----:B------:R-:W-:-:S04]  /*1f8d0*/  IMAD R3, R29, 0x20, R7 ;  /* 0x000000201d037824 */ /* 0x000fc800078e0207 */
[----:B------:R0:W-:Y:S01]  /*1f8e0*/  @P6 STG.E.U16 [R24.64], R12 ;  /* 0x0000000c18006986 */ /* 0x0001e2000c101506 */
[C---:B--2---:R-:W-:Y:S01]  /*1f8f0*/  ISETP.LT.AND P2, PT, R20.reuse, c[0x0][0x17c], !P0 ;  /* 0x00005f0014007a0c */ /* 0x044fe20004741270 */
[----:B------:R-:W-:Y:S02]  /*1f900*/  IMAD R4, R20, c[0x0][0x198], RZ ;  /* 0x0000660014047a24 */ /* 0x000fe400078e02ff */
[----:B------:R-:W2:Y:S01]  /*1f910*/  LDL.LU R20, [R1+0x74c] ;  /* 0x00074c0001147983 */ /* 0x000ea20000300800 */
[----:B-----5:R-:W-:-:S03]  /*1f920*/  ISETP.LT.AND P5, PT, R28, c[0x0][0x17c], !P0 ;  /* 0x00005f001c007a0c */ /* 0x020fc600047a1270 */
[----:B------:R-:W4:Y:S04]  /*1f930*/  LDL.LU R7, [R1+0x96c] ;  /* 0x00096c0001077983 */ /* 0x000f280000300800 */
[----:B------:R-:W5:Y:S04]  /*1f940*/  LDL.LU R28, [R1+0x4] ;  /* 0x00000400011c7983 */ /* 0x000f680000300800 */
[----:B0-----:R-:W3:Y:S01]  /*1f950*/  LDL.LU R25, [R1+0x748] ;  /* 0x0007480001197983 */ /* 0x001ee20000300800 */
[----:B------:R-:W-:Y:S02]  /*1f960*/  LEA R26, P3, R4, R0, 0x1 ;  /* 0x00000000041a7211 */ /* 0x000fe400078608ff */
[----:B------:R-:W-:-:S02]  /*1f970*/  PRMT R8, R21, 0x7632, R8 ;  /* 0x0000763215087816 */ /* 0x000fc40000000008 */
[----:B------:R-:W-:Y:S01]  /*1f980*/  LEA.HI.X.SX32 R27, R4, R2, 0x1, P3 ;  /* 0x00000002041b7211 */ /* 0x000fe200018f0eff */
[----:B------:R-:W-:Y:S01]  /*1f990*/  IMAD R4, R29, 0x2, R3 ;  /* 0x000000021d047824 */ /* 0x000fe200078e0203 */
[----:B------:R-:W-:Y:S01]  /*1f9a0*/  LEA R24, P6, R3, R0, 0x1 ;  /* 0x0000000003187211 */ /* 0x000fe200078c08ff */
[----:B------:R-:W4:Y:S04]  /*1f9b0*/  LDL.LU R21, [R1+0x968] ;  /* 0x0009680001157983 */ /* 0x000f280000300800 */
[----:B------:R0:W-:Y:S01]  /*1f9c0*/  @P2 STG.E.U16 [R26.64], R8 ;  /* 0x000000081a002986 */ /* 0x0001e2000c101506 */
[----:B--2---:R-:W-:-:S03]  /*1f9d0*/  ISETP.LT.AND P2, PT, R20, c[0x0][0x17c], !P0 ;  /* 0x00005f0014007a0c */ /* 0x004fc60004741270 */
[----:B------:R-:W2:Y:S01]  /*1f9e0*/  LDL.LU R20, [R1+0x75c] ;  /* 0x00075c0001147983 */ /* 0x000ea20000300800 */
[----:B---3--:R-:W-:Y:S02]  /*1f9f0*/  ISETP.LT.AND P3, PT, R25, c[0x0][0x17c], !P0 ;  /* 0x00005f0019007a0c */ /* 0x008fe40004761270 */
[----:B------:R-:W-:Y:S02]  /*1fa00*/  LEA.HI.X.SX32 R25, R3, R2, 0x1, P6 ;  /* 0x0000000203197211 */ /* 0x000fe400030f0eff */
[----:B0-----:R-:W-:Y:S01]  /*1fa10*/  LEA R26, P6, R4, R0, 0x1 ;  /* 0x00000000041a7211 */ /* 0x001fe200078c08ff */
[----:B------:R-:W-:-:S03]  /*1fa20*/  IMAD R3, R29, 0x2, R4 ;  /* 0x000000021d037824 */ /* 0x000fc600078e0204 */
[----:B------:R-:W-:Y:S02]  /*1fa30*/  LEA.HI.X.SX32 R27, R4, R2, 0x1, P6 ;  /* 0x00000002041b7211 */ /* 0x000fe400030f0eff */
[----:B------:R-:W3:Y:S04]  /*1fa40*/  LDL.LU R4, [R1+0x750] ;  /* 0x0007500001047983 */ /* 0x000ee80000300800 */
[----:B------:R0:W-:Y:S02]  /*1fa50*/  @P4 STG.E.U16 [R24.64], R16 ;  /* 0x0000001018004986 */ /* 0x0001e4000c101506 */
[----:B0-----:R-:W-:-:S04]  /*1fa60*/  LEA R24, P6, R3, R0, 0x1 ;  /* 0x0000000003187211 */ /* 0x001fc800078c08ff */
[----:B------:R-:W-:Y:S02]  /*1fa70*/  LEA.HI.X.SX32 R25, R3, R2, 0x1, P6 ;  /* 0x0000000203197211 */ /* 0x000fe400030f0eff */
[----:B---3--:R-:W-:Y:S01]  /*1fa80*/  ISETP.LT.AND P4, PT, R4, c[0x0][0x17c], !P0 ;  /* 0x00005f0004007a0c */ /* 0x008fe20004781270 */
[----:B------:R-:W-:Y:S02]  /*1fa90*/  IMAD R4, R29, 0x2, R3 ;  /* 0x000000021d047824 */ /* 0x000fe400078e0203 */
[----:B------:R-:W3:Y:S04]  /*1faa0*/  LDL.LU R3, [R1+0x754] ;  /* 0x0007540001037983 */ /* 0x000ee80000300800 */
[----:B----4-:R0:W-:Y:S02]  /*1fab0*/  @P1 STG.E.U16 [R26.64], R21 ;  /* 0x000000151a001986 */ /* 0x0101e4000c101506 */
[----:B0-----:R-:W-:-:S04]  /*1fac0*/  LEA R26, P6, R4, R0, 0x1 ;  /* 0x00000000041a7211 */ /* 0x001fc800078c08ff */
[----:B------:R-:W-:Y:S02]  /*1fad0*/  LEA.HI.X.SX32 R27, R4, R2, 0x1, P6 ;  /* 0x00000002041b7211 */ /* 0x000fe400030f0eff */
[----:B---3--:R-:W-:Y:S01]  /*1fae0*/  ISETP.LT.AND P1, PT, R3, c[0x0][0x17c], !P0 ;  /* 0x00005f0003007a0c */ /* 0x008fe20004721270 */
[----:B------:R-:W-:Y:S02]  /*1faf0*/  IMAD R3, R29, 0x2, R4 ;  /* 0x000000021d037824 */ /* 0x000fe400078e0204 */
[----:B------:R-:W3:Y:S04]  /*1fb00*/  LDL.LU R4, [R1+0x758] ;  /* 0x0007580001047983 */ /* 0x000ee80000300800 */
[----:B------:R0:W-:Y:S04]  /*1fb10*/  @P5 STG.E.U16 [R24.64], R9 ;  /* 0x0000000918005986 */ /* 0x0001e8000c101506 */
[----:B------:R1:W-:Y:S01]  /*1fb20*/  @P3 STG.E.U16 [R26.64], R17 ;  /* 0x000000111a003986 */ /* 0x0003e2000c101506 */
[----:B0-----:R-:W-:-:S04]  /*1fb30*/  LEA R24, P6, R3, R0, 0x1 ;  /* 0x0000000003187211 */ /* 0x001fc800078c08ff */
[----:B------:R-:W-:Y:S02]  /*1fb40*/  LEA.HI.X.SX32 R25, R3, R2, 0x1, P6 ;  /* 0x0000000203197211 */ /* 0x000fe400030f0eff */
[----:B--2---:R-:W-:Y:S02]  /*1fb50*/  ISETP.LT.AND P3, PT, R20, c[0x0][0x17c], !P0 ;  /* 0x00005f0014007a0c */ /* 0x004fe40004761270 */
[----:B------:R-:W2:Y:S01]  /*1fb60*/  LDL.LU R20, [R1+0x76c] ;  /* 0x00076c0001147983 */ /* 0x000ea20000300800 */
[----:B---3--:R-:W-:Y:S01]  /*1fb70*/  ISETP.LT.AND P5, PT, R4, c[0x0][0x17c], !P0 ;  /* 0x00005f0004007a0c */ /* 0x008fe200047a1270 */
[----:B------:R-:W-:-:S05]  /*1fb80*/  IMAD R4, R29, 0x2, R3 ;  /* 0x000000021d047824 */ /* 0x000fca00078e0203 */
[----:B-1----:R-:W-:Y:S01]  /*1fb90*/  LEA R26, P6, R4, R0, 0x1 ;  /* 0x00000000041a7211 */ /* 0x002fe200078c08ff */
[----:B------:R-:W-:-:S03]  /*1fba0*/  IMAD R3, R29, 0x2, R4 ;  /* 0x000000021d037824 */ /* 0x000fc600078e0204 */
[----:B------:R-:W-:Y:S02]  /*1fbb0*/  LEA.HI.X.SX32 R27, R4, R2, 0x1, P6 ;  /* 0x00000002041b7211 */ /* 0x000fe400030f0eff */
[----:B------:R-:W3:Y:S04]  /*1fbc0*/  LDL.LU R4, [R1+0x760] ;  /* 0x0007600001047983 */ /* 0x000ee80000300800 */
[----:B-----5:R0:W-:Y:S02]  /*1fbd0*/  @P2 STG.E.U16 [R24.64], R28 ;  /* 0x0000001c18002986 */ /* 0x0201e4000c101506 */
[----:B0-----:R-:W-:-:S04]  /*1fbe0*/  LEA R24, P6, R3, R0, 0x1 ;  /* 0x0000000003187211 */ /* 0x001fc800078c08ff */
[----:B------:R-:W-:Y:S02]  /*1fbf0*/  LEA.HI.X.SX32 R25, R3, R2, 0x1, P6 ;  /* 0x0000000203197211 */ /* 0x000fe400030f0eff */
[----:B---3--:R-:W-:Y:S01]  /*1fc00*/  ISETP.LT.AND P2, PT, R4, c[0x0][0x17c], !P0 ;  /* 0x00005f0004007a0c */ /* 0x008fe20004741270 */
[----:B------:R-:W-:Y:S02]  /*1fc10*/  IMAD R4, R29, 0x2, R3 ;  /* 0x000000021d047824 */ /* 0x000fe400078e0203 */
[----:B------:R-:W3:Y:S04]  /*1fc20*/  LDL.LU R3, [R1+0x764] ;  /* 0x0007640001037983 */ /* 0x000ee80000300800 */
[----:B------:R0:W-:Y:S02]  /*1fc30*/  @P4 STG.E.U16 [R26.64], R5 ;  /* 0x000000051a004986 */ /* 0x0001e4000c101506 */
[----:B0-----:R-:W-:-:S04]  /*1fc40*/  LEA R26, P6, R4, R0, 0x1 ;  /* 0x00000000041a7211 */ /* 0x001fc800078c08ff */
[----:B------:R-:W-:Y:S01]  /*1fc50*/  LEA.HI.X.SX32 R27, R4, R2, 0x1, P6 ;  /* 0x00000002041b7211 */ /* 0x000fe200030f0eff */
[----:B------:R-:W-:Y:S04]  /*1fc60*/  @P1 STG.E.U16 [R24.64], R13 ;  /* 0x0000000d18001986 */ /* 0x000fe8000c101506 */
[----:B------:R0:W-:Y:S01]  /*1fc70*/  @P5 STG.E.U16 [R26.64], R22 ;  /* 0x000000161a005986 */ /* 0x0001e2000c101506 */
[----:B---3--:R-:W-:Y:S01]  /*1fc80*/  ISETP.LT.AND P4, PT, R3, c[0x0][0x17c], !P0 ;  /* 0x00005f0003007a0c */ /* 0x008fe20004781270 */
[----:B------:R-:W-:Y:S02]  /*1fc90*/  IMAD R3, R29, 0x2, R4 ;  /* 0x000000021d037824 */ /* 0x000fe400078e0204 */
[----:B------:R-:W3:Y:S04]  /*1fca0*/  LDL.LU R4, [R1+0x768] ;  /* 0x0007680001047983 */ /* 0x000ee80000300800 */
[----:B0-----:R-:W4:Y:S01]  /*1fcb0*/  LDL.LU R26, [R1+0x770] ;  /* 0x00077000011a7983 */ /* 0x001f220000300800 */
[----:B------:R-:W-:-:S03]  /*1fcc0*/  PRMT R8, R16, 0x7632, R8 ;  /* 0x0000763210087816 */ /* 0x000fc60000000008 */
[----:B------:R-:W5:Y:S01]  /*1fcd0*/  LDL.LU R27, [R1+0x774] ;  /* 0x00077400011b7983 */ /* 0x000f620000300800 */
[----:B------:R-:W-:-:S03]  /*1fce0*/  LEA R24, P6, R3, R0, 0x1 ;  /* 0x0000000003187211 */ /* 0x000fc600078c08ff */
[----:B------:R-:W4:Y:S01]  /*1fcf0*/  LDL.LU R16, [R1+0x778] ;  /* 0x0007780001107983 */ /* 0x000f220000300800 */
[----:B--2---:R-:W-:Y:S02]  /*1fd00*/  ISETP.LT.AND P5, PT, R20, c[0x0][0x17c], !P0 ;  /* 0x00005f0014007a0c */ /* 0x004fe400047a1270 */
[----:B------:R-:W-:Y:S02]  /*1fd10*/  LEA.HI.X.SX32 R25, R3, R2, 0x1, P6 ;  /* 0x0000000203197211 */ /* 0x000fe400030f0eff */
[----:B------:R-:W-:-:S03]  /*1fd20*/  PRMT R5, R21, 0x7632, R5 ;  /* 0x0000763215057816 */ /* 0x000fc60000000005 */
[----:B------:R-:W-:Y:S01]  /*1fd30*/  @P3 STG.E.U16 [R24.64], R8 ;  /* 0x0000000818003986 */ /* 0x000fe2000c101506 */
[----:B---3--:R-:W-:Y:S01]  /*1fd40*/  ISETP.LT.AND P1, PT, R4, c[0x0][0x17c], !P0 ;  /* 0x00005f0004007a0c */ /* 0x008fe20004721270 */
[----:B------:R-:W-:-:S05]  /*1fd50*/  IMAD R4, R29, 0x2, R3 ;  /* 0x000000021d047824 */ /* 0x000fca00078e0203 */
[----:B------:R-:W-:-:S04]  /*1fd60*/  LEA R20, P6, R4, R0, 0x1 ;  /* 0x0000000004147211 */ /* 0x000fc800078c08ff */
[----:B------:R-:W-:Y:S02]  /*1fd70*/  LEA.HI.X.SX32 R21, R4, R2, 0x1, P6 ;  /* 0x0000000204157211 */ /* 0x000fe400030f0eff */
[----:B----4-:R-:W-:Y:S02]  /*1fd80*/  ISETP.LT.AND P3, PT, R26, c[0x0][0x17c], !P0 ;  /* 0x00005f001a007a0c */ /* 0x010fe40004761270 */
[----:B------:R-:W2:Y:S04]  /*1fd90*/  LDL.LU R26, [R1+0x77c] ;  /* 0x00077c00011a7983 */ /* 0x000ea80000300800 */
[----:B------:R0:W-:Y:S04]  /*1fda0*/  @P2 STG.E.U16 [R20.64], R5 ;  /* 0x0000000514002986 */ /* 0x0001e8000c101506 */
[----:B0-----:R-:W3:Y:S04]  /*1fdb0*/  LDL.LU R21, [R1+0x780] ;  /* 0x0007800001157983 */ /* 0x001ee80000300800 */
[----:B------:R-:W4:Y:S01]  /*1fdc0*/  LDL.LU R20, [R1+0x784] ;  /* 0x0007840001147983 */ /* 0x000f220000300800 */
[----:B------:R-:W-:Y:S01]  /*1fdd0*/  IMAD R3, R29, 0x2, R4 ;  /* 0x000000021d037824 */ /* 0x000fe200078e0204 */
[----:B------:R-:W-:-:S03]  /*1fde0*/  PRMT R9, R9, 0x7632, R9 ;  /* 0x0000763209097816 */ /* 0x000fc60000000009 */
[----:B------:R-:W-:Y:S01]  /*1fdf0*/  IMAD R4, R29, 0x2, R3 ;  /* 0x000000021d047824 */ /* 0x000fe200078e0203 */
[----:B------:R-:W-:-:S04]  /*1fe00*/  LEA R24, P6, R3, R0, 0x1 ;  /* 0x0000000003187211 */ /* 0x000fc800078c08ff */
[----:B------:R-:W-:Y:S01]  /*1fe10*/  LEA.HI.X.SX32 R25, R3, R2, 0x1, P6 ;  /* 0x0000000203197211 */ /* 0x000fe200030f0eff */
[----:B------:R-:W-:Y:S01]  /*1fe20*/  IMAD R3, R29, 0x2, R4 ;  /* 0x000000021d037824 */ /* 0x000fe200078e0204 */
[----:B------:R-:W-:-:S03]  /*1fe30*/  LEA R8, P6, R4, R0, 0x1 ;  /* 0x0000000004087211 */ /* 0x000fc600078c08ff */
[----:B------:R0:W-:Y:S01]  /*1fe40*/  @P4 STG.E.U16 [R24.64], R9 ;  /* 0x0000000918004986 */ /* 0x0001e2000c101506 */
[----:B------:R-:W-:Y:S02]  /*1fe50*/  ISETP.LT.AND P4, PT, R16, c[0x0][0x17c], !P0 ;  /* 0x00005f0010007a0c */ /* 0x000fe40004781270 */
[----:B------:R-:W-:Y:S02]  /*1fe60*/  PRMT R12, R17, 0x7632, R12 ;  /* 0x00007632110c7816 */ /* 0x000fe4000000000c */
[----:B------:R-:W-:Y:S02]  /*1fe70*/  PRMT R5, R28, 0x7632, R5 ;  /* 0x000076321c057816 */ /* 0x000fe40000000005 */
[----:B------:R-:W2:Y:S01]  /*1fe80*/  LDL.LU R28, [R1+0x18] ;  /* 0x00001800011c7983 */ /* 0x000ea20000300800 */
[----:B0-----:R-:W-:Y:S01]  /*1fe90*/  LEA.HI.X.SX32 R9, R4, R2, 0x1, P6 ;  /* 0x0000000204097211 */ /* 0x001fe200030f0eff */
[----:B------:R-:W-:Y:S01]  /*1fea0*/  IMAD R4, R29, 0x2, R3 ;  /* 0x000000021d047824 */ /* 0x000fe200078e0203 */
[C---:B------:R-:W-:Y:S01]  /*1feb0*/  LEA R16, P6, R3.reuse, R0, 0x1 ;  /* 0x0000000003107211 */ /* 0x040fe200078c08ff */
[----:B------:R-:W2:Y:S03]  /*1fec0*/  LDL.LU R25, [R1+0x78c] ;  /* 0x00078c0001197983 */ /* 0x000ea60000300800 */
[----:B------:R-:W-:Y:S01]  /*1fed0*/  LEA.HI.X.SX32 R17, R3, R2, 0x1, P6 ;  /* 0x0000000203117211 */ /* 0x000fe200030f0eff */
[----:B------:R0:W-:Y:S04]  /*1fee0*/  @P1 STG.E.U16 [R8.64], R12 ;  /* 0x0000000c08001986 */ /* 0x0001e8000c101506 */
[----:B------:R1:W-:Y:S04]  /*1fef0*/  @P5 STG.E.U16 [R16.64], R5 ;  /* 0x0000000510005986 */ /* 0x0003e8000c101506 */
[----:B------:R-:W2:Y:S01]  /*1ff00*/  LDL.LU R24, [R1+0x788] ;  /* 0x0007880001187983 */ /* 0x000ea20000300800 */
[----:B0-----:R-:W-:-:S04]  /*1ff10*/  LEA R8, P6, R4, R0, 0x1 ;  /* 0x0000000004087211 */ /* 0x001fc800078c08ff */
[----:B------:R-:W-:Y:S02]  /*1ff20*/  LEA.HI.X.SX32 R9, R4, R2, 0x1, P6 ;  /* 0x0000000204097211 */ /* 0x000fe400030f0eff */
[----:B-1----:R-:W-:Y:S02]  /*1ff30*/  PRMT R5, R5, 0x7632, R5 ;  /* 0x0000763205057816 */ /* 0x002fe40000000005 */
[----:B------:R-:W-:-:S03]  /*1ff40*/  PRMT R16, R13, 0x7632, R16 ;  /* 0x000076320d107816 */ /* 0x000fc60000000010 */
[----:B------:R0:W-:Y:S01]  /*1ff50*/  @P3 STG.E.U16 [R8.64], R5 ;  /* 0x0000000508003986 */ /* 0x0001e2000c101506 */
[----:B------:R-:W-:Y:S02]  /*1ff60*/  PRMT R13, R22, 0x7632, R13 ;  /* 0x00007632160d7816 */ /* 0x000fe4000000000d */
[----:B----4-:R-:W-:Y:S02]  /*1ff70*/  ISETP.LT.AND P3, PT, R20, c[0x0][0x17c], !P0 ;  /* 0x00005f0014007a0c */ /* 0x010fe40004761270 */
[----:B------:R-:W4:Y:S04]  /*1ff80*/  LDL.LU R20, [R1+0x794] ;  /* 0x0007940001147983 */ /* 0x000f280000300800 */
[----:B------:R-:W4:Y:S01]  /*1ff90*/  LDL.LU R22, [R1+0x964] ;  /* 0x0009640001167983 */ /* 0x000f220000300800 */
[----:B---3--:R-:W-:-:S03]  /*1ffa0*/  ISETP.LT.AND P5, PT, R21, c[0x0][0x17c], !P0 ;  /* 0x00005f0015007a0c */ /* 0x008fc600047a1270 */
[----:B------:R-:W3:Y:S04]  /*1ffb0*/  LDL.LU R21, [R1+0x790] ;  /* 0x0007900001157983 */ /* 0x000ee80000300800 */
[----:B------:R-:W3:Y:S01]  /*1ffc0*/  LDL.LU R17, [R1+0x79c] ;  /* 0x00079c0001117983 */ /* 0x000ee20000300800 */
[----:B------:R-:W-:Y:S01]  /*1ffd0*/  IMAD R3, R29, 0x2, R4 ;  /* 0x000000021d037824 */ /* 0x000fe200078e0204 */
[----:B-----5:R-:W-:Y:S02]  /*1ffe0*/  ISETP.LT.AND P2, PT, R27, c[0x0][0x17c], !P0 ;  /* 0x00005f001b007a0c */ /* 0x020fe40004741270 */
[----:B--2---:R-:W-:Y:S01]  /*1fff0*/  ISETP.LT.AND P1, PT, R26, c[0x0][0x17c], !P0 ;  /* 0x00005f001a007a0c */ /* 0x004fe20004721270 */
[----:B------:R-:W-:Y:S01]  /*20000*/  IMAD R12, R29, 0x2, R3 ;  /* 0x000000021d0c7824 */ /* 0x000fe200078e0203 */
[C---:B------:R-:W-:Y:S01]  /*20010*/  LEA R4, P6, R3.reuse, R0, 0x1 ;  /* 0x0000000003047211 */ /* 0x040fe200078c08ff */
[----:B------:R-:W2:Y:S03]  /*20020*/  LDL.LU R27, [R1+0x8] ;  /* 0x00000800011b7983 */ /* 0x000ea60000300800 */
[----:B0-----:R-:W-:Y:S01]  /*20030*/  LEA.HI.X.SX32 R5, R3, R2, 0x1, P6 ;  /* 0x0000000203057211 */ /* 0x001fe200030f0eff */
[----:B------:R-:W-:Y:S01]  /*20040*/  IMAD R3, R29, 0x2, R12 ;  /* 0x000000021d037824 */ /* 0x000fe200078e020c */
[----:B------:R-:W-:-:S03]  /*20050*/  LEA R8, P6, R12, R0, 0x1 ;  /* 0x000000000c087211 */ /* 0x000fc600078c08ff */
[----:B------:R0:W-:Y:S01]  /*20060*/  @P2 STG.E.U16 [R4.64], R16 ;  /* 0x0000001004002986 */ /* 0x0001e2000c101506 */
[----:B------:R-:W-:Y:S01]  /*20070*/  LEA.HI.X.SX32 R9, R12, R2, 0x1, P6 ;  /* 0x000000020c097211 */ /* 0x000fe200030f0eff */
[----:B------:R-:W-:-:S04]  /*20080*/  IMAD R12, R29, 0x2, R3 ;  /* 0x000000021d0c7824 */ /* 0x000fc800078e0203 */
[----:B------:R1:W-:Y:S01]  /*20090*/  @P4 STG.E.U16 [R8.64], R13 ;  /* 0x0000000d08004986 */ /* 0x0003e2000c101506 */
[----:B0-----:R-:W-:-:S03]  /*200a0*/  LEA R4, P2, R3, R0, 0x1 ;  /* 0x0000000003047211 */ /* 0x001fc600078408ff */
[----:B------:R-:W5:Y:S01]  /*200b0*/  LDL.LU R16, [R1+0x798] ;  /* 0x0007980001107983 */ /* 0x000f620000300800 */
[----:B------:R-:W-:Y:S01]  /*200c0*/  LEA.HI.X.SX32 R5, R3, R2, 0x1, P2 ;  /* 0x0000000203057211 */ /* 0x000fe200010f0eff */
[----:B------:R-:W-:Y:S01]  /*200d0*/  IMAD R3, R29, 0x2, R12 ;  /* 0x000000021d037824 */ /* 0x000fe200078e020c */
[----:B-1----:R-:W-:-:S03]  /*200e0*/  LEA R8, P6, R12, R0, 0x1 ;  /* 0x000000000c087211 */ /* 0x002fc600078c08ff */
[----:B------:R0:W-:Y:S01]  /*200f0*/  @P1 STG.E.U16 [R4.64], R28 ;  /* 0x0000001c04001986 */ /* 0x0001e2000c101506 */
[----:B------:R-:W-:Y:S01]  /*20100*/  LEA.HI.X.SX32 R9, R12, R2, 0x1, P6 ;  /* 0x000000020c097211 */ /* 0x000fe200030f0eff */
[----:B------:R-:W-:Y:S01]  /*20110*/  IMAD R12, R29, 0x2, R3 ;  /* 0x000000021d0c7824 */ /* 0x000fe200078e0203 */
[----:B0-----:R-:W-:-:S04]  /*20120*/  LEA R4, P1, R3, R0, 0x1 ;  /* 0x0000000003047211 */ /* 0x001fc800078208ff */
[----:B------:R-:W-:Y:S01]  /*20130*/  LEA.HI.X.SX32 R5, R3, R2, 0x1, P1 ;  /* 0x0000000203057211 */ /* 0x000fe200008f0eff */
[----:B------:R-:W-:Y:S01]  /*20140*/  IMAD R3, R29, 0x2, R12 ;  /* 0x000000021d037824 */ /* 0x000fe200078e020c */
[----:B----4-:R-:W-:Y:S01]  /*20150*/  @P5 STG.E.U16 [R8.64], R22 ;  /* 0x0000001608005986 */ /* 0x010fe2000c101506 */
[----:B------:R-:W-:-:S03]  /*20160*/  ISETP.LT.AND P5, PT, R20, c[0x0][0x17c], !P0 ;  /* 0x00005f0014007a0c */ /* 0x000fc600047a1270 */
[----:B------:R0:W-:Y:S04]  /*20170*/  @P3 STG.E.U16 [R4.64], R10 ;  /* 0x0000000a04003986 */ /* 0x0001e8000c101506 */
[----:B------:R-:W4:Y:S04]  /*20180*/  LDL.LU R20, [R1+0x7a4] ;  /* 0x0007a40001147983 */ /* 0x000f280000300800 */
[----:B------:R-:W4:Y:S01]  /*20190*/  LDL.LU R13, [R1+0x7a0] ;  /* 0x0007a000010d7983 */ /* 0x000f220000300800 */
[----:B0-----:R-:W-:-:S04]  /*201a0*/  LEA R4, P3, R3, R0, 0x1 ;  /* 0x0000000003047211 */ /* 0x001fc800078608ff */
[----:B------:R-:W-:Y:S02]  /*201b0*/  LEA.HI.X.SX32 R5, R3, R2, 0x1, P3 ;  /* 0x0000000203057211 */ /* 0x000fe400018f0eff */
[----:B---3--:R-:W-:Y:S02]  /*201c0*/  ISETP.LT.AND P3, PT, R17, c[0x0][0x17c], !P0 ;  /* 0x00005f0011007a0c */ /* 0x008fe40004761270 */
[----:B------:R-:W3:Y:S01]  /*201d0*/  LDL.LU R17, [R1+0x7a8] ;  /* 0x0007a80001117983 */ /* 0x000ee20000300800 */
[----:B------:R-:W-:Y:S02]  /*201e0*/  ISETP.LT.AND P4, PT, R25, c[0x0][0x17c], !P0 ;  /* 0x00005f0019007a0c */ /* 0x000fe40004781270 */
[----:B------:R-:W-:Y:S02]  /*201f0*/  LEA R8, P6, R12, R0, 0x1 ;  /* 0x000000000c087211 */ /* 0x000fe400078c08ff */
[----:B------:R-:W-:Y:S02]  /*20200*/  ISETP.LT.AND P2, PT, R24, c[0x0][0x17c], !P0 ;  /* 0x00005f0018007a0c */ /* 0x000fe40004741270 */
[----:B------:R-:W-:Y:S01]  /*20210*/  LEA.HI.X.SX32 R9, R12, R2, 0x1, P6 ;  /* 0x000000020c097211 */ /* 0x000fe200030f0eff */
[----:B------:R-:W-:Y:S01]  /*20220*/  IMAD R12, R29, 0x2, R3 ;  /* 0x000000021d0c7824 */ /* 0x000fe200078e0203 */
[----:B------:R-:W-:-:S02]  /*20230*/  ISETP.LT.AND P1, PT, R21, c[0x0][0x17c], !P0 ;  /* 0x00005f0015007a0c */ /* 0x000fc40004721270 */
[----:B------:R-:W3:Y:S01]  /*20240*/  LDL.LU R21, [R1+0x7ac] ;  /* 0x0007ac0001157983 */ /* 0x000ee20000300800 */
[----:B------:R-:W-:-:S03]  /*20250*/  IMAD R3, R29, 0x2, R12 ;  /* 0x000000021d037824 */ /* 0x000fc600078e020c */
[----:B------:R0:W-:Y:S01]  /*20260*/  @P4 STG.E.U16 [R8.64], R18 ;  /* 0x0000001208004986 */ /* 0x0001e2000c101506 */
[----:B-----5:R-:W-:-:S03]  /*20270*/  ISETP.LT.AND P4, PT, R16, c[0x0][0x17c], !P0 ;  /* 0x00005f0010007a0c */ /* 0x020fc60004781270 */
[----:B------:R-:W5:Y:S04]  /*20280*/  LDL.LU R16, [R1+0x7b0] ;  /* 0x0007b00001107983 */ /* 0x000f680000300800 */
[----:B--2---:R1:W-:Y:S01]  /*20290*/  @P2 STG.E.U16 [R4.64], R27 ;  /* 0x0000001b04002986 */ /* 0x0043e2000c101506 */
[----:B0-----:R-:W-:-:S04]  /*202a0*/  LEA R8, P6, R12, R0, 0x1 ;  /* 0x000000000c087211 */ /* 0x001fc800078c08ff */
[----:B------:R-:W-:Y:S02]  /*202b0*/  LEA.HI.X.SX32 R9, R12, R2, 0x1, P6 ;  /* 0x000000020c097211 */ /* 0x000fe400030f0eff */
[----:B-1----:R-:W-:-:S03]  /*202c0*/  LEA R4, P2, R3, R0, 0x1 ;  /* 0x0000000003047211 */ /* 0x002fc600078408ff */
[----:B------:R0:W-:Y:S01]  /*202d0*/  @P5 STG.E.U16 [R8.64], R6 ;  /* 0x0000000608005986 */ /* 0x0001e2000c101506 */
[----:B------:R-:W-:-:S05]  /*202e0*/  LEA.HI.X.SX32 R5, R3, R2, 0x1, P2 ;  /* 0x0000000203057211 */ /* 0x000fca00010f0eff */
[----:B------:R1:W-:Y:S01]  /*202f0*/  @P1 STG.E.U16 [R4.64], R14 ;  /* 0x0000000e04001986 */ /* 0x0003e2000c101506 */
[----:B----4-:R-:W-:-:S03]  /*20300*/  ISETP.LT.AND P2, PT, R20, c[0x0][0x17c], !P0 ;  /* 0x00005f0014007a0c */ /* 0x010fc60004741270 */
[----:B------:R-:W2:Y:S01]  /*20310*/  LDL.LU R20, [R1+0x7b4] ;  /* 0x0007b40001147983 */ /* 0x000ea20000300800 */
[----:B------:R-:W-:-:S03]  /*20320*/  ISETP.LT.AND P5, PT, R13, c[0x0][0x17c], !P0 ;  /* 0x00005f000d007a0c */ /* 0x000fc600047a1270 */
[----:B------:R-:W4:Y:S01]  /*20330*/  LDL.LU R13, [R1+0x7b8] ;  /* 0x0007b800010d7983 */ /* 0x000f220000300800 */
[----:B---3--:R-:W-:-:S03]  /*20340*/  ISETP.LT.AND P1, PT, R17, c[0x0][0x17c], !P0 ;  /* 0x00005f0011007a0c */ /* 0x008fc60004721270 */
[----:B------:R-:W3:Y:S01]  /*20350*/  LDL.LU R17, [R1+0x7bc] ;  /* 0x0007bc0001117983 */ /* 0x000ee20000300800 */
[----:B------:R-:W-:-:S05]  /*20360*/  IMAD R12, R29, 0x2, R3 ;  /* 0x000000021d0c7824 */ /* 0x000fca00078e0203 */
[----:B0-----:R-:W-:Y:S01]  /*20370*/  LEA R8, P6, R12, R0, 0x1 ;  /* 0x000000000c087211 */ /* 0x001fe200078c08ff */
[----:B------:R-:W-:-:S03]  /*20380*/  IMAD R3, R29, 0x2, R12 ;  /* 0x000000021d037824 */ /* 0x000fc600078e020c */
[----:B------:R-:W-:Y:S02]  /*20390*/  LEA.HI.X.SX32 R9, R12, R2, 0x1, P6 ;  /* 0x000000020c097211 */ /* 0x000fe400030f0eff */
[----:B-1----:R-:W-:-:S03]  /*203a0*/  LEA R4, P6, R3, R0, 0x1 ;  /* 0x0000000003047211 */ /* 0x002fc600078c08ff */
[----:B------:R0:W-:Y:S01]  /*203b0*/  @P3 STG.E.U16 [R8.64], R23 ;  /* 0x0000001708003986 */ /* 0x0001e2000c101506 */
[----:B------:R-:W-:Y:S02]  /*203c0*/  LEA.HI.X.SX32 R5, R3, R2, 0x1, P6 ;  /* 0x0000000203057211 */ /* 0x000fe400030f0eff */
[----:B------:R-:W-:Y:S01]  /*203d0*/  PRMT R6, R28, 0x7632, R6 ;  /* 0x000076321c067816 */ /* 0x000fe20000000006 */
[----:B0-----:R-:W-:-:S04]  /*203e0*/  IMAD R9, R29, 0x2, R3 ;  /* 0x000000021d097824 */ /* 0x001fc800078e0203 */
[----:B------:R0:W-:Y:S01]  /*203f0*/  @P4 STG.E.U16 [R4.64], R6 ;  /* 0x0000000604004986 */ /* 0x0001e2000c101506 */
[----:B------:R-:W-:Y:S01]  /*20400*/  IMAD R3, R29, 0x2, R9 ;  /* 0x000000021d037824 */ /* 0x000fe200078e0209 */
[C---:B------:R-:W-:Y:S02]  /*20410*/  LEA R8, P6, R9.reuse, R0, 0x1 ;  /* 0x0000000009087211 */ /* 0x040fe400078c08ff */
[----:B------:R-:W-:Y:S02]  /*20420*/  PRMT R22, R22, 0x7632, R22 ;  /* 0x0000763216167816 */ /* 0x000fe40000000016 */
[----:B------:R-:W-:Y:S02]  /*20430*/  LEA.HI.X.SX32 R9, R9, R2, 0x1, P6 ;  /* 0x0000000209097211 */ /* 0x000fe400030f0eff */
[----:B0-----:R-:W-:Y:S01]  /*20440*/  PRMT R6, R10, 0x7632, R6 ;  /* 0x000076320a067816 */ /* 0x001fe20000000006 */
[----:B------:R-:W-:Y:S01]  /*20450*/  IMAD R10, R29, 0x2, R3 ;  /* 0x000000021d0a7824 */ /* 0x000fe200078e0203 */
[----:B------:R-:W-:-:S02]  /*20460*/  LEA R4, P6, R3, R0, 0x1 ;  /* 0x0000000003047211 */ /* 0x000fc400078c08ff */
[----:B------:R-:W-:Y:S01]  /*20470*/  ISETP.LT.AND P3, PT, R21, c[0x0][0x17c], !P0 ;  /* 0x00005f0015007a0c */ /* 0x000fe20004761270 */
[----:B------:R0:W-:Y:S01]  /*20480*/  @P2 STG.E.U16 [R8.64], R22 ;  /* 0x0000001608002986 */ /* 0x0001e2000c101506 */
[----:B-----5:R-:W-:Y:S02]  /*20490*/  ISETP.LT.AND P4, PT, R16, c[0x0][0x17c], !P0 ;  /* 0x00005f0010007a0c */ /* 0x020fe40004781270 */
[----:B------:R-:W-:Y:S01]  /*204a0*/  LEA.HI.X.SX32 R5, R3, R2, 0x1, P6 ;  /* 0x0000000203057211 */ /* 0x000fe200030f0eff */
[----:B------:R-:W5:Y:S01]  /*204b0*/  LDL.LU R21, [R1+0x7c0] ;  /* 0x0007c00001157983 */ /* 0x000f620000300800 */
[----:B------:R-:W-:-:S03]  /*204c0*/  IMAD R3, R29, 0x2, R10 ;  /* 0x000000021d037824 */ /* 0x000fc600078e020a */
[----:B------:R-:W5:Y:S01]  /*204d0*/  LDL.LU R16, [R1+0x7c4] ;  /* 0x0007c40001107983 */ /* 0x000f620000300800 */
[----:B0-----:R-:W-:-:S03]  /*204e0*/  LEA R8, P6, R10, R0, 0x1 ;  /* 0x000000000a087211 */ /* 0x001fc600078c08ff */
[----:B------:R0:W-:Y:S01]  /*204f0*/  @P5 STG.E.U16 [R4.64], R6 ;  /* 0x0000000604005986 */ /* 0x0001e2000c101506 */
[----:B------:R-:W-:Y:S02]  /*20500*/  PRMT R18, R18, 0x7632, R18 ;  /* 0x0000763212127816 */ /* 0x000fe40000000012 */
[----:B------:R-:W-:Y:S01]  /*20510*/  LEA.HI.X.SX32 R9, R10, R2, 0x1, P6 ;  /* 0x000000020a097211 */ /* 0x000fe200030f0eff */
[----:B------:R-:W-:Y:S01]  /*20520*/  IMAD R10, R29, 0x2, R3 ;  /* 0x000000021d0a7824 */ /* 0x000fe200078e0203 */
[----:B------:R-:W-:-:S03]  /*20530*/  PRMT R12, R27, 0x7632, R12 ;  /* 0x000076321b0c7816 */ /* 0x000fc6000000000c */
[----:B------:R1:W-:Y:S01]  /*20540*/  @P1 STG.E.U16 [R8.64], R18 ;  /* 0x0000001208001986 */ /* 0x0003e2000c101506 */
[----:B0-----:R-:W-:-:S04]  /*20550*/  LEA R4, P6, R3, R0, 0x1 ;  /* 0x0000000003047211 */ /* 0x001fc800078c08ff */
[----:B------:R-:W-:Y:S02]  /*20560*/  LEA.HI.X.SX32 R5, R3, R2, 0x1, P6 ;  /* 0x0000000203057211 */ /* 0x000fe400030f0eff */
[C---:B-1----:R-:W-:Y:S01]  /*20570*/  LEA R8, P6, R10.reuse, R0, 0x1 ;  /* 0x000000000a087211 */ /* 0x042fe200078c08ff */
[--C-:B------:R-:W-:Y:S02]  /*20580*/  IMAD R3, R29, 0x2, R10.reuse ;  /* 0x000000021d037824 */ /* 0x100fe400078e020a */
[----:B------:R0:W-:Y:S01]  /*20590*/  @P3 STG.E.U16 [R4.64], R12 ;  /* 0x0000000c04003986 */ /* 0x0001e2000c101506 */
[----:B------:R-:W-:Y:S02]  /*205a0*/  LEA.HI.X.SX32 R9, R10, R2, 0x1, P6 ;  /* 0x000000020a097211 */ /* 0x000fe400030f0eff */
[----:B------:R-:W-:Y:S02]  /*205b0*/  PRMT R10, R23, 0x7632, R10 ;  /* 0x00007632170a7816 */ /* 0x000fe4000000000a */
[----:B--2---:R-:W-:-:S02]  /*205c0*/  ISETP.LT.AND P2, PT, R20, c[0x0][0x17c], !P0 ;  /* 0x00005f0014007a0c */ /* 0x004fc40004741270 */
[----:B----4-:R-:W-:Y:S02]  /*205d0*/  ISETP.LT.AND P5, PT, R13, c[0x0][0x17c], !P0 ;  /* 0x00005f000d007a0c */ /* 0x010fe400047a1270 */
[----:B------:R-:W2:Y:S04]  /*205e0*/  LDL.LU R13, [R1+0x7c8] ;  /* 0x0007c800010d7983 */ /* 0x000ea80000300800 */
[----:B------:R-:W4:Y:S04]  /*205f0*/  LDL.LU R28, [R1+0x1c] ;  /* 0x00001c00011c7983 */ /* 0x000f280000300800 */
[----:B------:R-:W4:Y:S01]  /*20600*/  LDL.LU R20, [R1+0x7cc] ;  /* 0x0007cc0001147983 */ /* 0x000f220000300800 */
[----:B---3--:R-:W-:-:S03]  /*20610*/  ISETP.LT.AND P1, PT, R17, c[0x0][0x17c], !P0 ;  /* 0x00005f0011007a0c */ /* 0x008fc60004721270 */
[----:B------:R-:W3:Y:S04]  /*20620*/  LDL.LU R17, [R1+0x7d0] ;  /* 0x0007d00001117983 */ /* 0x000ee80000300800 */
[----:B0-----:R-:W3:Y:S04]  /*20630*/  LDL.LU R12, [R1+0x7d4] ;  /* 0x0007d400010c7983 */ /* 0x001ee80000300800 */
[----:B------:R-:W3:Y:S01]  /*20640*/  LDL.LU R23, [R1+0x960] ;  /* 0x0009600001177983 */ /* 0x000ee20000300800 */
[----:B------:R-:W-:Y:S02]  /*20650*/  PRMT R6, R6, 0x7632, R6 ;  /* 0x0000763206067816 */ /* 0x000fe40000000006 */
[----:B------:R-:W-:-:S03]  /*20660*/  LEA R4, P6, R3, R0, 0x1 ;  /* 0x0000000003047211 */ /* 0x000fc600078c08ff */
[----:B------:R0:W-:Y:S01]  /*20670*/  @P4 STG.E.U16 [R8.64], R6 ;  /* 0x0000000608004986 */ /* 0x0001e2000c101506 */
[----:B------:R-:W-:Y:S02]  /*20680*/  LEA.HI.X.SX32 R5, R3, R2, 0x1, P6 ;  /* 0x0000000203057211 */ /* 0x000fe400030f0eff */
[----:B------:R-:W-:Y:S01]  /*20690*/  PRMT R14, R14, 0x7632, R14 ;  /* 0x000076320e0e7816 */ /* 0x000fe2000000000e */
[----:B0-----:R-:W-:-:S04]  /*206a0*/  IMAD R6, R29, 0x2, R3 ;  /* 0x000000021d067824 */ /* 0x001fc800078e0203 */
[----:B------:R0:W-:Y:S01]  /*206b0*/  @P2 STG.E.U16 [R4.64], R14 ;  /* 0x0000000e04002986 */ /* 0x0001e2000c101506 */
[----:B------:R-:W-:Y:S01]  /*206c0*/  IMAD R3, R29, 0x2, R6 ;  /* 0x000000021d037824 */ /* 0x000fe200078e0206 */
[----:B------:R-:W-:-:S04]  /*206d0*/  LEA R8, P6, R6, R0, 0x1 ;  /* 0x0000000006087211 */ /* 0x000fc800078c08ff */
[----:B------:R-:W-:Y:S01]  /*206e0*/  LEA.HI.X.SX32 R9, R6, R2, 0x1, P6 ;  /* 0x0000000206097211 */ /* 0x000fe200030f0eff */
[----:B------:R-:W-:Y:S01]  /*206f0*/  IMAD R6, R29, 0x2, R3 ;  /* 0x000000021d067824 */ /* 0x000fe200078e0203 */
[----:B0-----:R-:W-:-:S03]  /*20700*/  LEA R4, P6, R3, R0, 0x1 ;  /* 0x0000000003047211 */ /* 0x001fc600078c08ff */
[----:B------:R0:W-:Y:S01]  /*20710*/  @P5 STG.E.U16 [R8.64], R10 ;  /* 0x0000000a08005986 */ /* 0x0001e2000c101506 */
[----:B------:R-:W-:Y:S02]  /*20720*/  LEA.HI.X.SX32 R5, R3, R2, 0x1, P6 ;  /* 0x0000000203057211 */ /* 0x000fe400030f0eff */
[----:B-----5:R-:W-:Y:S02]  /*20730*/  ISETP.LT.AND P3, PT, R21, c[0x0][0x17c], !P0 ;  /* 0x00005f0015007a0c */ /* 0x020fe40004761270 */
[----:B------:R-:W-:Y:S02]  /*20740*/  ISETP.LT.AND P4, PT, R16, c[0x0][0x17c], !P0 ;  /* 0x00005f0010007a0c */ /* 0x000fe40004781270 */
[----:B------:R-:W5:Y:S04]  /*20750*/  LDL.LU R16, [R1+0x7d8] ;  /* 0x0007d80001107983 */ /* 0x000f680000300800 */
[----:B------:R-:W5:Y:S04]  /*20760*/  LDL.LU R14, [R1+0x7dc] ;  /* 0x0007dc00010e7983 */ /* 0x000f680000300800 */
[----:B------:R-:W5:Y:S01]  /*20770*/  LDL.LU R27, [R1+0xc] ;  /* 0x00000c00011b7983 */ /* 0x000f620000300800 */
[----:B0-----:R-:W-:-:S04]  /*20780*/  LEA R8, P6, R6, R0, 0x1 ;  /* 0x0000000006087211 */ /* 0x001fc800078c08ff */
[----:B------:R-:W-:Y:S02]  /*20790*/  LEA.HI.X.SX32 R9, R6, R2, 0x1, P6 ;  /* 0x0000000206097211 */ /* 0x000fe400030f0eff */
[----:B--2---:R-:W-:Y:S02]  /*207a0*/  ISETP.LT.AND P2, PT, R13, c[0x0][0x17c], !P0 ;  /* 0x00005f000d007a0c */ /* 0x004fe40004741270 */
[----:B------:R-:W2:Y:S04]  /*207b0*/  LDL.LU R13, [R1+0x7e4] ;  /* 0x0007e400010d7983 */ /* 0x000ea80000300800 */
[----:B----4-:R0:W-:Y:S01]  /*207c0*/  @P1 STG.E.U16 [R4.64], R28 ;  /* 0x0000001c04001986 */ /* 0x0101e2000c101506 */
[----:B------:R-:W-:-:S03]  /*207d0*/  ISETP.LT.AND P5, PT, R20, c[0x0][0x17c], !P0 ;  /* 0x00005f0014007a0c */ /* 0x000fc600047a1270 */
[----:B------:R-:W4:Y:S01]  /*207e0*/  LDL.LU R20, [R1+0x7e0] ;  /* 0x0007e00001147983 */ /* 0x000f220000300800 */
[----:B---3--:R-:W-:-:S03]  /*207f0*/  ISETP.LT.AND P1, PT, R17, c[0x0][0x17c], !P0 ;  /* 0x00005f0011007a0c */ /* 0x008fc60004721270 */
[----:B------:R-:W3:Y:S04]  /*20800*/  LDL.LU R17, [R1+0x7e8] ;  /* 0x0007e80001117983 */ /* 0x000ee80000300800 */
[----:B------:R-:W3:Y:S04]  /*20810*/  LDL.LU R26, [R1+0xac] ;  /* 0x0000ac00011a7983 */ /* 0x000ee80000300800 */
[----:B------:R1:W-:Y:S01]  /*20820*/  @P3 STG.E.U16 [R8.64], R23 ;  /* 0x0000001708003986 */ /* 0x0003e2000c101506 */
[----:B------:R-:W-:-:S03]  /*20830*/  ISETP.LT.AND P3, PT, R12, c[0x0][0x17c], !P0 ;  /* 0x00005f000c007a0c */ /* 0x000fc60004761270 */
[----:B------:R-:W4:Y:S01]  /*20840*/  LDL.LU R12, [R1+0x7ec] ;  /* 0x0007ec00010c7983 */ /* 0x000f220000300800 */
[----:B------:R-:W-:-:S04]  /*20850*/  IMAD R3, R29, 0x2, R6 ;  /* 0x000000021d037824 */ /* 0x000fc800078e0206 */
[----:B------:R-:W-:Y:S01]  /*20860*/  IMAD R6, R29, 0x2, R3 ;  /* 0x000000021d067824 */ /* 0x000fe200078e0203 */
[----:B0-----:R-:W-:-:S04]  /*20870*/  LEA R4, P6, R3, R0, 0x1 ;  /* 0x0000000003047211 */ /* 0x001fc800078c08ff */
[----:B------:R-:W-:Y:S01]  /*20880*/  LEA.HI.X.SX32 R5, R3, R2, 0x1, P6 ;  /* 0x0000000203057211 */ /* 0x000fe200030f0eff */
[----:B------:R-:W-:Y:S01]  /*20890*/  IMAD R3, R29, 0x2, R6 ;  /* 0x000000021d037824 */ /* 0x000fe200078e0206 */
[----:B-1----:R-:W-:-:S03]  /*208a0*/  LEA R8, P6, R6, R0, 0x1 ;  /* 0x0000000006087211 */ /* 0x002fc600078c08ff */
[----:B------:R0:W-:Y:S01]  /*208b0*/  @P4 STG.E.U16 [R4.64], R11 ;  /* 0x0000000b04004986 */ /* 0x0001e2000c101506 */
[----:B------:R-:W-:Y:S01]  /*208c0*/  LEA.HI.X.SX32 R9, R6, R2, 0x1, P6 ;  /* 0x0000000206097211 */ /* 0x000fe200030f0eff */
[----:B------:R-:W-:-:S04]  /*208d0*/  IMAD R6, R29, 0x2, R3 ;  /* 0x000000021d067824 */ /* 0x000fc800078e0203 */
[----:B------:R1:W-:Y:S01]  /*208e0*/  @P2 STG.E.U16 [R8.64], R19 ;  /* 0x0000001308002986 */ /* 0x0003e2000c101506 */
[----:B0-----:R-:W-:-:S04]  /*208f0*/  LEA R4, P6, R3, R0, 0x1 ;  /* 0x0000000003047211 */ /* 0x001fc800078c08ff */
[----:B------:R-:W-:Y:S01]  /*20900*/  LEA.HI.X.SX32 R5, R3, R2, 0x1, P6 ;  /* 0x0000000203057211 */ /* 0x000fe200030f0eff */
[----:B------:R-:W-:Y:S01]  /*20910*/  IMAD R3, R29, 0x2, R6 ;  /* 0x000000021d037824 */ /* 0x000fe200078e0206 */
[----:B-1----:R-:W-:-:S04]  /*20920*/  LEA R8, P6, R6, R0, 0x1 ;  /* 0x0000000006087211 */ /* 0x002fc800078c08ff */
[----:B------:R-:W-:Y:S01]  /*20930*/  LEA.HI.X.SX32 R9, R6, R2, 0x1, P6 ;  /* 0x0000000206097211 */ /* 0x000fe200030f0eff */
[----:B------:R-:W-:Y:S01]  /*20940*/  IMAD R6, R29, 0x2, R3 ;  /* 0x000000021d067824 */ /* 0x000fe200078e0203 */
[----:B-----5:R-:W-:Y:S02]  /*20950*/  ISETP.LT.AND P4, PT, R16, c[0x0][0x17c], !P0 ;  /* 0x00005f0010007a0c */ /* 0x020fe40004781270 */
[----:B------:R-:W5:Y:S04]  /*20960*/  LDL.LU R16, [R1+0x7f4] ;  /* 0x0007f40001107983 */ /* 0x000f680000300800 */
[----:B------:R0:W-:Y:S04]  /*20970*/  @P5 STG.E.U16 [R4.64], R27 ;  /* 0x0000001b04005986 */ /* 0x0001e8000c101506 */
[----:B------:R1:W-:Y:S01]  /*20980*/  @P1 STG.E.U16 [R8.64], R7 ;  /* 0x0000000708001986 */ /* 0x0003e2000c101506 */
[----:B0-----:R-:W-:-:S04]  /*20990*/  LEA R4, P6, R3, R0, 0x1 ;  /* 0x0000000003047211 */ /* 0x001fc800078c08ff */
[----:B------:R-:W-:Y:S02]  /*209a0*/  LEA.HI.X.SX32 R5, R3, R2, 0x1, P6 ;  /* 0x0000000203057211 */ /* 0x000fe400030f0eff */
[----:B-1----:R-:W-:Y:S02]  /*209b0*/  LEA R8, P6, R6, R0, 0x1 ;  /* 0x0000000006087211 */ /* 0x002fe400078c08ff */
[----:B------:R-:W-:Y:S02]  /*209c0*/  ISETP.LT.AND P2, PT, R14, c[0x0][0x17c], !P0 ;  /* 0x00005f000e007a0c */ /* 0x000fe40004741270 */
[----:B------:R-:W-:Y:S01]  /*209d0*/  LEA.HI.X.SX32 R9, R6, R2, 0x1, P6 ;  /* 0x0000000206097211 */ /* 0x000fe200030f0eff */
[----:B------:R-:W5:Y:S01]  /*209e0*/  LDL.LU R14, [R1+0x7f0] ;  /* 0x0007f000010e7983 */ /* 0x000f620000300800 */
[----:B------:R-:W-:-:S03]  /*209f0*/  IMAD R3, R29, 0x2, R6 ;  /* 0x000000021d037824 */ /* 0x000fc600078e0206 */
[----:B------:R0:W-:Y:S01]  /*20a00*/  @P3 STG.E.U16 [R4.64], R15 ;  /* 0x0000000f04003986 */ /* 0x0001e2000c101506 */
[----:B------:R-:W-:Y:S01]  /*20a10*/  IMAD R6, R29, 0x2, R3 ;  /* 0x000000021d067824 */ /* 0x000fe200078e0203 */
[----:B------:R-:W-:Y:S02]  /*20a20*/  PRMT R7, R28, 0x7632, R7 ;  /* 0x000076321c077816 */ /* 0x000fe40000000007 */
[----:B0-----:R-:W-:-:S04]  /*20a30*/  LEA R4, P6, R3, R0, 0x1 ;  /* 0x0000000003047211 */ /* 0x001fc800078c08ff */
[----:B------:R-:W-:Y:S01]  /*20a40*/  LEA.HI.X.SX32 R5, R3, R2, 0x1, P6 ;  /* 0x0000000203057211 */ /* 0x000fe200030f0eff */
[----:B------:R-:W-:Y:S01]  /*20a50*/  IMAD R3, R29, 0x2, R6 ;  /* 0x000000021d037824 */ /* 0x000fe200078e0206 */
[----:B------:R-:W-:Y:S02]  /*20a60*/  PRMT R23, R23, 0x7632, R23 ;  /* 0x0000763217177816 */ /* 0x000fe40000000017 */
[----:B------:R-:W-:Y:S02]  /*20a70*/  PRMT R11, R11, 0x7632, R11 ;  /* 0x000076320b0b7816 */ /* 0x000fe4000000000b */
[----:B--2---:R-:W-:Y:S02]  /*20a80*/  ISETP.LT.AND P5, PT, R13, c[0x0][0x17c], !P0 ;  /* 0x00005f000d007a0c */ /* 0x004fe400047a1270 */
[----:B------:R-:W2:Y:S04]  /*20a90*/  LDL.LU R13, [R1+0x7f8] ;  /* 0x0007f800010d7983 */ /* 0x000ea80000300800 */
[----:B------:R-:W-:Y:S04]  /*20aa0*/  STL [R1+0x958], R15 ;  /* 0x0009580f01007387 */ /* 0x000fe80000100800 */
[----:B---3--:R0:W-:Y:S04]  /*20ab0*/  @P4 STG.E.U16 [R8.64], R26 ;  /* 0x0000001a08004986 */ /* 0x0081e8000c101506 */
[----:B------:R-:W-:Y:S01]  /*20ac0*/  STL [R1+0x95c], R26 ;  /* 0x00095c1a01007387 */ /* 0x000fe20000100800 */
[----:B----4-:R-:W-:-:S03]  /*20ad0*/  ISETP.LT.AND P4, PT, R12, c[0x0][0x17c], !P0 ;  /* 0x00005f000c007a0c */ /* 0x010fc60004781270 */
[----:B------:R-:W3:Y:S01]  /*20ae0*/  LDL.LU R12, [R1+0x7fc] ;  /* 0x0007fc00010c7983 */ /* 0x000ee20000300800 */
[----:B------:R-:W-:Y:S02]  /*20af0*/  ISETP.LT.AND P1, PT, R20, c[0x0][0x17c], !P0 ;  /* 0x00005f0014007a0c */ /* 0x000fe40004721270 */
[C---:B0-----:R-:W-:Y:S01]  /*20b00*/  LEA R8, P6, R6.reuse, R0, 0x1 ;  /* 0x0000000006087211 */ /* 0x041fe200078c08ff */
[----:B------:R0:W-:Y:S03]  /*20b10*/  @P2 STG.E.U16 [R4.64], R7 ;  /* 0x0000000704002986 */ /* 0x0001e6000c101506 */
[----:B------:R-:W-:Y:S02]  /*20b20*/  LEA.HI.X.SX32 R9, R6, R2, 0x1, P6 ;  /* 0x0000000206097211 */ /* 0x000fe400030f0eff */
[----:B0-----:R-:W-:-:S04]  /*20b30*/  LEA R4, P6, R3, R0, 0x1 ;  /* 0x0000000003047211 */ /* 0x001fc800078c08ff */
[----:B------:R-:W-:Y:S01]  /*20b40*/  LEA.HI.X.SX32 R5, R3, R2, 0x1, P6 ;  /* 0x0000000203057211 */ /* 0x000fe200030f0eff */
[----:B------:R-:W-:Y:S04]  /*20b50*/  @P5 STG.E.U16 [R8.64], R23 ;  /* 0x0000001708005986 */ /* 0x000fe8000c101506 */
[----:B------:R0:W-:Y:S04]  /*20b60*/  @P1 STG.E.U16 [R4.64], R11 ;  /* 0x0000000b04001986 */ /* 0x0001e8000c101506 */
[----:B0-----:R-:W4:Y:S04]  /*20b70*/  LDL.LU R11, [R1+0x800] ;  /* 0x00080000010b7983 */ /* 0x001f280000300800 */
[----:B------:R-:W0:Y:S01]  /*20b80*/  S2R R28, SR_TID.X ;  /* 0x00000000001c7919 */ /* 0x000e220000002100 */
[----:B------:R-:W-:-:S02]  /*20b90*/  ISETP.LT.AND P3, PT, R17, c[0x0][0x17c], !P0 ;  /* 0x00005f0011007a0c */ /* 0x000fc40004761270 */
[----:B------:R-:W-:Y:S01]  /*20ba0*/  PRMT R6, R27, 0x7632, R6 ;  /* 0x000076321b067816 */ /* 0x000fe20000000006 */
[C---:B0-----:R-:W-:Y:S01]  /*20bb0*/  IMAD.SHL.U32 R21, R28.reuse, 0x400, RZ ;  /* 0x000004001c157824 */ /* 0x041fe200078e00ff */
[----:B------:R-:W-:-:S04]  /*20bc0*/  LOP3.LUT R17, R28, 0x3f, RZ, 0xc0, !PT ;  /* 0x0000003f1c117812 */ /* 0x000fc800078ec0ff */
[----:B------:R-:W-:-:S05]  /*20bd0*/  LOP3.LUT R21, R21, 0x1800, RZ, 0xc0, !PT ;  /* 0x0000180015157812 */ /* 0x000fca00078ec0ff */
[----:B------:R-:W-:-:S05]  /*20be0*/  IMAD R21, R17, 0x10, R21 ;  /* 0x0000001011157824 */ /* 0x000fca00078e0215 */
[----:B------:R-:W0:Y:S01]  /*20bf0*/  LDS.128 R24, [R21] ;  /* 0x0000000015187984 */ /* 0x000e220000000c00 */
[----:B------:R-:W-:Y:S01]  /*20c00*/  IMAD R3, R29, 0x2, R3 ;  /* 0x000000021d037824 */ /* 0x000fe200078e0203 */
[----:B------:R-:W-:Y:S02]  /*20c10*/  PRMT R19, R19, 0x7632, R19 ;  /* 0x0000763213137816 */ /* 0x000fe40000000013 */
[----:B-----5:R-:W-:Y:S01]  /*20c20*/  ISETP.LT.AND P5, PT, R14, c[0x0][0x17c], !P0 ;  /* 0x00005f000e007a0c */ /* 0x020fe200047a1270 */
[----:B------:R-:W-:Y:S01]  /*20c30*/  LDS.128 R20, [R21+0x400] ;  /* 0x0004000015147984 */ /* 0x000fe20000000c00 */
[----:B------:R-:W-:-:S04]  /*20c40*/  LEA R8, P6, R3, R0, 0x1 ;  /* 0x0000000003087211 */ /* 0x000fc800078c08ff */
[----:B------:R-:W-:Y:S01]  /*20c50*/  LEA.HI.X.SX32 R9, R3, R2, 0x1, P6 ;  /* 0x0000000203097211 */ /* 0x000fe200030f0eff */
[----:B------:R-:W-:-:S04]  /*20c60*/  IMAD R5, R29, 0x2, R3 ;  /* 0x000000021d057824 */ /* 0x000fc800078e0203 */
[----:B------:R-:W-:Y:S04]  /*20c70*/  @P3 STG.E.U16 [R8.64], R19 ;  /* 0x0000001308003986 */ /* 0x000fe8000c101506 */
[----:B0-----:R-:W-:Y:S04]  /*20c80*/  STL.64 [R1+0x20], R24 ;  /* 0x0000201801007387 */ /* 0x001fe80000100a00 */
[----:B------:R0:W-:Y:S02]  /*20c90*/  STL.64 [R1+0x28], R26 ;  /* 0x0000281a01007387 */ /* 0x0001e40000100a00 */
[C---:B0-----:R-:W-:Y:S01]  /*20ca0*/  IMAD.SHL.U32 R27, R28.reuse, 0x400, RZ ;  /* 0x000004001c1b7824 */ /* 0x041fe200078e00ff */
[----:B------:R-:W-:Y:S01]  /*20cb0*/  LEA R4, P6, R5, R0, 0x1 ;  /* 0x0000000005047211 */ /* 0x000fe200078c08ff */
[----:B------:R-:W-:Y:S01]  /*20cc0*/  IMAD.SHL.U32 R25, R28, 0x400, RZ ;  /* 0x000004001c197824 */ /* 0x000fe200078e00ff */
[----:B------:R-:W-:Y:S01]  /*20cd0*/  ISETP.LT.AND P2, PT, R16, c[0x0][0x17c], !P0 ;  /* 0x00005f0010007a0c */ /* 0x000fe20004741270 */
[----:B------:R-:W-:Y:S01]  /*20ce0*/  IMAD R3, R29, 0x2, R5 ;  /* 0x000000021d037824 */ /* 0x000fe200078e0205 */
[----:B------:R-:W-:Y:S01]  /*20cf0*/  LOP3.LUT R27, R27, 0x1800, RZ, 0xc0, !PT ;  /* 0x000018001b1b7812 */ /* 0x000fe200078ec0ff */
[----:B------:R-:W5:Y:S04]  /*20d00*/  LDL.LU R26, [R1+0x95c] ;  /* 0x00095c00011a7983 */ /* 0x000f680000300800 */
[----:B------:R-:W-:-:S05]  /*20d10*/  IMAD R27, R17, 0x10, R27 ;  /* 0x00000010111b7824 */ /* 0x000fca00078e021b */
[----:B------:R-:W-:Y:S01]  /*20d20*/  LOP3.LUT R27, R27, 0x20, RZ, 0x3c, !PT ;  /* 0x000000201b1b7812 */ /* 0x000fe200078e3cff */
[----:B------:R-:W-:Y:S01]  /*20d30*/  IMAD.SHL.U32 R28, R28, 0x400, RZ ;  /* 0x000004001c1c7824 */ /* 0x000fe200078e00ff */
[----:B------:R-:W-:-:S04]  /*20d40*/  LOP3.LUT R25, R25, 0x1800, RZ, 0xc0, !PT ;  /* 0x0000180019197812 */ /* 0x000fc800078ec0ff */
[----:B------:R-:W-:Y:S01]  /*20d50*/  LOP3.LUT R28, R28, 0x1800, RZ, 0xc0, !PT ;  /* 0x000018001c1c7812 */ /* 0x000fe200078ec0ff */
[----:B------:R-:W-:Y:S01]  /*20d60*/  IMAD R25, R17, 0x10, R25 ;  /* 0x0000001011197824 */ /* 0x000fe200078e0219 */
[----:B------:R-:W-:Y:S02]  /*20d70*/  LEA.HI.X.SX32 R5, R5, R2, 0x1, P6 ;  /* 0x0000000205057211 */ /* 0x000fe400030f0eff */
[----:B------:R-:W-:Y:S01]  /*20d80*/  LEA R8, P6, R3, R0, 0x1 ;  /* 0x0000000003087211 */ /* 0x000fe200078c08ff */
[----:B------:R-:W-:Y:S01]  /*20d90*/  IMAD R28, R17, 0x10, R28 ;  /* 0x00000010111c7824 */ /* 0x000fe200078e021c */
[----:B------:R-:W-:Y:S01]  /*20da0*/  LOP3.LUT R25, R25, 0x40, RZ, 0x3c, !PT ;  /* 0x0000004019197812 */ /* 0x000fe200078e3cff */
[----:B------:R-:W-:Y:S01]  /*20db0*/  @P4 STG.E.U16 [R4.64], R6 ;  /* 0x0000000604004986 */ /* 0x000fe2000c101506 */
[----:B------:R-:W-:Y:S02]  /*20dc0*/  LEA.HI.X.SX32 R9, R3, R2, 0x1, P6 ;  /* 0x0000000203097211 */ /* 0x000fe400030f0eff */
[----:B------:R-:W-:-:S02]  /*20dd0*/  PRMT R10, R7, 0x7632, R10 ;  /* 0x00007632070a7816 */ /* 0x000fc4000000000a */
[----:B------:R-:W-:Y:S01]  /*20de0*/  LOP3.LUT R28, R28, 0x60, RZ, 0x3c, !PT ;  /* 0x000000601c1c7812 */ /* 0x000fe200078e3cff */
[----:B------:R-:W-:Y:S04]  /*20df0*/  LDS.128 R4, [R25] ;  /* 0x0000000019047984 */ /* 0x000fe80000000c00 */
[----:B------:R-:W-:Y:S01]  /*20e00*/  @P2 STG.E.U16 [R8.64], R10 ;  /* 0x0000000a08002986 */ /* 0x000fe2000c101506 */
[----:B--2---:R-:W-:Y:S02]  /*20e10*/  ISETP.LT.AND P1, PT, R13, c[0x0][0x17c], !P0 ;  /* 0x00005f000d007a0c */ /* 0x004fe40004721270 */
[----:B---3--:R-:W-:Y:S02]  /*20e20*/  ISETP.LT.AND P3, PT, R12, c[0x0][0x17c], !P0 ;  /* 0x00005f000c007a0c */ /* 0x008fe40004761270 */
[----:B------:R-:W0:Y:S01]  /*20e30*/  LDS.128 R12, [R27] ;  /* 0x000000001b0c7984 */ /* 0x000e220000000c00 */
[----:B----4-:R-:W-:-:S03]  /*20e40*/  ISETP.LT.AND P4, PT, R11, c[0x0][0x17c], !P0 ;  /* 0x00005f000b007a0c */ /* 0x010fc60004781270 */
[----:B------:R-:W1:Y:S04]  /*20e50*/  LDS.128 R8, [R28] ;  /* 0x000000001c087984 */ /* 0x000e680000000c00 */
[----:B0-----:R-:W-:Y:S04]  /*20e60*/  STL.64 [R1+0x10], R12 ;  /* 0x0000100c01007387 */ /* 0x001fe80000100a00 */
[----:B------:R0:W-:Y:S04]  /*20e70*/  STL.64 [R1+0x18], R14 ;  /* 0x0000180e01007387 */ /* 0x0001e80000100a00 */
[----:B0-----:R-:W2:Y:S04]  /*20e80*/  LDL.LU R15, [R1+0x958] ;  /* 0x00095800010f7983 */ /* 0x001ea80000300800 */
[----:B------:R-:W3:Y:S04]  /*20e90*/  LDL.LU R16, [R1+0x804] ;  /* 0x0008040001107983 */ /* 0x000ee80000300800 */
[----:B------:R-:W4:Y:S04]  /*20ea0*/  LDL.LU R13, [R1+0x808] ;  /* 0x00080800010d7983 */ /* 0x000f280000300800 */
[----:B------:R0:W-:Y:S04]  /*20eb0*/  STL [R1+0x94c], R5 ;  /* 0x00094c0501007387 */ /* 0x0001e80000100800 */
[----:B0-----:R-:W4:Y:S04]  /*20ec0*/  LDL.LU R5, [R1+0x10] ;  /* 0x0000100001057983 */ /* 0x001f280000300800 */
[----:B------:R-:W-:Y:S04]  /*20ed0*/  STL [R1+0x940], R6 ;  /* 0x0009400601007387 */ /* 0x000fe80000100800 */
[----:B------:R-:W-:Y:S04]  /*20ee0*/  STL [R1+0x93c], R7 ;  /* 0x00093c0701007387 */ /* 0x000fe80000100800 */
[----:B-1----:R0:W-:Y:S04]  /*20ef0*/  STL [R1+0x950], R9 ;  /* 0x0009500901007387 */ /* 0x0021e80000100800 */
[----:B0-----:R-:W4:Y:S04]  /*20f00*/  LDL.LU R9, [R1+0x20] ;  /* 0x0000200001097983 */ /* 0x001f280000300800 */
[----:B------:R0:W-:Y:S04]  /*20f10*/  STL [R1+0x948], R10 ;  /* 0x0009480a01007387 */ /* 0x0001e80000100800 */
[----:B------:R1:W-:Y:S04]  /*20f20*/  STL [R1+0x944], R11 ;  /* 0x0009440b01007387 */ /* 0x0003e80000100800 */
[----:B0-----:R-:W4:Y:S01]  /*20f30*/  LDL.LU R10, [R1+0x80c] ;  /* 0x00080c00010a7983 */ /* 0x001f220000300800 */
[----:B------:R-:W-:-:S05]  /*20f40*/  IMAD R12, R29, 0x2, R3 ;  /* 0x000000021d0c7824 */ /* 0x000fca00078e0203 */
[----:B------:R-:W-:Y:S01]  /*20f50*/  LEA R14, P6, R12, R0, 0x1 ;  /* 0x000000000c0e7211 */ /* 0x000fe200078c08ff */
[----:B-1----:R-:W-:Y:S02]  /*20f60*/  IMAD.MOV.U32 R11, RZ, RZ, R20 ;  /* 0x000000ffff0b7224 */ /* 0x002fe400078e0014 */
[----:B------:R-:W-:Y:S02]  /*20f70*/  IMAD.MOV.U32 R7, RZ, RZ, R22 ;  /* 0x000000ffff077224 */ /* 0x000fe400078e0016 */
[----:B------:R-:W-:Y:S01]  /*20f80*/  IMAD.MOV.U32 R6, RZ, RZ, R21 ;  /* 0x000000ffff067224 */ /* 0x000fe200078e0015 */
[----:B------:R-:W-:Y:S04]  /*20f90*/  STL [R1+0xc], R23 ;  /* 0x00000c1701007387 */ /* 0x000fe80000100800 */
[----:B------:R0:W-:Y:S01]  /*20fa0*/  STL [R1+0x954], R6 ;  /* 0x0009540601007387 */ /* 0x0001e20000100800 */
[----:B-----5:R-:W-:-:S03]  /*20fb0*/  PRMT R18, R26, 0x7632, R18 ;  /* 0x000076321a127816 */ /* 0x020fc60000000012 */
[----:B0-----:R-:W5:Y:S01]  /*20fc0*/  LDL.LU R6, [R1+0x810] ;  /* 0x0008100001067983 */ /* 0x001f620000300800 */
[----:B--2---:R-:W-:Y:S02]  /*20fd0*/  PRMT R3, R15, 0x7632, R3 ;  /* 0x000076320f037816 */ /* 0x004fe40000000003 */
[----:B------:R-:W-:Y:S01]  /*20fe0*/  LEA.HI.X.SX32 R15, R12, R2, 0x1, P6 ;  /* 0x000000020c0f7211 */ /* 0x000fe200030f0eff */
[----:B------:R-:W-:Y:S01]  /*20ff0*/  IMAD R12, R29, 0x2, R12 ;  /* 0x000000021d0c7824 */ /* 0x000fe200078e020c */
[----:B---3--:R-:W-:-:S03]  /*21000*/  ISETP.LT.AND P2, PT, R16, c[0x0][0x17c], !P0 ;  /* 0x00005f0010007a0c */ /* 0x008fc60004741270 */
[----:B------:R0:W-:Y:S01]  /*21010*/  @P5 STG.E.U16 [R14.64], R3 ;  /* 0x000000030e005986 */ /* 0x0001e2000c101506 */
[----:B------:R-:W-:-:S04]  /*21020*/  LEA R16, P6, R12, R0, 0x1 ;  /* 0x000000000c107211 */ /* 0x000fc800078c08ff */
[----:B------:R-:W-:Y:S01]  /*21030*/  LEA.HI.X.SX32 R17, R12, R2, 0x1, P6 ;  /* 0x000000020c117211 */ /* 0x000fe200030f0eff */
[----:B0-----:R-:W-:-:S04]  /*21040*/  IMAD R3, R29, 0x2, R12 ;  /* 0x000000021d037824 */ /* 0x001fc800078e020c */
[----:B------:R-:W-:Y:S01]  /*21050*/  IMAD R22, R29, 0x2, R3 ;  /* 0x000000021d167824 */ /* 0x000fe200078e0203 */
[----:B------:R-:W-:-:S04]  /*21060*/  LEA R20, P6, R3, R0, 0x1 ;  /* 0x0000000003147211 */ /* 0x000fc800078c08ff */
[----:B------:R-:W-:Y:S01]  /*21070*/  LEA.HI.X.SX32 R21, R3, R2, 0x1, P6 ;  /* 0x0000000203157211 */ /* 0x000fe200030f0eff */
[----:B------:R-:W-:Y:S01]  /*21080*/  IMAD R3, R29, 0x2, R22 ;  /* 0x000000021d037824 */ /* 0x000fe200078e0216 */
[----:B------:R-:W-:Y:S01]  /*21090*/  @P1 STG.E.U16 [R16.64], R18 ;  /* 0x0000001210001986 */ /* 0x000fe2000c101506 */
[-C--:B------:R-:W-:Y:S02]  /*210a0*/  LEA R26, P6, R22, R0.reuse, 0x1 ;  /* 0x00000000161a7211 */ /* 0x080fe400078c08ff */
[----:B----4-:R-:W-:Y:S01]  /*210b0*/  ISETP.LT.AND P5, PT, R13, c[0x0][0x17c], !P0 ;  /* 0x00005f000d007a0c */ /* 0x010fe200047a1270 */
[----:B------:R-:W-:Y:S04]  /*210c0*/  LDS.128 R16, [R25+0x400] ;  /* 0x0004000019107984 */ /* 0x000fe80000000c00 */
[----:B------:R0:W1:Y:S04]  /*210d0*/  LDS.128 R12, [R27+0x400] ;  /* 0x000400001b0c7984 */ /* 0x0000680000000c00 */
[----:B------:R-:W-:Y:S01]  /*210e0*/  @P3 STG.E.U16 [R20.64], R9 ;  /* 0x0000000914003986 */ /* 0x000fe2000c101506 */
[----:B------:R-:W-:-:S02]  /*210f0*/  LEA R24, P3, R3, R0, 0x1 ;  /* 0x0000000003187211 */ /* 0x000fc400078608ff */
[-C--:B0-----:R-:W-:Y:S02]  /*21100*/  LEA.HI.X.SX32 R27, R22, R2.reuse, 0x1, P6 ;  /* 0x00000002161b7211 */ /* 0x081fe400030f0eff */
[----:B------:R0:W2:Y:S01]  /*21110*/  LDS.128 R20, [R28+0x400] ;  /* 0x000400001c147984 */ /* 0x0000a20000000c00 */
[----:B------:R-:W-:Y:S01]  /*21120*/  LEA.HI.X.SX32 R25, R3, R2, 0x1, P3 ;  /* 0x0000000203197211 */ /* 0x000fe200018f0eff */
[----:B0-----:R-:W-:Y:S01]  /*21130*/  IMAD R28, R29, 0x2, R3 ;  /* 0x000000021d1c7824 */ /* 0x001fe200078e0203 */
[----:B------:R-:W-:Y:S02]  /*21140*/  ISETP.LT.AND P1, PT, R10, c[0x0][0x17c], !P0 ;  /* 0x00005f000a007a0c */ /* 0x000fe40004721270 */
[----:B------:R-:W3:Y:S04]  /*21150*/  LDL.LU R10, [R1+0x818] ;  /* 0x00081800010a7983 */ /* 0x000ee80000300800 */
[----:B------:R-:W4:Y:S04]  /*21160*/  LDL.LU R3, [R1+0x814] ;  /* 0x0008140001037983 */ /* 0x000f280000300800 */
[----:B------:R0:W-:Y:S04]  /*21170*/  @P4 STG.E.U16 [R26.64], R5 ;  /* 0x000000051a004986 */ /* 0x0001e8000c101506 */
[----:B------:R1:W-:Y:S01]  /*21180*/  @P2 STG.E.U16 [R24.64], R4 ;  /* 0x0000000418002986 */ /* 0x0003e2000c101506 */
[----:B0-----:R-:W-:-:S02]  /*21190*/  LEA R26, P6, R28, R0, 0x1 ;  /* 0x000000001c1a7211 */ /* 0x001fc400078c08ff */
[----:B-----5:R-:W-:Y:S02]  /*211a0*/  ISETP.LT.AND P4, PT, R6, c[0x0][0x17c], !P0 ;  /* 0x00005f0006007a0c */ /* 0x020fe40004781270 */
[----:B------:R-:W-:Y:S01]  /*211b0*/  LEA.HI.X.SX32 R27, R28, R2, 0x1, P6 ;  /* 0x000000021c1b7211 */ /* 0x000fe200030f0eff */
[----:B------:R-:W5:Y:S01]  /*211c0*/  LDL.LU R6, [R1+0x824] ;  /* 0x0008240001067983 */ /* 0x000f620000300800 */
[----:B----4-:R-:W-:Y:S01]  /*211d0*/  ISETP.LT.AND P3, PT, R3, c[0x0][0x17c], !P0 ;  /* 0x00005f0003007a0c */ /* 0x010fe20004761270 */
[----:B------:R-:W-:-:S05]  /*211e0*/  IMAD R3, R29, 0x2, R28 ;  /* 0x000000021d037824 */ /* 0x000fca00078e021c */
[----:B-1----:R-:W-:Y:S01]  /*211f0*/  LEA R24, P2, R3, R0, 0x1 ;  /* 0x0000000003187211 */ /* 0x002fe200078408ff */
[----:B------:R-:W-:-:S03]  /*21200*/  IMAD R28, R29, 0x2, R3 ;  /* 0x000000021d1c7824 */ /* 0x000fc600078e0203 */
[----:B------:R-:W-:Y:S02]  /*21210*/  LEA.HI.X.SX32 R25, R3, R2, 0x1, P2 ;  /* 0x0000000203197211 */ /* 0x000fe400010f0eff */
[----:B------:R-:W4:Y:S04]  /*21220*/  LDL.LU R3, [R1+0x81c] ;  /* 0x00081c0001037983 */ /* 0x000f280000300800 */
[----:B------:R0:W-:Y:S04]  /*21230*/  @P5 STG.E.U16 [R26.64], R8 ;  /* 0x000000081a005986 */ /* 0x0001e8000c101506 */
[----:B------:R1:W-:Y:S01]  /*21240*/  @P1 STG.E.U16 [R24.64], R11 ;  /* 0x0000000b18001986 */ /* 0x0003e2000c101506 */
[----:B0-----:R-:W-:-:S04]  /*21250*/  LEA R26, P6, R28, R0, 0x1 ;  /* 0x000000001c1a7211 */ /* 0x001fc800078c08ff */
[----:B------:R-:W-:Y:S02]  /*21260*/  LEA.HI.X.SX32 R27, R28, R2, 0x1, P6 ;  /* 0x000000021c1b7211 */ /* 0x000fe400030f0eff */
[----:B---3--:R-:W-:Y:S02]  /*21270*/  ISETP.LT.AND P5, PT, R10, c[0x0][0x17c], !P0 ;  /* 0x00005f000a007a0c */ /* 0x008fe400047a1270 */
[----:B------:R-:W3:Y:S04]  /*21280*/  LDL.LU R10, [R1+0x82c] ;  /* 0x00082c00010a7983 */ /* 0x000ee80000300800 */
[----:B------:R0:W-:Y:S01]  /*21290*/  @P3 STG.E.U16 [R26.64], R12 ;  /* 0x0000000c1a003986 */ /* 0x0001e2000c101506 */
[----:B----4-:R-:W-:Y:S01]  /*212a0*/  ISETP.LT.AND P2, PT, R3, c[0x0][0x17c], !P0 ;  /* 0x00005f0003007a0c */ /* 0x010fe20004741270 */
[----:B------:R-:W-:-:S02]  /*212b0*/  IMAD R3, R29, 0x2, R28 ;  /* 0x000000021d037824 */ /* 0x000fc400078e021c */
[----:B------:R-:W-:-:S03]  /*212c0*/  IMAD.MOV.U32 R28, RZ, RZ, c[0x0][0x198] ;  /* 0x00006600ff1c7624 */ /* 0x000fc600078e00ff */
[----:B-1----:R-:W-:Y:S01]  /*212d0*/  LEA R24, P1, R3, R0, 0x1 ;  /* 0x0000000003187211 */ /* 0x002fe200078208ff */
[----:B------:R-:W-:-:S03]  /*212e0*/  IMAD R29, R28, 0x2, R3 ;  /* 0x000000021c1d7824 */ /* 0x000fc600078e0203 */
[----:B------:R-:W-:Y:S02]  /*212f0*/  LEA.HI.X.SX32 R25, R3, R2, 0x1, P1 ;  /* 0x0000000203197211 */ /* 0x000fe400008f0eff */
[----:B------:R-:W4:Y:S04]  /*21300*/  LDL.LU R3, [R1+0x828] ;  /* 0x0008280001037983 */ /* 0x000f280000300800 */
[----:B0-----:R-:W2:Y:S01]  /*21310*/  LDL.LU R27, [R1+0x820] ;  /* 0x00082000011b7983 */ /* 0x001ea20000300800 */
[----:B------:R-:W-:Y:S01]  /*21320*/  LEA R26, P6, R29, R0, 0x1 ;  /* 0x000000001d1a7211 */ /* 0x000fe200078c08ff */
[----:B------:R-:W-:Y:S01]  /*21330*/  IMAD R28, R28, 0x2, R29 ;  /* 0x000000021c1c7824 */ /* 0x000fe200078e021d */
[----:B-----5:R-:W-:Y:S02]  /*21340*/  ISETP.LT.AND P3, PT, R6, c[0x0][0x17c], !P0 ;  /* 0x00005f0006007a0c */ /* 0x020fe40004761270 */
[----:B------:R-:W5:Y:S04]  /*21350*/  LDL.LU R6, [R1+0x954] ;  /* 0x0009540001067983 */ /* 0x000f680000300800 */
[----:B------:R0:W-:Y:S01]  /*21360*/  @P4 STG.E.U16 [R24.64], R16 ;  /* 0x0000001018004986 */ /* 0x0001e2000c101506 */
[----:B--2---:R-:W-:-:S02]  /*21370*/  ISETP.LT.AND P1, PT, R27, c[0x0][0x17c], !P0 ;  /* 0x00005f001b007a0c */ /* 0x004fc40004721270 */
[----:B------:R-:W-:Y:S02]  /*21380*/  LEA.HI.X.SX32 R27, R29, R2, 0x1, P6 ;  /* 0x000000021d1b7211 */ /* 0x000fe400030f0eff */
[----:B------:R-:W2:Y:S04]  /*21390*/  LDL.LU R29, [R1+0x830] ;  /* 0x00083000011d7983 */ /* 0x000ea80000300800 */
[----:B------:R1:W-:Y:S01]  /*213a0*/  @P2 STG.E.U16 [R26.64], R20 ;  /* 0x000000141a002986 */ /* 0x0003e2000c101506 */
[----:B----4-:R-:W-:Y:S02]  /*213b0*/  ISETP.LT.AND P4, PT, R3, c[0x0][0x17c], !P0 ;  /* 0x00005f0003007a0c */ /* 0x010fe40004781270 */
[----:B0-----:R-:W-:Y:S01]  /*213c0*/  LEA R24, P6, R28, R0, 0x1 ;  /* 0x000000001c187211 */ /* 0x001fe200078c08ff */
[----:B-1----:R-:W-:-:S04]  /*213d0*/  IMAD.MOV.U32 R27, RZ, RZ, c[0x0][0x198] ;  /* 0x00006600ff1b7624 */ /* 0x002fc800078e00ff */
[----:B------:R-:W-:Y:S01]  /*213e0*/  IMAD R3, R27, 0x2, R28 ;  /* 0x000000021b037824 */ /* 0x000fe200078e021c */
[----:B------:R-:W-:-:S04]  /*213f0*/  LEA.HI.X.SX32 R25, R28, R2, 0x1, P6 ;  /* 0x000000021c197211 */ /* 0x000fc800030f0eff */
[----:B------:R-:W-:Y:S01]  /*21400*/  LEA R26, P6, R3, R0, 0x1 ;  /* 0x00000000031a7211 */ /* 0x000fe200078c08ff */
[--C-:B------:R-:W-:Y:S01]  /*21410*/  IMAD R28, R27, 0x2, R3.reuse ;  /* 0x000000021b1c7824 */ /* 0x100fe200078e0203 */
[----:B------:R-:W-:Y:S02]  /*21420*/  PRMT R4, R9, 0x7632, R4 ;  /* 0x0000763209047816 */ /* 0x000fe40000000004 */
[----:B------:R-:W-:Y:S01]  /*21430*/  LEA.HI.X.SX32 R27, R3, R2, 0x1, P6 ;  /* 0x00000002031b7211 */ /* 0x000fe200030f0eff */
[----:B------:R-:W4:Y:S01]  /*21440*/  LDL.LU R9, [R1+0x950] ;  /* 0x0009500001097983 */ /* 0x000f220000300800 */
[----:B------:R-:W-:Y:S02]  /*21450*/  PRMT R3, R5, 0x7632, R3 ;  /* 0x0000763205037816 */ /* 0x000fe40000000003 */
[----:B---3--:R-:W-:Y:S01]  /*21460*/  ISETP.LT.AND P2, PT, R10, c[0x0][0x17c], !P0 ;  /* 0x00005f000a007a0c */ /* 0x008fe20004741270 */
[----:B------:R-:W-:Y:S04]  /*21470*/  @P5 STG.E.U16 [R24.64], R4 ;  /* 0x0000000418005986 */ /* 0x000fe8000c101506 */
[----:B------:R-:W3:Y:S04]  /*21480*/  LDL.LU R10, [R1+0x838] ;  /* 0x00083800010a7983 */ /* 0x000ee80000300800 */
[----:B------:R-:W4:Y:S04]  /*21490*/  LDL.LU R5, [R1+0x94c] ;  /* 0x00094c0001057983 */ /* 0x000f280000300800 */
[----:B------:R0:W-:Y:S01]  /*214a0*/  @P3 STG.E.U16 [R26.64], R3 ;  /* 0x000000031a003986 */ /* 0x0001e2000c101506 */
[----:B--2---:R-:W-:-:S03]  /*214b0*/  ISETP.LT.AND P5, PT, R29, c[0x0][0x17c], !P0 ;  /* 0x00005f001d007a0c */ /* 0x004fc600047a1270 */
[----:B------:R-:W2:Y:S04]  /*214c0*/  LDL.LU R29, [R1+0x83c] ;  /* 0x00083c00011d7983 */ /* 0x000ea80000300800 */
[----:B0-----:R-:W2:Y:S01]  /*214d0*/  LDL.LU R27, [R1+0x834] ;  /* 0x00083400011b7983 */ /* 0x001ea20000300800 */
[----:B------:R-:W-:Y:S01]  /*214e0*/  IMAD.MOV.U32 R25, RZ, RZ, c[0x0][0x198] ;  /* 0x00006600ff197624 */ /* 0x000fe200078e00ff */
[----:B------:R-:W-:Y:S02]  /*214f0*/  LEA R24, P6, R28, R0, 0x1 ;  /* 0x000000001c187211 */ /* 0x000fe400078c08ff */
[----:B------:R-:W-:Y:S01]  /*21500*/  PRMT R8, R4, 0x7632, R8 ;  /* 0x0000763204087816 */ /* 0x000fe20000000008 */
[----:B------:R-:W-:Y:S01]  /*21510*/  IMAD R4, R25, 0x2, R28 ;  /* 0x0000000219047824 */ /* 0x000fe200078e021c */
[----:B------:R-:W-:Y:S01]  /*21520*/  LEA.HI.X.SX32 R25, R28, R2, 0x1, P6 ;  /* 0x000000021c197211 */ /* 0x000fe200030f0eff */
[----:B------:R-:W-:-:S03]  /*21530*/  IMAD.MOV.U32 R28, RZ, RZ, c[0x0][0x198] ;  /* 0x00006600ff1c7624 */ /* 0x000fc600078e00ff */
[----:B------:R-:W-:Y:S01]  /*21540*/  LEA R26, P6, R4, R0, 0x1 ;  /* 0x00000000041a7211 */ /* 0x000fe200078c08ff */
[----:B------:R-:W-:Y:S01]  /*21550*/  IMAD R3, R28, 0x2, R4 ;  /* 0x000000021c037824 */ /* 0x000fe200078e0204 */
[----:B------:R0:W-:Y:S02]  /*21560*/  @P1 STG.E.U16 [R24.64], R8 ;  /* 0x0000000818001986 */ /* 0x0001e4000c101506 */
[----:B0-----:R-:W-:Y:S02]  /*21570*/  PRMT R8, R8, 0x7632, R8 ;  /* 0x0000763208087816 */ /* 0x001fe40000000008 */
[----:B---3--:R-:W-:Y:S02]  /*21580*/  ISETP.LT.AND P1, PT, R10, c[0x0][0x17c], !P0 ;  /* 0x00005f000a007a0c */ /* 0x008fe40004721270 */
[----:B------:R-:W3:Y:S01]  /*21590*/  LDL.LU R10, [R1+0x24] ;  /* 0x00002400010a7983 */ /* 0x000ee20000300800 */
[----:B------:R-:W-:Y:S02]  /*215a0*/  PRMT R12, R12, 0x7632, R12 ;  /* 0x000076320c0c7816 */ /* 0x000fe4000000000c */
[----:B--2---:R-:W-:-:S02]  /*215b0*/  ISETP.LT.AND P3, PT, R27, c[0x0][0x17c], !P0 ;  /* 0x00005f001b007a0c */ /* 0x004fc40004761270 */
[----:B------:R-:W-:Y:S01]  /*215c0*/  LEA.HI.X.SX32 R27, R4, R2, 0x1, P6 ;  /* 0x00000002041b7211 */ /* 0x000fe200030f0eff */
[----:B------:R-:W-:Y:S01]  /*215d0*/  IMAD R4, R28, 0x2, R3 ;  /* 0x000000021c047824 */ /* 0x000fe200078e0203 */
[----:B------:R-:W-:-:S03]  /*215e0*/  LEA R24, P6, R3, R0, 0x1 ;  /* 0x0000000003187211 */ /* 0x000fc600078c08ff */
[----:B------:R0:W-:Y:S01]  /*215f0*/  @P4 STG.E.U16 [R26.64], R8 ;  /* 0x000000081a004986 */ /* 0x0001e2000c101506 */
[----:B------:R-:W-:Y:S02]  /*21600*/  LEA.HI.X.SX32 R25, R3, R2, 0x1, P6 ;  /* 0x0000000203197211 */ /* 0x000fe400030f0eff */
[----:B------:R-:W-:Y:S01]  /*21610*/  ISETP.LT.AND P4, PT, R29, c[0x0][0x17c], !P0 ;  /* 0x00005f001d007a0c */ /* 0x000fe20004781270 */
[----:B------:R-:W-:Y:S01]  /*21620*/  IMAD R3, R28, 0x2, R4 ;  /* 0x000000021c037824 */ /* 0x000fe200078e0204 */
[----:B------:R-:W2:Y:S01]  /*21630*/  LDL.LU R29, [R1+0x848] ;  /* 0x00084800011d7983 */ /* 0x000ea20000300800 */
[C---:B0-----:R-:W-:Y:S02]  /*21640*/  LEA R26, P6, R4.reuse, R0, 0x1 ;  /* 0x00000000041a7211 */ /* 0x041fe400078c08ff */
[----:B------:R-:W-:Y:S02]  /*21650*/  PRMT R8, R11, 0x7632, R8 ;  /* 0x000076320b087816 */ /* 0x000fe40000000008 */
[----:B------:R-:W3:Y:S01]  /*21660*/  LDL.LU R11, [R1+0x14] ;  /* 0x00001400010b7983 */ /* 0x000ee20000300800 */
[----:B------:R-:W-:-:S03]  /*21670*/  LEA.HI.X.SX32 R27, R4, R2, 0x1, P6 ;  /* 0x00000002041b7211 */ /* 0x000fc600030f0eff */
[----:B------:R-:W3:Y:S04]  /*21680*/  LDL.LU R4, [R1+0x840] ;  /* 0x0008400001047983 */ /* 0x000ee80000300800 */
[----:B------:R-:W-:Y:S04]  /*21690*/  @P2 STG.E.U16 [R24.64], R8 ;  /* 0x0000000818002986 */ /* 0x000fe8000c101506 */
[----:B------:R0:W-:Y:S04]  /*216a0*/  @P5 STG.E.U16 [R26.64], R12 ;  /* 0x0000000c1a005986 */ /* 0x0001e8000c101506 */
[----:B0-----:R-:W4:Y:S04]  /*216b0*/  LDL.LU R27, [R1+0x844] ;  /* 0x00084400011b7983 */ /* 0x001f280000300800 */
[----:B------:R-:W5:Y:S01]  /*216c0*/  LDL.LU R12, [R1+0x850] ;  /* 0x00085000010c7983 */ /* 0x000f620000300800 */
[----:B------:R-:W-:-:S02]  /*216d0*/  LEA R24, P6, R3, R0, 0x1 ;  /* 0x0000000003187211 */ /* 0x000fc400078c08ff */
[----:B------:R-:W-:Y:S02]  /*216e0*/  PRMT R16, R16, 0x7632, R16 ;  /* 0x0000763210107816 */ /* 0x000fe40000000010 */
[----:B------:R-:W-:Y:S02]  /*216f0*/  LEA.HI.X.SX32 R25, R3, R2, 0x1, P6 ;  /* 0x0000000203197211 */ /* 0x000fe400030f0eff */
[----:B------:R-:W-:-:S03]  /*21700*/  PRMT R20, R20, 0x7632, R20 ;  /* 0x0000763214147816 */ /* 0x000fc60000000014 */
[----:B------:R0:W-:Y:S01]  /*21710*/  @P3 STG.E.U16 [R24.64], R16 ;  /* 0x0000001018003986 */ /* 0x0001e2000c101506 */
[----:B--2---:R-:W-:-:S03]  /*21720*/  ISETP.LT.AND P3, PT, R29, c[0x0][0x17c], !P0 ;  /* 0x00005f001d007a0c */ /* 0x004fc60004761270 */
[----:B------:R-:W2:Y:S01]  /*21730*/  LDL.LU R29, [R1+0x858] ;  /* 0x00085800011d7983 */ /* 0x000ea20000300800 */
[----:B---3--:R-:W-:Y:S01]  /*21740*/  ISETP.LT.AND P2, PT, R4, c[0x0][0x17c], !P0 ;  /* 0x00005f0004007a0c */ /* 0x008fe20004741270 */
[----:B------:R-:W-:-:S04]  /*21750*/  IMAD R4, R28, 0x2, R3 ;  /* 0x000000021c047824 */ /* 0x000fc800078e0203 */
[----:B------:R-:W-:Y:S01]  /*21760*/  IMAD R3, R28, 0x2, R4 ;  /* 0x000000021c037824 */ /* 0x000fe200078e0204 */
[C---:B------:R-:W-:Y:S02]  /*21770*/  LEA R26, P6, R4.reuse, R0, 0x1 ;  /* 0x00000000041a7211 */ /* 0x040fe400078c08ff */
[----:B----4-:R-:W-:Y:S02]  /*21780*/  ISETP.LT.AND P5, PT, R27, c[0x0][0x17c], !P0 ;  /* 0x00005f001b007a0c */ /* 0x010fe400047a1270 */
[----:B------:R-:W-:Y:S02]  /*21790*/  LEA.HI.X.SX32 R27, R4, R2, 0x1, P6 ;  /* 0x00000002041b7211 */ /* 0x000fe400030f0eff */
[C---:B0-----:R-:W-:Y:S01]  /*217a0*/  LEA R24, P6, R3.reuse, R0, 0x1 ;  /* 0x0000000003187211 */ /* 0x041fe200078c08ff */
[----:B------:R-:W-:Y:S02]  /*217b0*/  IMAD R4, R28, 0x2, R3 ;  /* 0x000000021c047824 */ /* 0x000fe400078e0203 */
[----:B------:R0:W-:Y:S01]  /*217c0*/  @P1 STG.E.U16 [R26.64], R20 ;  /* 0x000000141a001986 */ /* 0x0001e2000c101506 */
[----:B------:R-:W-:-:S03]  /*217d0*/  LEA.HI.X.SX32 R25, R3, R2, 0x1, P6 ;  /* 0x0000000203197211 */ /* 0x000fc600030f0eff */
[----:B------:R-:W3:Y:S04]  /*217e0*/  LDL.LU R3, [R1+0x84c] ;  /* 0x00084c0001037983 */ /* 0x000ee80000300800 */
[----:B0-----:R-:W4:Y:S04]  /*217f0*/  LDL.LU R20, [R1+0x854] ;  /* 0x0008540001147983 */ /* 0x001f280000300800 */
[----:B------:R0:W-:Y:S01]  /*21800*/  @P4 STG.E.U16 [R24.64], R10 ;  /* 0x0000000a18004986 */ /* 0x0001e2000c101506 */
[----:B-----5:R-:W-:-:S03]  /*21810*/  ISETP.LT.AND P4, PT, R12, c[0x0][0x17c], !P0 ;  /* 0x00005f000c007a0c */ /* 0x020fc60004781270 */
[----:B------:R-:W5:Y:S01]  /*21820*/  LDL.LU R12, [R1+0x85c] ;  /* 0x00085c00010c7983 */ /* 0x000f620000300800 */
[----:B------:R-:W-:-:S04]  /*21830*/  LEA R26, P6, R4, R0, 0x1 ;  /* 0x00000000041a7211 */ /* 0x000fc800078c08ff */
[----:B------:R-:W-:-:S05]  /*21840*/  LEA.HI.X.SX32 R27, R4, R2, 0x1, P6 ;  /* 0x00000002041b7211 */ /* 0x000fca00030f0eff */
[----:B------:R1:W-:Y:S01]  /*21850*/  @P2 STG.E.U16 [R26.64], R11 ;  /* 0x0000000b1a002986 */ /* 0x0003e2000c101506 */
[----:B----4-:R-:W-:-:S03]  /*21860*/  ISETP.LT.AND P2, PT, R20, c[0x0][0x17c], !P0 ;  /* 0x00005f0014007a0c */ /* 0x010fc60004741270 */
[----:B------:R-:W4:Y:S01]  /*21870*/  LDL.LU R20, [R1+0x864] ;  /* 0x0008640001147983 */ /* 0x000f220000300800 */
[----:B---3--:R-:W-:Y:S01]  /*21880*/  ISETP.LT.AND P1, PT, R3, c[0x0][0x17c], !P0 ;  /* 0x00005f0003007a0c */ /* 0x008fe20004721270 */
        /* <DEDUP_REMOVED lines=8> */
[----:B------:R-:W-:Y:S01]  /*21910*/  IMAD R4, R28, 0x2, R3 ;  /* 0x000000021c047824 */ /* 0x000fe200078e0203 */
[----:B--2---:R-:W-:Y:S02]  /*21920*/  ISETP.LT.AND P5, PT, R29, c[0x0][0x17c], !P0 ;  /* 0x00005f001d007a0c */ /* 0x004fe400047a1270 */
[----:B------:R-:W2:Y:S01]  /*21930*/  LDL.LU R29, [R1+0x868] ;  /* 0x00086800011d7983 */ /* 0x000ea20000300800 */
[----:B0-----:R-:W-:-:S03]  /*21940*/  LEA R24, P6, R3, R0, 0x1 ;  /* 0x0000000003187211 */ /* 0x001fc600078c08ff */
[----:B------:R0:W-:Y:S01]  /*21950*/  @P3 STG.E.U16 [R26.64], R9 ;  /* 0x000000091a003986 */ /* 0x0001e2000c101506 */
[----:B------:R-:W-:Y:S01]  /*21960*/  LEA.HI.X.SX32 R25, R3, R2, 0x1, P6 ;  /* 0x0000000203197211 */ /* 0x000fe200030f0eff */
[----:B------:R-:W-:Y:S01]  /*21970*/  IMAD R3, R28, 0x2, R4 ;  /* 0x000000021c037824 */ /* 0x000fe200078e0204 */
[----:B-----5:R-:W-:Y:S02]  /*21980*/  ISETP.LT.AND P3, PT, R12, c[0x0][0x17c], !P0 ;  /* 0x00005f000c007a0c */ /* 0x020fe40004761270 */
[----:B------:R-:W3:Y:S01]  /*21990*/  LDL.LU R12, [R1+0x86c] ;  /* 0x00086c00010c7983 */ /* 0x000ee20000300800 */
[----:B0-----:R-:W-:-:S04]  /*219a0*/  LEA R26, P6, R4, R0, 0x1 ;  /* 0x00000000041a7211 */ /* 0x001fc800078c08ff */
[----:B------:R-:W-:Y:S02]  /*219b0*/  LEA.HI.X.SX32 R27, R4, R2, 0x1, P6 ;  /* 0x00000002041b7211 */ /* 0x000fe400030f0eff */
[----:B------:R-:W5:Y:S04]  /*219c0*/  LDL.LU R4, [R1+0x860] ;  /* 0x0008600001047983 */ /* 0x000f680000300800 */
[----:B------:R0:W-:Y:S04]  /*219d0*/  @P1 STG.E.U16 [R24.64], R6 ;  /* 0x0000000618001986 */ /* 0x0001e8000c101506 */
[----:B------:R1:W-:Y:S01]  /*219e0*/  @P4 STG.E.U16 [R26.64], R13 ;  /* 0x0000000d1a004986 */ /* 0x0003e2000c101506 */
[----:B----4-:R-:W-:-:S03]  /*219f0*/  ISETP.LT.AND P4, PT, R20, c[0x0][0x17c], !P0 ;  /* 0x00005f0014007a0c */ /* 0x010fc60004781270 */
[----:B------:R-:W4:Y:S01]  /*21a00*/  LDL.LU R20, [R1+0x870] ;  /* 0x0008700001147983 */ /* 0x000f220000300800 */
[----:B0-----:R-:W-:-:S04]  /*21a10*/  LEA R24, P6, R3, R0, 0x1 ;  /* 0x0000000003187211 */ /* 0x001fc800078c08ff */
[----:B------:R-:W-:-:S05]  /*21a20*/  LEA.HI.X.SX32 R25, R3, R2, 0x1, P6 ;  /* 0x0000000203197211 */ /* 0x000fca00030f0eff */
[----:B------:R0:W-:Y:S01]  /*21a30*/  @P2 STG.E.U16 [R24.64], R17 ;  /* 0x0000001118002986 */ /* 0x0001e2000c101506 */
[----:B------:R-:W-:Y:S02]  /*21a40*/  PRMT R8, R10, 0x7632, R8 ;  /* 0x000076320a087816 */ /* 0x000fe40000000008 */
[----:B------:R-:W-:Y:S02]  /*21a50*/  PRMT R5, R11, 0x7632, R5 ;  /* 0x000076320b057816 */ /* 0x000fe40000000005 */
[----:B--2---:R-:W-:Y:S02]  /*21a60*/  ISETP.LT.AND P2, PT, R29, c[0x0][0x17c], !P0 ;  /* 0x00005f001d007a0c */ /* 0x004fe40004741270 */
[----:B------:R-:W2:Y:S01]  /*21a70*/  LDL.LU R29, [R1+0x874] ;  /* 0x00087400011d7983 */ /* 0x000ea20000300800 */
[----:B-----5:R-:W-:Y:S01]  /*21a80*/  ISETP.LT.AND P1, PT, R4, c[0x0][0x17c], !P0 ;  /* 0x00005f0004007a0c */ /* 0x020fe20004721270 */
[----:B------:R-:W-:-:S04]  /*21a90*/  IMAD R4, R28, 0x2, R3 ;  /* 0x000000021c047824 */ /* 0x000fc800078e0203 */
[----:B------:R-:W-:Y:S01]  /*21aa0*/  IMAD R3, R28, 0x2, R4 ;  /* 0x000000021c037824 */ /* 0x000fe200078e0204 */
[----:B-1----:R-:W-:-:S04]  /*21ab0*/  LEA R26, P6, R4, R0, 0x1 ;  /* 0x00000000041a7211 */ /* 0x002fc800078c08ff */
[----:B------:R-:W-:Y:S02]  /*21ac0*/  LEA.HI.X.SX32 R27, R4, R2, 0x1, P6 ;  /* 0x00000002041b7211 */ /* 0x000fe400030f0eff */
[----:B0-----:R-:W-:-:S04]  /*21ad0*/  LEA R24, P6, R3, R0, 0x1 ;  /* 0x0000000003187211 */ /* 0x001fc800078c08ff */
[----:B------:R-:W-:Y:S01]  /*21ae0*/  LEA.HI.X.SX32 R25, R3, R2, 0x1, P6 ;  /* 0x0000000203197211 */ /* 0x000fe200030f0eff */
[----:B------:R0:W-:Y:S01]  /*21af0*/  @P5 STG.E.U16 [R26.64], R21 ;  /* 0x000000151a005986 */ /* 0x0001e2000c101506 */
[----:B---3--:R-:W-:-:S03]  /*21b00*/  ISETP.LT.AND P5, PT, R12, c[0x0][0x17c], !P0 ;  /* 0x00005f000c007a0c */ /* 0x008fc600047a1270 */
[----:B------:R-:W3:Y:S04]  /*21b10*/  LDL.LU R12, [R1+0x878] ;  /* 0x00087800010c7983 */ /* 0x000ee80000300800 */
[----:B------:R-:W5:Y:S04]  /*21b20*/  LDL.LU R10, [R1+0x948] ;  /* 0x00094800010a7983 */ /* 0x000f680000300800 */
[----:B------:R1:W-:Y:S04]  /*21b30*/  @P3 STG.E.U16 [R24.64], R8 ;  /* 0x0000000818003986 */ /* 0x0003e8000c101506 */
[----:B------:R-:W3:Y:S01]  /*21b40*/  LDL.LU R11, [R1+0x944] ;  /* 0x00094400010b7983 */ /* 0x000ee20000300800 */
[----:B----4-:R-:W-:-:S03]  /*21b50*/  ISETP.LT.AND P3, PT, R20, c[0x0][0x17c], !P0 ;  /* 0x00005f0014007a0c */ /* 0x010fc60004761270 */
[----:B------:R-:W4:Y:S01]  /*21b60*/  LDL.LU R20, [R1+0x87c] ;  /* 0x00087c0001147983 */ /* 0x000f220000300800 */
[----:B------:R-:W-:-:S04]  /*21b70*/  IMAD R4, R28, 0x2, R3 ;  /* 0x000000021c047824 */ /* 0x000fc800078e0203 */
[----:B------:R-:W-:Y:S01]  /*21b80*/  IMAD R3, R28, 0x2, R4 ;  /* 0x000000021c037824 */ /* 0x000fe200078e0204 */
[----:B0-----:R-:W-:-:S04]  /*21b90*/  LEA R26, P6, R4, R0, 0x1 ;  /* 0x00000000041a7211 */ /* 0x001fc800078c08ff */
[----:B------:R-:W-:Y:S01]  /*21ba0*/  LEA.HI.X.SX32 R27, R4, R2, 0x1, P6 ;  /* 0x00000002041b7211 */ /* 0x000fe200030f0eff */
[----:B-1----:R-:W-:Y:S01]  /*21bb0*/  IMAD R8, R28, 0x2, R3 ;  /* 0x000000021c087824 */ /* 0x002fe200078e0203 */
[----:B------:R-:W-:-:S03]  /*21bc0*/  LEA R24, P6, R3, R0, 0x1 ;  /* 0x0000000003187211 */ /* 0x000fc600078c08ff */
[----:B------:R0:W-:Y:S01]  /*21bd0*/  @P1 STG.E.U16 [R26.64], R5 ;  /* 0x000000051a001986 */ /* 0x0001e2000c101506 */
[----:B------:R-:W-:Y:S02]  /*21be0*/  LEA.HI.X.SX32 R25, R3, R2, 0x1, P6 ;  /* 0x0000000203197211 */ /* 0x000fe400030f0eff */
[----:B------:R-:W-:Y:S02]  /*21bf0*/  LEA R4, P6, R8, R0, 0x1 ;  /* 0x0000000008047211 */ /* 0x000fe400078c08ff */
[----:B------:R-:W-:Y:S02]  /*21c00*/  PRMT R13, R6, 0x7632, R13 ;  /* 0x00007632060d7816 */ /* 0x000fe4000000000d */
[----:B0-----:R-:W-:Y:S01]  /*21c10*/  PRMT R5, R5, 0x7632, R5 ;  /* 0x0000763205057816 */ /* 0x001fe20000000005 */
[----:B------:R-:W5:Y:S01]  /*21c20*/  LDL.LU R26, [R1+0x880] ;  /* 0x00088000011a7983 */ /* 0x000f620000300800 */
[----:B------:R-:W-:-:S03]  /*21c30*/  PRMT R16, R9, 0x7632, R16 ;  /* 0x0000763209107816 */ /* 0x000fc60000000010 */
[----:B------:R0:W-:Y:S04]  /*21c40*/  @P4 STG.E.U16 [R24.64], R5 ;  /* 0x0000000518004986 */ /* 0x0001e8000c101506 */
[----:B------:R-:W5:Y:S01]  /*21c50*/  LDL.LU R6, [R1+0x940] ;  /* 0x0009400001067983 */ /* 0x000f620000300800 */
[----:B--2---:R-:W-:Y:S02]  /*21c60*/  ISETP.LT.AND P1, PT, R29, c[0x0][0x17c], !P0 ;  /* 0x00005f001d007a0c */ /* 0x004fe40004721270 */
[----:B0-----:R-:W-:Y:S01]  /*21c70*/  LEA.HI.X.SX32 R5, R8, R2, 0x1, P6 ;  /* 0x0000000208057211 */ /* 0x001fe200030f0eff */
[----:B------:R-:W2:Y:S04]  /*21c80*/  LDL.LU R25, [R1+0x884] ;  /* 0x0008840001197983 */ /* 0x000ea80000300800 */
[----:B------:R-:W2:Y:S04]  /*21c90*/  LDL.LU R27, [R1+0x28] ;  /* 0x00002800011b7983 */ /* 0x000ea80000300800 */
[----:B------:R-:W2:Y:S04]  /*21ca0*/  LDL.LU R29, [R1+0x18] ;  /* 0x00001800011d7983 */ /* 0x000ea80000300800 */
[----:B------:R0:W-:Y:S04]  /*21cb0*/  @P2 STG.E.U16 [R4.64], R16 ;  /* 0x0000001004002986 */ /* 0x0001e8000c101506 */
[----:B------:R-:W2:Y:S01]  /*21cc0*/  LDL.LU R24, [R1+0x890] ;  /* 0x0008900001187983 */ /* 0x000ea20000300800 */
[----:B----4-:R-:W-:-:S03]  /*21cd0*/  ISETP.LT.AND P2, PT, R20, c[0x0][0x17c], !P0 ;  /* 0x00005f0014007a0c */ /* 0x010fc60004741270 */
[----:B------:R-:W4:Y:S04]  /*21ce0*/  LDL.LU R20, [R1+0x88c] ;  /* 0x00088c0001147983 */ /* 0x000f280000300800 */
[----:B0-----:R-:W5:Y:S01]  /*21cf0*/  LDL.LU R16, [R1+0x898] ;  /* 0x0008980001107983 */ /* 0x001f620000300800 */
[----:B------:R-:W-:Y:S01]  /*21d00*/  IMAD R3, R28, 0x2, R8 ;  /* 0x000000021c037824 */ /* 0x000fe200078e0208 */
[----:B---3--:R-:W-:-:S03]  /*21d10*/  ISETP.LT.AND P4, PT, R12, c[0x0][0x17c], !P0 ;  /* 0x00005f000c007a0c */ /* 0x008fc60004781270 */
[----:B------:R-:W-:Y:S01]  /*21d20*/  IMAD R12, R28, 0x2, R3 ;  /* 0x000000021c0c7824 */ /* 0x000fe200078e0203 */
[----:B------:R-:W-:-:S04]  /*21d30*/  LEA R8, P6, R3, R0, 0x1 ;  /* 0x0000000003087211 */ /* 0x000fc800078c08ff */
[----:B------:R-:W-:Y:S02]  /*21d40*/  LEA.HI.X.SX32 R9, R3, R2, 0x1, P6 ;  /* 0x0000000203097211 */ /* 0x000fe400030f0eff */
[----:B------:R-:W-:-:S03]  /*21d50*/  LEA R4, P6, R12, R0, 0x1 ;  /* 0x000000000c047211 */ /* 0x000fc600078c08ff */
[----:B------:R0:W-:Y:S01]  /*21d60*/  @P5 STG.E.U16 [R8.64], R13 ;  /* 0x0000000d08005986 */ /* 0x0001e2000c101506 */
[----:B------:R-:W-:Y:S01]  /*21d70*/  LEA.HI.X.SX32 R5, R12, R2, 0x1, P6 ;  /* 0x000000020c057211 */ /* 0x000fe200030f0eff */
[----:B------:R-:W-:Y:S01]  /*21d80*/  IMAD R3, R28, 0x2, R12 ;  /* 0x000000021c037824 */ /* 0x000fe200078e020c */
[----:B0-----:R-:W-:-:S05]  /*21d90*/  PRMT R13, R13, 0x7632, R13 ;  /* 0x000076320d0d7816 */ /* 0x001fca000000000d */
[----:B------:R0:W-:Y:S01]  /*21da0*/  @P3 STG.E.U16 [R4.64], R13 ;  /* 0x0000000d04003986 */ /* 0x0001e2000c101506 */
[----:B------:R-:W-:Y:S01]  /*21db0*/  LEA R8, P6, R3, R0, 0x1 ;  /* 0x0000000003087211 */ /* 0x000fe200078c08ff */
[C---:B------:R-:W-:Y:S01]  /*21dc0*/  IMAD R12, R28.reuse, 0x2, R3 ;  /* 0x000000021c0c7824 */ /* 0x040fe200078e0203 */
[----:B------:R-:W-:Y:S01]  /*21dd0*/  PRMT R17, R17, 0x7632, R17 ;  /* 0x0000763211117816 */ /* 0x000fe20000000011 */
[----:B0-----:R-:W3:Y:S01]  /*21de0*/  LDL.LU R13, [R1+0x894] ;  /* 0x00089400010d7983 */ /* 0x001ee20000300800 */
[----:B------:R-:W-:Y:S01]  /*21df0*/  LEA.HI.X.SX32 R9, R3, R2, 0x1, P6 ;  /* 0x0000000203097211 */ /* 0x000fe200030f0eff */
[----:B------:R-:W-:Y:S01]  /*21e00*/  IMAD R3, R28, 0x2, R12 ;  /* 0x000000021c037824 */ /* 0x000fe200078e020c */
[----:B------:R-:W-:-:S03]  /*21e10*/  LEA R4, P6, R12, R0, 0x1 ;  /* 0x000000000c047211 */ /* 0x000fc600078c08ff */
[----:B------:R0:W-:Y:S01]  /*21e20*/  @P1 STG.E.U16 [R8.64], R17 ;  /* 0x0000001108001986 */ /* 0x0001e2000c101506 */
[----:B------:R-:W-:Y:S01]  /*21e30*/  LEA.HI.X.SX32 R5, R12, R2, 0x1, P6 ;  /* 0x000000020c057211 */ /* 0x000fe200030f0eff */
[----:B------:R-:W-:Y:S01]  /*21e40*/  IMAD R12, R28, 0x2, R3 ;  /* 0x000000021c0c7824 */ /* 0x000fe200078e0203 */
[----:B------:R-:W-:Y:S02]  /*21e50*/  PRMT R21, R21, 0x7632, R21 ;  /* 0x0000763215157816 */ /* 0x000fe40000000015 */
[----:B0-----:R-:W-:-:S04]  /*21e60*/  LEA R8, P1, R3, R0, 0x1 ;  /* 0x0000000003087211 */ /* 0x001fc800078208ff */
[----:B------:R-:W-:Y:S01]  /*21e70*/  LEA.HI.X.SX32 R9, R3, R2, 0x1, P1 ;  /* 0x0000000203097211 */ /* 0x000fe200008f0eff */
[----:B------:R-:W-:Y:S01]  /*21e80*/  IMAD R3, R28, 0x2, R12 ;  /* 0x000000021c037824 */ /* 0x000fe200078e020c */
[----:B------:R0:W-:Y:S04]  /*21e90*/  @P4 STG.E.U16 [R4.64], R21 ;  /* 0x0000001504004986 */ /* 0x0001e8000c101506 */
[----:B--2---:R1:W-:Y:S04]  /*21ea0*/  @P2 STG.E.U16 [R8.64], R27 ;  /* 0x0000001b08002986 */ /* 0x0043e8000c101506 */
[----:B0-----:R-:W2:Y:S01]  /*21eb0*/  LDL.LU R21, [R1+0x8a0] ;  /* 0x0008a00001157983 */ /* 0x001ea20000300800 */
[----:B-1----:R-:W-:-:S03]  /*21ec0*/  LEA R8, P2, R3, R0, 0x1 ;  /* 0x0000000003087211 */ /* 0x002fc600078408ff */
[----:B------:R-:W2:Y:S01]  /*21ed0*/  LDL.LU R17, [R1+0x89c] ;  /* 0x00089c0001117983 */ /* 0x000ea20000300800 */
[----:B------:R-:W-:Y:S02]  /*21ee0*/  LEA.HI.X.SX32 R9, R3, R2, 0x1, P2 ;  /* 0x0000000203097211 */ /* 0x000fe400010f0eff */
[----:B----4-:R-:W-:Y:S02]  /*21ef0*/  ISETP.LT.AND P1, PT, R20, c[0x0][0x17c], !P0 ;  /* 0x00005f0014007a0c */ /* 0x010fe40004721270 */
[----:B------:R-:W4:Y:S01]  /*21f00*/  LDL.LU R20, [R1+0x8ac] ;  /* 0x0008ac0001147983 */ /* 0x000f220000300800 */
[----:B-----5:R-:W-:-:S03]  /*21f10*/  ISETP.LT.AND P2, PT, R16, c[0x0][0x17c], !P0 ;  /* 0x00005f0010007a0c */ /* 0x020fc60004741270 */
[----:B------:R-:W5:Y:S01]  /*21f20*/  LDL.LU R16, [R1+0x8a8] ;  /* 0x0008a80001107983 */ /* 0x000f620000300800 */
[----:B------:R-:W-:Y:S02]  /*21f30*/  ISETP.LT.AND P5, PT, R26, c[0x0][0x17c], !P0 ;  /* 0x00005f001a007a0c */ /* 0x000fe400047a1270 */
[----:B------:R-:W-:-:S04]  /*21f40*/  LEA R4, P6, R12, R0, 0x1 ;  /* 0x000000000c047211 */ /* 0x000fc800078c08ff */
[----:B------:R-:W-:Y:S01]  /*21f50*/  LEA.HI.X.SX32 R5, R12, R2, 0x1, P6 ;  /* 0x000000020c057211 */ /* 0x000fe200030f0eff */
[----:B------:R-:W-:-:S06]  /*21f60*/  IMAD R12, R28, 0x2, R3 ;  /* 0x000000021c0c7824 */ /* 0x000fcc00078e0203 */
[----:B------:R0:W-:Y:S01]  /*21f70*/  @P5 STG.E.U16 [R4.64], R29 ;  /* 0x0000001d04005986 */ /* 0x0001e2000c101506 */
[----:B------:R-:W-:Y:S02]  /*21f80*/  ISETP.LT.AND P3, PT, R25, c[0x0][0x17c], !P0 ;  /* 0x00005f0019007a0c */ /* 0x000fe40004761270 */
[----:B------:R-:W-:Y:S01]  /*21f90*/  ISETP.LT.AND P4, PT, R24, c[0x0][0x17c], !P0 ;  /* 0x00005f0018007a0c */ /* 0x000fe20004781270 */
[----:B------:R-:W-:Y:S01]  /*21fa0*/  IMAD R3, R28, 0x2, R12 ;  /* 0x000000021c037824 */ /* 0x000fe200078e020c */
[C---:B0-----:R-:W-:Y:S02]  /*21fb0*/  LEA R4, P6, R12.reuse, R0, 0x1 ;  /* 0x000000000c047211 */ /* 0x041fe400078c08ff */
[----:B---3--:R-:W-:Y:S02]  /*21fc0*/  ISETP.LT.AND P5, PT, R13, c[0x0][0x17c], !P0 ;  /* 0x00005f000d007a0c */ /* 0x008fe400047a1270 */
[----:B------:R-:W3:Y:S01]  /*21fd0*/  LDL.LU R13, [R1+0x8a4] ;  /* 0x0008a400010d7983 */ /* 0x000ee20000300800 */
[----:B------:R-:W-:Y:S01]  /*21fe0*/  LEA.HI.X.SX32 R5, R12, R2, 0x1, P6 ;  /* 0x000000020c057211 */ /* 0x000fe200030f0eff */
[----:B------:R-:W-:-:S03]  /*21ff0*/  IMAD R12, R28, 0x2, R3 ;  /* 0x000000021c0c7824 */ /* 0x000fc600078e0203 */
[----:B------:R0:W-:Y:S04]  /*22000*/  @P3 STG.E.U16 [R8.64], R6 ;  /* 0x0000000608003986 */ /* 0x0001e8000c101506 */
[----:B------:R1:W-:Y:S01]  /*22010*/  @P4 STG.E.U16 [R4.64], R10 ;  /* 0x0000000a04004986 */ /* 0x0003e2000c101506 */
[CC--:B0-----:R-:W-:Y:S02]  /*22020*/  LEA R8, P3, R3.reuse, R0.reuse, 0x1 ;  /* 0x0000000003087211 */ /* 0x0c1fe400078608ff */
[C---:B-1----:R-:W-:Y:S02]  /*22030*/  LEA R4, P6, R12.reuse, R0, 0x1 ;  /* 0x000000000c047211 */ /* 0x042fe400078c08ff */
[-C--:B------:R-:W-:Y:S02]  /*22040*/  LEA.HI.X.SX32 R9, R3, R2.reuse, 0x1, P3 ;  /* 0x0000000203097211 */ /* 0x080fe400018f0eff */
[----:B------:R-:W-:-:S03]  /*22050*/  LEA.HI.X.SX32 R5, R12, R2, 0x1, P6 ;  /* 0x000000020c057211 */ /* 0x000fc600030f0eff */
[----:B------:R0:W-:Y:S04]  /*22060*/  @P1 STG.E.U16 [R8.64], R7 ;  /* 0x0000000708001986 */ /* 0x0001e8000c101506 */
[----:B------:R1:W-:Y:S01]  /*22070*/  @P2 STG.E.U16 [R4.64], R14 ;  /* 0x0000000e04002986 */ /* 0x0003e2000c101506 */
[----:B--2---:R-:W-:-:S03]  /*22080*/  ISETP.LT.AND P4, PT, R21, c[0x0][0x17c], !P0 ;  /* 0x00005f0015007a0c */ /* 0x004fc60004781270 */
[----:B------:R-:W2:Y:S01]  /*22090*/  LDL.LU R21, [R1+0x8b0] ;  /* 0x0008b00001157983 */ /* 0x000ea20000300800 */
[----:B------:R-:W-:-:S03]  /*220a0*/  ISETP.LT.AND P3, PT, R17, c[0x0][0x17c], !P0 ;  /* 0x00005f0011007a0c */ /* 0x000fc60004761270 */
[----:B------:R-:W2:Y:S01]  /*220b0*/  LDL.LU R17, [R1+0x8b4] ;  /* 0x0008b40001117983 */ /* 0x000ea20000300800 */
[----:B-----5:R-:W-:-:S03]  /*220c0*/  ISETP.LT.AND P2, PT, R16, c[0x0][0x17c], !P0 ;  /* 0x00005f0010007a0c */ /* 0x020fc60004741270 */
[----:B------:R-:W5:Y:S01]  /*220d0*/  LDL.LU R16, [R1+0x8b8] ;  /* 0x0008b80001107983 */ /* 0x000f620000300800 */
[----:B------:R-:W-:-:S05]  /*220e0*/  IMAD R3, R28, 0x2, R12 ;  /* 0x000000021c037824 */ /* 0x000fca00078e020c */
[----:B0-----:R-:W-:-:S04]  /*220f0*/  LEA R8, P1, R3, R0, 0x1 ;  /* 0x0000000003087211 */ /* 0x001fc800078208ff */
[----:B------:R-:W-:Y:S01]  /*22100*/  LEA.HI.X.SX32 R9, R3, R2, 0x1, P1 ;  /* 0x0000000203097211 */ /* 0x000fe200008f0eff */
[----:B------:R-:W-:Y:S01]  /*22110*/  IMAD R12, R28, 0x2, R3 ;  /* 0x000000021c0c7824 */ /* 0x000fe200078e0203 */
[----:B----4-:R-:W-:Y:S02]  /*22120*/  ISETP.LT.AND P1, PT, R20, c[0x0][0x17c], !P0 ;  /* 0x00005f0014007a0c */ /* 0x010fe40004721270 */
[----:B------:R-:W4:Y:S04]  /*22130*/  LDL.LU R20, [R1+0x8bc] ;  /* 0x0008bc0001147983 */ /* 0x000f280000300800 */
[----:B------:R0:W-:Y:S01]  /*22140*/  @P5 STG.E.U16 [R8.64], R18 ;  /* 0x0000001208005986 */ /* 0x0001e2000c101506 */
[----:B-1----:R-:W-:Y:S01]  /*22150*/  LEA R4, P6, R12, R0, 0x1 ;  /* 0x000000000c047211 */ /* 0x002fe200078c08ff */
[----:B------:R-:W-:-:S03]  /*22160*/  IMAD R3, R28, 0x2, R12 ;  /* 0x000000021c037824 */ /* 0x000fc600078e020c */
[----:B------:R-:W-:-:S05]  /*22170*/  LEA.HI.X.SX32 R5, R12, R2, 0x1, P6 ;  /* 0x000000020c057211 */ /* 0x000fca00030f0eff */
[----:B------:R1:W-:Y:S01]  /*22180*/  @P4 STG.E.U16 [R4.64], R22 ;  /* 0x0000001604004986 */ /* 0x0003e2000c101506 */
[----:B---3--:R-:W-:-:S03]  /*22190*/  ISETP.LT.AND P5, PT, R13, c[0x0][0x17c], !P0 ;  /* 0x00005f000d007a0c */ /* 0x008fc600047a1270 */
[----:B------:R-:W3:Y:S01]  /*221a0*/  LDL.LU R13, [R1+0x8c0] ;  /* 0x0008c000010d7983 */ /* 0x000ee20000300800 */
[----:B0-----:R-:W-:Y:S01]  /*221b0*/  LEA R8, P6, R3, R0, 0x1 ;  /* 0x0000000003087211 */ /* 0x001fe200078c08ff */
[----:B-1----:R-:W-:-:S03]  /*221c0*/  IMAD R5, R28, 0x2, R3 ;  /* 0x000000021c057824 */ /* 0x002fc600078e0203 */
[----:B------:R-:W-:Y:S02]  /*221d0*/  LEA.HI.X.SX32 R9, R3, R2, 0x1, P6 ;  /* 0x0000000203097211 */ /* 0x000fe400030f0eff */
[----:B------:R-:W-:Y:S01]  /*221e0*/  LEA R4, P6, R5, R0, 0x1 ;  /* 0x0000000005047211 */ /* 0x000fe200078c08ff */
[----:B------:R-:W-:Y:S01]  /*221f0*/  IMAD R3, R28, 0x2, R5 ;  /* 0x000000021c037824 */ /* 0x000fe200078e0205 */
[----:B------:R-:W-:Y:S02]  /*22200*/  PRMT R6, R27, 0x7632, R6 ;  /* 0x000076321b067816 */ /* 0x000fe40000000006 */
[----:B------:R-:W-:Y:S02]  /*22210*/  LEA.HI.X.SX32 R5, R5, R2, 0x1, P6 ;  /* 0x0000000205057211 */ /* 0x000fe400030f0eff */
[----:B------:R-:W-:Y:S01]  /*22220*/  PRMT R12, R29, 0x7632, R12 ;  /* 0x000076321d0c7816 */ /* 0x000fe2000000000c */
        /* <DEDUP_REMOVED lines=8> */
[C---:B0-----:R-:W-:Y:S02]  /*222b0*/  LEA R8, P6, R3.reuse, R0, 0x1 ;  /* 0x0000000003087211 */ /* 0x041fe400078c08ff */
[----:B------:R-:W-:Y:S01]  /*222c0*/  PRMT R10, R6, 0x7632, R10 ;  /* 0x00007632060a7816 */ /* 0x000fe2000000000a */
[----:B------:R-:W-:Y:S01]  /*222d0*/  IMAD R6, R28, 0x2, R3 ;  /* 0x000000021c067824 */ /* 0x000fe200078e0203 */
[----:B------:R-:W-:Y:S01]  /*222e0*/  LEA.HI.X.SX32 R9, R3, R2, 0x1, P6 ;  /* 0x0000000203097211 */ /* 0x000fe200030f0eff */
[----:B------:R-:W5:Y:S03]  /*222f0*/  LDL.LU R27, [R1+0x2c] ;  /* 0x00002c00011b7983 */ /* 0x000f660000300800 */
[C---:B-1----:R-:W-:Y:S01]  /*22300*/  LEA R4, P6, R6.reuse, R0, 0x1 ;  /* 0x0000000006047211 */ /* 0x042fe200078c08ff */
[----:B------:R0:W-:Y:S03]  /*22310*/  @P2 STG.E.U16 [R8.64], R10 ;  /* 0x0000000a08002986 */ /* 0x0001e6000c101506 */
[----:B------:R-:W-:-:S02]  /*22320*/  LEA.HI.X.SX32 R5, R6, R2, 0x1, P6 ;  /* 0x0000000206057211 */ /* 0x000fc400030f0eff */
[----:B0-----:R-:W-:-:S05]  /*22330*/  PRMT R10, R10, 0x7632, R10 ;  /* 0x000076320a0a7816 */ /* 0x001fca000000000a */
[----:B------:R0:W-:Y:S01]  /*22340*/  @P5 STG.E.U16 [R4.64], R10 ;  /* 0x0000000a04005986 */ /* 0x0001e2000c101506 */
[----:B------:R-:W-:Y:S01]  /*22350*/  IMAD R3, R28, 0x2, R6 ;  /* 0x000000021c037824 */ /* 0x000fe200078e0206 */
[----:B----4-:R-:W-:Y:S02]  /*22360*/  ISETP.LT.AND P2, PT, R20, c[0x0][0x17c], !P0 ;  /* 0x00005f0014007a0c */ /* 0x010fe40004741270 */
[----:B0-----:R-:W-:Y:S02]  /*22370*/  PRMT R10, R7, 0x7632, R10 ;  /* 0x00007632070a7816 */ /* 0x001fe4000000000a */
[----:B------:R-:W4:Y:S01]  /*22380*/  LDL.LU R7, [R1+0x93c] ;  /* 0x00093c0001077983 */ /* 0x000f220000300800 */
[----:B---3--:R-:W-:-:S03]  /*22390*/  ISETP.LT.AND P5, PT, R13, c[0x0][0x17c], !P0 ;  /* 0x00005f000d007a0c */ /* 0x008fc600047a1270 */
[----:B------:R-:W3:Y:S01]  /*223a0*/  LDL.LU R13, [R1+0x8d0] ;  /* 0x0008d000010d7983 */ /* 0x000ee20000300800 */
[----:B------:R-:W-:-:S03]  /*223b0*/  IMAD R6, R28, 0x2, R3 ;  /* 0x000000021c067824 */ /* 0x000fc600078e0203 */
[----:B------:R-:W4:Y:S01]  /*223c0*/  LDL.LU R20, [R1+0x1c] ;  /* 0x00001c0001147983 */ /* 0x000f220000300800 */
[----:B------:R-:W-:-:S03]  /*223d0*/  LEA R8, P6, R3, R0, 0x1 ;  /* 0x0000000003087211 */ /* 0x000fc600078c08ff */
[----:B------:R-:W4:Y:S01]  /*223e0*/  LDL.LU R12, [R1+0x8d4] ;  /* 0x0008d400010c7983 */ /* 0x000f220000300800 */
[----:B------:R-:W-:Y:S01]  /*223f0*/  LEA.HI.X.SX32 R9, R3, R2, 0x1, P6 ;  /* 0x0000000203097211 */ /* 0x000fe200030f0eff */
[----:B------:R-:W-:Y:S01]  /*22400*/  IMAD R3, R28, 0x2, R6 ;  /* 0x000000021c037824 */ /* 0x000fe200078e0206 */
[C---:B------:R-:W-:Y:S01]  /*22410*/  LEA R4, P6, R6.reuse, R0, 0x1 ;  /* 0x0000000006047211 */ /* 0x040fe200078c08ff */
[----:B------:R-:W4:Y:S03]  /*22420*/  LDL.LU R29, [R1+0xc] ;  /* 0x00000c00011d7983 */ /* 0x000f260000300800 */
[----:B------:R-:W-:Y:S01]  /*22430*/  LEA.HI.X.SX32 R5, R6, R2, 0x1, P6 ;  /* 0x0000000206057211 */ /* 0x000fe200030f0eff */
[----:B------:R0:W-:Y:S04]  /*22440*/  @P4 STG.E.U16 [R8.64], R10 ;  /* 0x0000000a08004986 */ /* 0x0001e8000c101506 */
[----:B------:R-:W4:Y:S01]  /*22450*/  LDL.LU R24, [R1+0x8d8] ;  /* 0x0008d80001187983 */ /* 0x000f220000300800 */
[----:B------:R-:W-:-:S02]  /*22460*/  PRMT R14, R14, 0x7632, R14 ;  /* 0x000076320e0e7816 */ /* 0x000fc4000000000e */
[----:B------:R-:W-:Y:S02]  /*22470*/  PRMT R18, R18, 0x7632, R18 ;  /* 0x0000763212127816 */ /* 0x000fe40000000012 */
[----:B0-----:R-:W-:-:S04]  /*22480*/  LEA R8, P6, R3, R0, 0x1 ;  /* 0x0000000003087211 */ /* 0x001fc800078c08ff */
[----:B------:R-:W-:Y:S01]  /*22490*/  LEA.HI.X.SX32 R9, R3, R2, 0x1, P6 ;  /* 0x0000000203097211 */ /* 0x000fe200030f0eff */
[----:B------:R-:W-:Y:S01]  /*224a0*/  @P3 STG.E.U16 [R4.64], R14 ;  /* 0x0000000e04003986 */ /* 0x000fe2000c101506 */
[----:B--2---:R-:W-:-:S03]  /*224b0*/  ISETP.LT.AND P4, PT, R21, c[0x0][0x17c], !P0 ;  /* 0x00005f0015007a0c */ /* 0x004fc60004781270 */
[----:B------:R0:W-:Y:S01]  /*224c0*/  @P1 STG.E.U16 [R8.64], R18 ;  /* 0x0000001208001986 */ /* 0x0001e2000c101506 */
[----:B------:R-:W-:-:S03]  /*224d0*/  ISETP.LT.AND P3, PT, R17, c[0x0][0x17c], !P0 ;  /* 0x00005f0011007a0c */ /* 0x000fc60004761270 */
[----:B------:R-:W2:Y:S04]  /*224e0*/  LDL.LU R21, [R1+0x8dc] ;  /* 0x0008dc0001157983 */ /* 0x000ea80000300800 */
[----:B0-----:R-:W2:Y:S04]  /*224f0*/  LDL.LU R18, [R1+0x8e0] ;  /* 0x0008e00001127983 */ /* 0x001ea80000300800 */
[----:B------:R-:W2:Y:S01]  /*22500*/  LDL.LU R17, [R1+0x8e4] ;  /* 0x0008e40001117983 */ /* 0x000ea20000300800 */
[----:B-----5:R-:W-:-:S03]  /*22510*/  ISETP.LT.AND P1, PT, R16, c[0x0][0x17c], !P0 ;  /* 0x00005f0010007a0c */ /* 0x020fc60004721270 */
[----:B------:R-:W5:Y:S04]  /*22520*/  LDL.LU R16, [R1+0x8ec] ;  /* 0x0008ec0001107983 */ /* 0x000f680000300800 */
[----:B------:R-:W5:Y:S01]  /*22530*/  LDL.LU R14, [R1+0x8e8] ;  /* 0x0008e800010e7983 */ /* 0x000f620000300800 */
[----:B------:R-:W-:-:S04]  /*22540*/  IMAD R5, R28, 0x2, R3 ;  /* 0x000000021c057824 */ /* 0x000fc800078e0203 */
[----:B------:R-:W-:Y:S01]  /*22550*/  IMAD R3, R28, 0x2, R5 ;  /* 0x000000021c037824 */ /* 0x000fe200078e0205 */
[C---:B------:R-:W-:Y:S02]  /*22560*/  LEA R4, P6, R5.reuse, R0, 0x1 ;  /* 0x0000000005047211 */ /* 0x040fe400078c08ff */
[----:B------:R-:W-:Y:S01]  /*22570*/  PRMT R22, R22, 0x7632, R22 ;  /* 0x0000763216167816 */ /* 0x000fe20000000016 */
[----:B------:R-:W-:Y:S01]  /*22580*/  IMAD R6, R28, 0x2, R3 ;  /* 0x000000021c067824 */ /* 0x000fe200078e0203 */
[----:B------:R-:W-:Y:S02]  /*22590*/  LEA.HI.X.SX32 R5, R5, R2, 0x1, P6 ;  /* 0x0000000205057211 */ /* 0x000fe400030f0eff */
[----:B------:R-:W-:-:S03]  /*225a0*/  LEA R8, P6, R3, R0, 0x1 ;  /* 0x0000000003087211 */ /* 0x000fc600078c08ff */
[----:B------:R0:W-:Y:S01]  /*225b0*/  @P2 STG.E.U16 [R4.64], R22 ;  /* 0x0000001604002986 */ /* 0x0001e2000c101506 */
[----:B------:R-:W-:Y:S01]  /*225c0*/  LEA.HI.X.SX32 R9, R3, R2, 0x1, P6 ;  /* 0x0000000203097211 */ /* 0x000fe200030f0eff */
[----:B------:R-:W-:-:S04]  /*225d0*/  IMAD R3, R28, 0x2, R6 ;  /* 0x000000021c037824 */ /* 0x000fc800078e0206 */
[----:B------:R1:W-:Y:S01]  /*225e0*/  @P5 STG.E.U16 [R8.64], R27 ;  /* 0x0000001b08005986 */ /* 0x0003e2000c101506 */
[----:B0-----:R-:W-:-:S04]  /*225f0*/  LEA R4, P6, R6, R0, 0x1 ;  /* 0x0000000006047211 */ /* 0x001fc800078c08ff */
[----:B------:R-:W-:Y:S02]  /*22600*/  LEA.HI.X.SX32 R5, R6, R2, 0x1, P6 ;  /* 0x0000000206057211 */ /* 0x000fe400030f0eff */
[----:B-1----:R-:W-:Y:S02]  /*22610*/  LEA R8, P6, R3, R0, 0x1 ;  /* 0x0000000003087211 */ /* 0x002fe400078c08ff */
[----:B---3--:R-:W-:Y:S01]  /*22620*/  ISETP.LT.AND P2, PT, R13, c[0x0][0x17c], !P0 ;  /* 0x00005f000d007a0c */ /* 0x008fe20004741270 */
[C---:B------:R-:W-:Y:S01]  /*22630*/  IMAD R13, R28.reuse, 0x2, R3 ;  /* 0x000000021c0d7824 */ /* 0x040fe200078e0203 */
[----:B------:R-:W-:Y:S01]  /*22640*/  LEA.HI.X.SX32 R9, R3, R2, 0x1, P6 ;  /* 0x0000000203097211 */ /* 0x000fe200030f0eff */
[----:B----4-:R0:W-:Y:S02]  /*22650*/  @P4 STG.E.U16 [R4.64], R20 ;  /* 0x0000001404004986 */ /* 0x0101e4000c101506 */
[----:B------:R-:W-:Y:S02]  /*22660*/  IMAD R3, R28, 0x2, R13 ;  /* 0x000000021c037824 */ /* 0x000fe400078e020d */
[----:B------:R1:W-:Y:S01]  /*22670*/  @P3 STG.E.U16 [R8.64], R7 ;  /* 0x0000000708003986 */ /* 0x0003e2000c101506 */
[----:B0-----:R-:W-:-:S04]  /*22680*/  LEA R4, P6, R13, R0, 0x1 ;  /* 0x000000000d047211 */ /* 0x001fc800078c08ff */
[----:B------:R-:W-:Y:S01]  /*22690*/  LEA.HI.X.SX32 R5, R13, R2, 0x1, P6 ;  /* 0x000000020d057211 */ /* 0x000fe200030f0eff */
[----:B------:R-:W-:Y:S01]  /*226a0*/  IMAD R13, R28, 0x2, R3 ;  /* 0x000000021c0d7824 */ /* 0x000fe200078e0203 */
[C---:B-1----:R-:W-:Y:S02]  /*226b0*/  LEA R8, P6, R3.reuse, R0, 0x1 ;  /* 0x0000000003087211 */ /* 0x042fe400078c08ff */
[----:B------:R-:W-:Y:S01]  /*226c0*/  ISETP.LT.AND P5, PT, R12, c[0x0][0x17c], !P0 ;  /* 0x00005f000c007a0c */ /* 0x000fe200047a1270 */
[----:B------:R0:W-:Y:S01]  /*226d0*/  @P1 STG.E.U16 [R4.64], R11 ;  /* 0x0000000b04001986 */ /* 0x0001e2000c101506 */
[----:B------:R-:W-:Y:S01]  /*226e0*/  LEA.HI.X.SX32 R9, R3, R2, 0x1, P6 ;  /* 0x0000000203097211 */ /* 0x000fe200030f0eff */
[----:B------:R-:W-:Y:S01]  /*226f0*/  IMAD R3, R28, 0x2, R13 ;  /* 0x000000021c037824 */ /* 0x000fe200078e020d */
[----:B------:R-:W-:Y:S01]  /*22700*/  ISETP.LT.AND P4, PT, R24, c[0x0][0x17c], !P0 ;  /* 0x00005f0018007a0c */ /* 0x000fe20004781270 */
[----:B------:R-:W3:Y:S04]  /*22710*/  LDL.LU R12, [R1+0x8f0] ;  /* 0x0008f000010c7983 */ /* 0x000ee80000300800 */
[----:B------:R1:W-:Y:S01]  /*22720*/  @P2 STG.E.U16 [R8.64], R29 ;  /* 0x0000001d08002986 */ /* 0x0003e2000c101506 */
[----:B0-----:R-:W-:-:S03]  /*22730*/  LEA R4, P6, R13, R0, 0x1 ;  /* 0x000000000d047211 */ /* 0x001fc600078c08ff */
[----:B------:R-:W4:Y:S01]  /*22740*/  LDL.LU R22, [R1+0x8f4] ;  /* 0x0008f40001167983 */ /* 0x000f220000300800 */
[----:B------:R-:W-:Y:S02]  /*22750*/  LEA.HI.X.SX32 R5, R13, R2, 0x1, P6 ;  /* 0x000000020d057211 */ /* 0x000fe400030f0eff */
[----:B-1----:R-:W-:-:S04]  /*22760*/  LEA R8, P6, R3, R0, 0x1 ;  /* 0x0000000003087211 */ /* 0x002fc800078c08ff */
[----:B------:R-:W-:Y:S01]  /*22770*/  LEA.HI.X.SX32 R9, R3, R2, 0x1, P6 ;  /* 0x0000000203097211 */ /* 0x000fe200030f0eff */
[----:B------:R0:W-:Y:S01]  /*22780*/  @P5 STG.E.U16 [R4.64], R15 ;  /* 0x0000000f04005986 */ /* 0x0001e2000c101506 */
[----:B--2---:R-:W-:-:S03]  /*22790*/  ISETP.LT.AND P1, PT, R18, c[0x0][0x17c], !P0 ;  /* 0x00005f0012007a0c */ /* 0x004fc60004721270 */
[----:B------:R1:W-:Y:S04]  /*227a0*/  @P4 STG.E.U16 [R8.64], R19 ;  /* 0x0000001308004986 */ /* 0x0003e8000c101506 */
[----:B------:R-:W2:Y:S01]  /*227b0*/  LDL.LU R18, [R1+0x8f8] ;  /* 0x0008f80001127983 */ /* 0x000ea20000300800 */
[----:B-----5:R-:W-:-:S03]  /*227c0*/  ISETP.LT.AND P4, PT, R14, c[0x0][0x17c], !P0 ;  /* 0x00005f000e007a0c */ /* 0x020fc60004781270 */
[----:B------:R-:W5:Y:S01]  /*227d0*/  LDL.LU R14, [R1+0x888] ;  /* 0x00088800010e7983 */ /* 0x000f620000300800 */
[C---:B------:R-:W-:Y:S01]  /*227e0*/  IMAD R13, R28.reuse, 0x2, R3 ;  /* 0x000000021c0d7824 */ /* 0x040fe200078e0203 */
[----:B------:R-:W-:Y:S02]  /*227f0*/  ISETP.LT.AND P2, PT, R17, c[0x0][0x17c], !P0 ;  /* 0x00005f0011007a0c */ /* 0x000fe40004741270 */
[----:B------:R-:W-:Y:S01]  /*22800*/  ISETP.LT.AND P3, PT, R21, c[0x0][0x17c], !P0 ;  /* 0x00005f0015007a0c */ /* 0x000fe20004761270 */
[----:B------:R-:W-:Y:S01]  /*22810*/  IMAD R17, R28, 0x2, R13 ;  /* 0x000000021c117824 */ /* 0x000fe200078e020d */
[----:B0-----:R-:W-:-:S03]  /*22820*/  LEA R4, P6, R13, R0, 0x1 ;  /* 0x000000000d047211 */ /* 0x001fc600078c08ff */
[----:B------:R-:W-:Y:S01]  /*22830*/  IMAD R21, R28, 0x2, R17 ;  /* 0x000000021c157824 */ /* 0x000fe200078e0211 */
[----:B------:R-:W-:-:S03]  /*22840*/  LEA.HI.X.SX32 R5, R13, R2, 0x1, P6 ;  /* 0x000000020d057211 */ /* 0x000fc600030f0eff */
[----:B------:R-:W-:Y:S01]  /*22850*/  IMAD R3, R28, 0x2, R21 ;  /* 0x000000021c037824 */ /* 0x000fe200078e0215 */
[----:B-1----:R-:W-:-:S03]  /*22860*/  LEA R8, P6, R17, R0, 0x1 ;  /* 0x0000000011087211 */ /* 0x002fc600078c08ff */
[C---:B------:R-:W-:Y:S01]  /*22870*/  IMAD R13, R28.reuse, 0x2, R3 ;  /* 0x000000021c0d7824 */ /* 0x040fe200078e0203 */
[----:B------:R0:W-:Y:S01]  /*22880*/  @P3 STG.E.U16 [R4.64], R23 ;  /* 0x0000001704003986 */ /* 0x0001e2000c101506 */
[----:B------:R-:W-:Y:S02]  /*22890*/  LEA.HI.X.SX32 R9, R17, R2, 0x1, P6 ;  /* 0x0000000211097211 */ /* 0x000fe400030f0eff */
[----:B------:R-:W-:Y:S01]  /*228a0*/  IMAD R17, R28, 0x2, R13 ;  /* 0x000000021c117824 */ /* 0x000fe200078e020d */
[----:B------:R-:W-:Y:S02]  /*228b0*/  PRMT R6, R27, 0x7632, R6 ;  /* 0x000076321b067816 */ /* 0x000fe40000000006 */
[----:B0-----:R-:W-:-:S03]  /*228c0*/  LEA R4, P6, R21, R0, 0x1 ;  /* 0x0000000015047211 */ /* 0x001fc600078c08ff */
[----:B------:R0:W-:Y:S01]  /*228d0*/  @P1 STG.E.U16 [R8.64], R6 ;  /* 0x0000000608001986 */ /* 0x0001e2000c101506 */
[----:B------:R-:W-:Y:S01]  /*228e0*/  LEA.HI.X.SX32 R5, R21, R2, 0x1, P6 ;  /* 0x0000000215057211 */ /* 0x000fe200030f0eff */
[----:B------:R-:W-:Y:S01]  /*228f0*/  IMAD R21, R28, 0x2, R17 ;  /* 0x000000021c157824 */ /* 0x000fe200078e0211 */
[----:B------:R-:W-:-:S03]  /*22900*/  PRMT R7, R20, 0x7632, R7 ;  /* 0x0000763214077816 */ /* 0x000fc60000000007 */
[C---:B------:R-:W-:Y:S01]  /*22910*/  IMAD R25, R28.reuse, 0x2, R21 ;  /* 0x000000021c197824 */ /* 0x040fe200078e0215 */
[C---:B0-----:R-:W-:Y:S01]  /*22920*/  LEA R8, P1, R3.reuse, R0, 0x1 ;  /* 0x0000000003087211 */ /* 0x041fe200078208ff */
[----:B------:R0:W-:Y:S03]  /*22930*/  @P2 STG.E.U16 [R4.64], R7 ;  /* 0x0000000704002986 */ /* 0x0001e6000c101506 */
[----:B------:R-:W-:Y:S01]  /*22940*/  LEA.HI.X.SX32 R9, R3, R2, 0x1, P1 ;  /* 0x0000000203097211 */ /* 0x000fe200008f0eff */
[----:B------:R-:W-:Y:S01]  /*22950*/  IMAD R3, R28, 0x2, R25 ;  /* 0x000000021c037824 */ /* 0x000fe200078e0219 */
[----:B------:R-:W-:Y:S02]  /*22960*/  ISETP.LT.AND P5, PT, R16, c[0x0][0x17c], !P0 ;  /* 0x00005f0010007a0c */ /* 0x000fe400047a1270 */
[-C--:B0-----:R-:W-:Y:S02]  /*22970*/  LEA R4, P1, R17, R0.reuse, 0x1 ;  /* 0x0000000011047211 */ /* 0x081fe400078208ff */
[----:B------:R-:W-:-:S02]  /*22980*/  LEA R20, P6, R21, R0, 0x1 ;  /* 0x0000000015147211 */ /* 0x000fc400078c08ff */
[----:B------:R-:W-:Y:S02]  /*22990*/  LEA.HI.X.SX32 R5, R17, R2, 0x1, P1 ;  /* 0x0000000211057211 */ /* 0x000fe400008f0eff */
[-C--:B------:R-:W-:Y:S02]  /*229a0*/  LEA R16, P1, R3, R0.reuse, 0x1 ;  /* 0x0000000003107211 */ /* 0x080fe400078208ff */
[----:B---3--:R-:W-:Y:S02]  /*229b0*/  ISETP.LT.AND P3, PT, R12, c[0x0][0x17c], !P0 ;  /* 0x00005f000c007a0c */ /* 0x008fe40004761270 */
[----:B------:R-:W-:Y:S02]  /*229c0*/  LEA R12, P2, R13, R0, 0x1 ;  /* 0x000000000d0c7211 */ /* 0x000fe400078408ff */
[-C--:B------:R-:W-:Y:S02]  /*229d0*/  LEA.HI.X.SX32 R17, R3, R2.reuse, 0x1, P1 ;  /* 0x0000000203117211 */ /* 0x080fe400008f0eff */
[----:B------:R-:W-:-:S02]  /*229e0*/  LEA.HI.X.SX32 R13, R13, R2, 0x1, P2 ;  /* 0x000000020d0d7211 */ /* 0x000fc400010f0eff */
[----:B------:R-:W-:Y:S02]  /*229f0*/  LEA.HI.X.SX32 R21, R21, R2, 0x1, P6 ;  /* 0x0000000215157211 */ /* 0x000fe400030f0eff */
[----:B----4-:R-:W-:Y:S02]  /*22a00*/  ISETP.LT.AND P2, PT, R22, c[0x0][0x17c], !P0 ;  /* 0x00005f0016007a0c */ /* 0x010fe40004741270 */
[----:B------:R-:W-:Y:S02]  /*22a10*/  LEA R24, P6, R25, R0, 0x1 ;  /* 0x0000000019187211 */ /* 0x000fe400078c08ff */
[----:B------:R-:W-:Y:S02]  /*22a20*/  PRMT R7, R7, 0x7632, R7 ;  /* 0x0000763207077816 */ /* 0x000fe40000000007 */
[----:B------:R-:W-:Y:S02]  /*22a30*/  LEA.HI.X.SX32 R25, R25, R2, 0x1, P6 ;  /* 0x0000000219197211 */ /* 0x000fe400030f0eff */
[----:B------:R-:W-:-:S02]  /*22a40*/  PRMT R6, R11, 0x7632, R6 ;  /* 0x000076320b067816 */ /* 0x000fc40000000006 */
[----:B------:R-:W-:Y:S02]  /*22a50*/  PRMT R2, R29, 0x7632, R2 ;  /* 0x000076321d027816 */ /* 0x000fe40000000002 */
[----:B------:R-:W-:Y:S02]  /*22a60*/  PRMT R10, R15, 0x7632, R10 ;  /* 0x000076320f0a7816 */ /* 0x000fe4000000000a */
[----:B--2---:R-:W-:Y:S01]  /*22a70*/  ISETP.LT.AND P1, PT, R18, c[0x0][0x17c], !P0 ;  /* 0x00005f0012007a0c */ /* 0x004fe20004721270 */
[----:B------:R0:W-:Y:S01]  /*22a80*/  @P5 STG.E.U16 [R8.64], R7 ;  /* 0x0000000708005986 */ /* 0x0001e2000c101506 */
[----:B------:R-:W-:-:S03]  /*22a90*/  PRMT R19, R19, 0x7632, R19 ;  /* 0x0000763213137816 */ /* 0x000fc60000000013 */
[----:B------:R0:W-:Y:S04]  /*22aa0*/  @P4 STG.E.U16 [R12.64], R6 ;  /* 0x000000060c004986 */ /* 0x0001e8000c101506 */
[----:B------:R0:W-:Y:S04]  /*22ab0*/  @P3 STG.E.U16 [R4.64], R2 ;  /* 0x0000000204003986 */ /* 0x0001e8000c101506 */
[----:B------:R0:W-:Y:S04]  /*22ac0*/  @P2 STG.E.U16 [R20.64], R10 ;  /* 0x0000000a14002986 */ /* 0x0001e8000c101506 */
[----:B------:R0:W-:Y:S01]  /*22ad0*/  @P1 STG.E.U16 [R24.64], R19 ;  /* 0x0000001318001986 */ /* 0x0001e2000c101506 */
[----:B-----5:R-:W-:-:S13]  /*22ae0*/  ISETP.LT.AND P0, PT, R14, c[0x0][0x17c], !P0 ;  /* 0x00005f000e007a0c */ /* 0x020fda0004701270 */
[----:B------:R-:W-:Y:S05]  /*22af0*/  @!P0 EXIT ;  /* 0x000000000000894d */ /* 0x000fea0003800000 */
[----:B0-----:R-:W-:-:S05]  /*22b00*/  PRMT R8, R23, 0x7632, R8 ;  /* 0x0000763217087816 */ /* 0x001fca0000000008 */
[----:B------:R-:W-:Y:S01]  /*22b10*/  STG.E.U16 [R16.64], R8 ;  /* 0x0000000810007986 */ /* 0x000fe2000c101506 */
[----:B------:R-:W-:Y:S05]  /*22b20*/  EXIT ;  /* 0x000000000000794d */ /* 0x000fea0003800000 */
.L_x_4:
[----:B------:R-:W-:-:S00]  /*22b30*/  BRA `(.L_x_4) ;  /* 0xfffffff000007947 */ /* 0x000fc0000383ffff */
[----:B------:R-:W-:-:S00]  /*22b40*/  NOP ;  /* 0x0000000000007918 */ /* 0x000fc00000000000 */
        /* <DEDUP_REMOVED lines=11> */
.L_x_5:


//--------------------- .nv.shared.matmul_kernel  --------------------------
	.section	.nv.shared.matmul_kernel,"aw",@nobits
	.sectionflags	@""
	.align	16
